//
// Generated by NVIDIA NVVM Compiler
//
// Compiler Build ID: CL-36424714
// Cuda compilation tools, release 13.0, V13.0.88
// Based on NVVM 20.0.0
//

.version 9.0
.target sm_100
.address_size 64

	// .globl	_Z37square_dgemm_kernel_2d_blocktiling_64iiPPKdS1_PPd
// _ZZ37square_dgemm_kernel_2d_blocktiling_64iiPPKdS1_PPdE2As has been demoted
// _ZZ37square_dgemm_kernel_2d_blocktiling_64iiPPKdS1_PPdE2Bs has been demoted
// _ZZ37square_dgemm_kernel_2d_blocktiling_32iiPPKdS1_PPdE2As has been demoted
// _ZZ37square_dgemm_kernel_2d_blocktiling_32iiPPKdS1_PPdE2Bs has been demoted
// _ZZ37square_dgemm_kernel_2d_blocktiling_16iiPPKdS1_PPdE2As has been demoted
// _ZZ37square_dgemm_kernel_2d_blocktiling_16iiPPKdS1_PPdE2Bs has been demoted

.visible .entry _Z37square_dgemm_kernel_2d_blocktiling_64iiPPKdS1_PPd(
	.param .u32 _Z37square_dgemm_kernel_2d_blocktiling_64iiPPKdS1_PPd_param_0,
	.param .u32 _Z37square_dgemm_kernel_2d_blocktiling_64iiPPKdS1_PPd_param_1,
	.param .u64 .ptr .align 1 _Z37square_dgemm_kernel_2d_blocktiling_64iiPPKdS1_PPd_param_2,
	.param .u64 .ptr .align 1 _Z37square_dgemm_kernel_2d_blocktiling_64iiPPKdS1_PPd_param_3,
	.param .u64 .ptr .align 1 _Z37square_dgemm_kernel_2d_blocktiling_64iiPPKdS1_PPd_param_4
)
{
	.reg .pred 	%p<40>;
	.reg .b32 	%r<319>;
	.reg .b64 	%rd<71>;
	.reg .b64 	%fd<915>;
	// demoted variable
	.shared .align 8 .b8 _ZZ37square_dgemm_kernel_2d_blocktiling_64iiPPKdS1_PPdE2As[16384];
	// demoted variable
	.shared .align 8 .b8 _ZZ37square_dgemm_kernel_2d_blocktiling_64iiPPKdS1_PPdE2Bs[16384];
	ld.param.u32 	%r77, [_Z37square_dgemm_kernel_2d_blocktiling_64iiPPKdS1_PPd_param_0];
	ld.param.u32 	%r78, [_Z37square_dgemm_kernel_2d_blocktiling_64iiPPKdS1_PPd_param_1];
	ld.param.u64 	%rd9, [_Z37square_dgemm_kernel_2d_blocktiling_64iiPPKdS1_PPd_param_2];
	ld.param.u64 	%rd10, [_Z37square_dgemm_kernel_2d_blocktiling_64iiPPKdS1_PPd_param_3];
	ld.param.u64 	%rd11, [_Z37square_dgemm_kernel_2d_blocktiling_64iiPPKdS1_PPd_param_4];
	add.s32 	%r79, %r77, 63;
	shr.s32 	%r80, %r79, 31;
	shr.u32 	%r81, %r80, 26;
	add.s32 	%r82, %r79, %r81;
	shr.s32 	%r83, %r82, 6;
	mov.u32 	%r84, %ctaid.y;
	mov.u32 	%r85, %nctaid.x;
	mov.u32 	%r86, %ctaid.x;
	mad.lo.s32 	%r87, %r84, %r85, %r86;
	div.s32 	%r1, %r87, %r83;
	mul.lo.s32 	%r88, %r1, %r83;
	sub.s32 	%r2, %r87, %r88;
	mov.u32 	%r3, %ctaid.z;
	setp.ge.s32 	%p1, %r1, %r83;
	setp.lt.s32 	%p2, %r77, -126;
	setp.ge.s32 	%p3, %r3, %r78;
	or.pred  	%p4, %p1, %p3;
	or.pred  	%p5, %p4, %p2;
	@%p5 bra 	$L__BB0_68;
	cvta.to.global.u64 	%rd12, %rd9;
	cvta.to.global.u64 	%rd13, %rd10;
	cvta.to.global.u64 	%rd14, %rd11;
	mul.wide.u32 	%rd15, %r3, 8;
	add.s64 	%rd16, %rd12, %rd15;
	ld.global.nc.u64 	%rd1, [%rd16];
	add.s64 	%rd17, %rd13, %rd15;
	ld.global.nc.u64 	%rd2, [%rd17];
	add.s64 	%rd18, %rd14, %rd15;
	ld.global.u64 	%rd3, [%rd18];
	mov.u32 	%r89, %tid.y;
	mov.u32 	%r90, %tid.x;
	shl.b32 	%r4, %r1, 6;
	shl.b32 	%r5, %r2, 6;
	shl.b32 	%r91, %r89, 4;
	add.s32 	%r6, %r91, %r90;
	and.b32  	%r303, %r90, 15;
	shr.u32 	%r92, %r6, 4;
	add.s32 	%r8, %r92, %r4;
	mov.f64 	%fd867, 0d0000000000000000;
	max.s32 	%r93, %r303, %r8;
	setp.ge.s32 	%p6, %r93, %r77;
	@%p6 bra 	$L__BB0_3;
	mad.lo.s32 	%r94, %r8, %r77, %r303;
	mul.wide.s32 	%rd20, %r94, 8;
	add.s64 	%rd19, %rd1, %rd20;
	// begin inline asm
	ld.global.nc.f64 %fd867, [%rd19];
	// end inline asm
$L__BB0_3:
	and.b32  	%r95, %r6, 32752;
	or.b32  	%r96, %r95, %r303;
	shl.b32 	%r97, %r96, 3;
	mov.u32 	%r98, _ZZ37square_dgemm_kernel_2d_blocktiling_64iiPPKdS1_PPdE2As;
	add.s32 	%r99, %r98, %r97;
	st.shared.f64 	[%r99], %fd867;
	add.s32 	%r9, %r6, 256;
	shr.u32 	%r100, %r9, 4;
	add.s32 	%r10, %r100, %r4;
	mov.f64 	%fd868, 0d0000000000000000;
	max.s32 	%r101, %r303, %r10;
	setp.ge.s32 	%p7, %r101, %r77;
	@%p7 bra 	$L__BB0_5;
	mad.lo.s32 	%r102, %r10, %r77, %r303;
	mul.wide.s32 	%rd22, %r102, 8;
	add.s64 	%rd21, %rd1, %rd22;
	// begin inline asm
	ld.global.nc.f64 %fd868, [%rd21];
	// end inline asm
$L__BB0_5:
	and.b32  	%r103, %r9, 65520;
	or.b32  	%r104, %r103, %r303;
	shl.b32 	%r105, %r104, 3;
	add.s32 	%r107, %r98, %r105;
	st.shared.f64 	[%r107], %fd868;
	add.s32 	%r11, %r6, 512;
	shr.u32 	%r108, %r11, 4;
	add.s32 	%r12, %r108, %r4;
	mov.f64 	%fd869, 0d0000000000000000;
	max.s32 	%r109, %r303, %r12;
	setp.ge.s32 	%p8, %r109, %r77;
	@%p8 bra 	$L__BB0_7;
	mad.lo.s32 	%r110, %r12, %r77, %r303;
	mul.wide.s32 	%rd24, %r110, 8;
	add.s64 	%rd23, %rd1, %rd24;
	// begin inline asm
	ld.global.nc.f64 %fd869, [%rd23];
	// end inline asm
$L__BB0_7:
	and.b32  	%r111, %r11, 65520;
	or.b32  	%r112, %r111, %r303;
	shl.b32 	%r113, %r112, 3;
	add.s32 	%r115, %r98, %r113;
	st.shared.f64 	[%r115], %fd869;
	add.s32 	%r13, %r6, 768;
	shr.u32 	%r116, %r13, 4;
	add.s32 	%r14, %r116, %r4;
	mov.f64 	%fd870, 0d0000000000000000;
	max.s32 	%r117, %r303, %r14;
	setp.ge.s32 	%p9, %r117, %r77;
	@%p9 bra 	$L__BB0_9;
	mad.lo.s32 	%r118, %r14, %r77, %r303;
	mul.wide.s32 	%rd26, %r118, 8;
	add.s64 	%rd25, %rd1, %rd26;
	// begin inline asm
	ld.global.nc.f64 %fd870, [%rd25];
	// end inline asm
$L__BB0_9:
	and.b32  	%r119, %r13, 65520;
	or.b32  	%r120, %r119, %r303;
	shl.b32 	%r121, %r120, 3;
	add.s32 	%r123, %r98, %r121;
	st.shared.f64 	[%r123], %fd870;
	and.b32  	%r15, %r6, 63;
	add.s32 	%r16, %r5, %r15;
	shr.u32 	%r314, %r6, 6;
	max.s32 	%r125, %r314, %r16;
	setp.ge.s32 	%p10, %r125, %r77;
	mov.f64 	%fd871, 0d0000000000000000;
	@%p10 bra 	$L__BB0_11;
	mad.lo.s32 	%r126, %r314, %r77, %r16;
	mul.wide.s32 	%rd28, %r126, 8;
	add.s64 	%rd27, %rd2, %rd28;
	// begin inline asm
	ld.global.nc.f64 %fd871, [%rd27];
	// end inline asm
$L__BB0_11:
	and.b32  	%r127, %r6, 32704;
	or.b32  	%r128, %r127, %r15;
	shl.b32 	%r129, %r128, 3;
	mov.u32 	%r130, _ZZ37square_dgemm_kernel_2d_blocktiling_64iiPPKdS1_PPdE2Bs;
	add.s32 	%r131, %r130, %r129;
	st.shared.f64 	[%r131], %fd871;
	shr.u32 	%r312, %r9, 6;
	max.s32 	%r132, %r312, %r16;
	setp.ge.s32 	%p11, %r132, %r77;
	mov.f64 	%fd872, 0d0000000000000000;
	@%p11 bra 	$L__BB0_13;
	mad.lo.s32 	%r133, %r312, %r77, %r16;
	mul.wide.s32 	%rd30, %r133, 8;
	add.s64 	%rd29, %rd2, %rd30;
	// begin inline asm
	ld.global.nc.f64 %fd872, [%rd29];
	// end inline asm
$L__BB0_13:
	and.b32  	%r134, %r9, 65472;
	or.b32  	%r135, %r134, %r15;
	shl.b32 	%r136, %r135, 3;
	add.s32 	%r138, %r130, %r136;
	st.shared.f64 	[%r138], %fd872;
	shr.u32 	%r310, %r11, 6;
	max.s32 	%r139, %r310, %r16;
	setp.ge.s32 	%p12, %r139, %r77;
	mov.f64 	%fd873, 0d0000000000000000;
	@%p12 bra 	$L__BB0_15;
	mad.lo.s32 	%r140, %r310, %r77, %r16;
	mul.wide.s32 	%rd32, %r140, 8;
	add.s64 	%rd31, %rd2, %rd32;
	// begin inline asm
	ld.global.nc.f64 %fd873, [%rd31];
	// end inline asm
$L__BB0_15:
	and.b32  	%r141, %r11, 65472;
	or.b32  	%r142, %r141, %r15;
	shl.b32 	%r143, %r142, 3;
	add.s32 	%r145, %r130, %r143;
	st.shared.f64 	[%r145], %fd873;
	shr.u32 	%r308, %r13, 6;
	max.s32 	%r146, %r308, %r16;
	setp.ge.s32 	%p13, %r146, %r77;
	mov.f64 	%fd874, 0d0000000000000000;
	@%p13 bra 	$L__BB0_17;
	mad.lo.s32 	%r147, %r308, %r77, %r16;
	mul.wide.s32 	%rd34, %r147, 8;
	add.s64 	%rd33, %rd2, %rd34;
	// begin inline asm
	ld.global.nc.f64 %fd874, [%rd33];
	// end inline asm
$L__BB0_17:
	and.b32  	%r149, %r13, 65472;
	or.b32  	%r150, %r149, %r15;
	shl.b32 	%r151, %r150, 3;
	add.s32 	%r153, %r130, %r151;
	st.shared.f64 	[%r153], %fd874;
	bar.sync 	0;
	setp.lt.s32 	%p14, %r77, 17;
	mov.b32 	%r318, 0;
	mov.f64 	%fd899, 0d0000000000000000;
	mov.f64 	%fd900, %fd899;
	mov.f64 	%fd901, %fd899;
	mov.f64 	%fd902, %fd899;
	mov.f64 	%fd903, %fd899;
	mov.f64 	%fd904, %fd899;
	mov.f64 	%fd905, %fd899;
	mov.f64 	%fd906, %fd899;
	mov.f64 	%fd907, %fd899;
	mov.f64 	%fd908, %fd899;
	mov.f64 	%fd909, %fd899;
	mov.f64 	%fd910, %fd899;
	mov.f64 	%fd911, %fd899;
	mov.f64 	%fd912, %fd899;
	mov.f64 	%fd913, %fd899;
	mov.f64 	%fd914, %fd899;
	@%p14 bra 	$L__BB0_36;
	add.s32 	%r155, %r77, 15;
	shr.s32 	%r156, %r155, 31;
	shr.u32 	%r157, %r156, 28;
	add.s32 	%r158, %r155, %r157;
	shr.s32 	%r159, %r158, 4;
	max.s32 	%r160, %r159, 2;
	neg.s32 	%r316, %r160;
	add.s32 	%r161, %r314, 16;
	mad.lo.s32 	%r162, %r77, %r161, %r5;
	add.s32 	%r315, %r162, %r15;
	add.s32 	%r163, %r312, 16;
	mad.lo.s32 	%r164, %r77, %r163, %r5;
	add.s32 	%r313, %r164, %r15;
	add.s32 	%r165, %r310, 16;
	mad.lo.s32 	%r166, %r77, %r165, %r5;
	add.s32 	%r311, %r166, %r15;
	add.s32 	%r167, %r308, 16;
	mad.lo.s32 	%r168, %r77, %r167, %r5;
	add.s32 	%r309, %r168, %r15;
	mad.lo.s32 	%r169, %r14, %r77, %r303;
	add.s32 	%r307, %r169, 16;
	mad.lo.s32 	%r170, %r12, %r77, %r303;
	add.s32 	%r306, %r170, 16;
	mad.lo.s32 	%r171, %r10, %r77, %r303;
	add.s32 	%r305, %r171, 16;
	mad.lo.s32 	%r172, %r8, %r77, %r303;
	add.s32 	%r304, %r172, 16;
	mov.b32 	%r317, 0;
	mov.f64 	%fd899, 0d0000000000000000;
$L__BB0_19:
	mov.u32 	%r45, %tid.y;
	shl.b32 	%r173, %r45, 4;
	mov.u32 	%r46, %tid.x;
	add.s32 	%r174, %r173, %r46;
	shr.u32 	%r175, %r174, 4;
	add.s32 	%r176, %r175, %r4;
	add.s32 	%r303, %r303, 16;
	max.s32 	%r177, %r176, %r303;
	setp.ge.s32 	%p15, %r177, %r77;
	mov.f64 	%fd891, 0d0000000000000000;
	@%p15 bra 	$L__BB0_21;
	mul.wide.s32 	%rd36, %r304, 8;
	add.s64 	%rd35, %rd1, %rd36;
	// begin inline asm
	ld.global.nc.f64 %fd891, [%rd35];
	// end inline asm
$L__BB0_21:
	shl.b32 	%r178, %r317, 13;
	xor.b32  	%r179, %r178, 8192;
	mov.u32 	%r180, _ZZ37square_dgemm_kernel_2d_blocktiling_64iiPPKdS1_PPdE2As;
	add.s32 	%r48, %r180, %r179;
	and.b32  	%r183, %r174, 32752;
	and.b32  	%r184, %r46, 15;
	or.b32  	%r185, %r183, %r184;
	shl.b32 	%r186, %r185, 3;
	add.s32 	%r187, %r48, %r186;
	st.shared.f64 	[%r187], %fd891;
	max.s32 	%r188, %r10, %r303;
	setp.ge.s32 	%p16, %r188, %r77;
	mov.f64 	%fd892, 0d0000000000000000;
	@%p16 bra 	$L__BB0_23;
	mul.wide.s32 	%rd38, %r305, 8;
	add.s64 	%rd37, %rd1, %rd38;
	// begin inline asm
	ld.global.nc.f64 %fd892, [%rd37];
	// end inline asm
$L__BB0_23:
	add.s32 	%r191, %r174, 256;
	and.b32  	%r192, %r191, 65520;
	and.b32  	%r193, %r46, 15;
	or.b32  	%r194, %r192, %r193;
	shl.b32 	%r195, %r194, 3;
	add.s32 	%r196, %r48, %r195;
	st.shared.f64 	[%r196], %fd892;
	max.s32 	%r197, %r12, %r303;
	setp.ge.s32 	%p17, %r197, %r77;
	mov.f64 	%fd893, 0d0000000000000000;
	@%p17 bra 	$L__BB0_25;
	mul.wide.s32 	%rd40, %r306, 8;
	add.s64 	%rd39, %rd1, %rd40;
	// begin inline asm
	ld.global.nc.f64 %fd893, [%rd39];
	// end inline asm
$L__BB0_25:
	mov.u32 	%r198, %tid.y;
	shl.b32 	%r199, %r198, 4;
	mov.u32 	%r200, %tid.x;
	add.s32 	%r201, %r199, %r200;
	add.s32 	%r202, %r201, 768;
	shr.u32 	%r203, %r202, 4;
	add.s32 	%r204, %r203, %r4;
	add.s32 	%r207, %r174, 512;
	and.b32  	%r208, %r207, 65520;
	and.b32  	%r209, %r46, 15;
	or.b32  	%r210, %r208, %r209;
	shl.b32 	%r211, %r210, 3;
	add.s32 	%r212, %r48, %r211;
	st.shared.f64 	[%r212], %fd893;
	max.s32 	%r213, %r204, %r303;
	setp.ge.s32 	%p18, %r213, %r77;
	mov.f64 	%fd894, 0d0000000000000000;
	@%p18 bra 	$L__BB0_27;
	mul.wide.s32 	%rd42, %r307, 8;
	add.s64 	%rd41, %rd1, %rd42;
	// begin inline asm
	ld.global.nc.f64 %fd894, [%rd41];
	// end inline asm
$L__BB0_27:
	add.s32 	%r216, %r174, 768;
	and.b32  	%r217, %r216, 65520;
	and.b32  	%r218, %r46, 15;
	or.b32  	%r219, %r217, %r218;
	shl.b32 	%r220, %r219, 3;
	add.s32 	%r221, %r48, %r220;
	st.shared.f64 	[%r221], %fd894;
	add.s32 	%r314, %r314, 16;
	max.s32 	%r222, %r314, %r16;
	setp.ge.s32 	%p19, %r222, %r77;
	mov.f64 	%fd895, 0d0000000000000000;
	@%p19 bra 	$L__BB0_29;
	mul.wide.s32 	%rd44, %r315, 8;
	add.s64 	%rd43, %rd2, %rd44;
	// begin inline asm
	ld.global.nc.f64 %fd895, [%rd43];
	// end inline asm
$L__BB0_29:
	shl.b32 	%r223, %r317, 13;
	xor.b32  	%r224, %r223, 8192;
	mov.u32 	%r225, _ZZ37square_dgemm_kernel_2d_blocktiling_64iiPPKdS1_PPdE2Bs;
	add.s32 	%r50, %r225, %r224;
	shl.b32 	%r228, %r174, 3;
	add.s32 	%r229, %r50, %r228;
	st.shared.f64 	[%r229], %fd895;
	add.s32 	%r312, %r312, 16;
	max.s32 	%r230, %r312, %r16;
	setp.ge.s32 	%p20, %r230, %r77;
	mov.f64 	%fd896, 0d0000000000000000;
	@%p20 bra 	$L__BB0_31;
	mul.wide.s32 	%rd46, %r313, 8;
	add.s64 	%rd45, %rd2, %rd46;
	// begin inline asm
	ld.global.nc.f64 %fd896, [%rd45];
	// end inline asm
$L__BB0_31:
	add.s32 	%r233, %r174, 256;
	and.b32  	%r234, %r233, 65472;
	and.b32  	%r235, %r174, 63;
	or.b32  	%r236, %r234, %r235;
	shl.b32 	%r237, %r236, 3;
	add.s32 	%r238, %r50, %r237;
	st.shared.f64 	[%r238], %fd896;
	add.s32 	%r310, %r310, 16;
	max.s32 	%r239, %r310, %r16;
	setp.ge.s32 	%p21, %r239, %r77;
	mov.f64 	%fd897, 0d0000000000000000;
	@%p21 bra 	$L__BB0_33;
	mul.wide.s32 	%rd48, %r311, 8;
	add.s64 	%rd47, %rd2, %rd48;
	// begin inline asm
	ld.global.nc.f64 %fd897, [%rd47];
	// end inline asm
$L__BB0_33:
	add.s32 	%r242, %r174, 512;
	and.b32  	%r243, %r242, 65472;
	and.b32  	%r244, %r174, 63;
	or.b32  	%r245, %r243, %r244;
	shl.b32 	%r246, %r245, 3;
	add.s32 	%r247, %r50, %r246;
	st.shared.f64 	[%r247], %fd897;
	add.s32 	%r308, %r308, 16;
	max.s32 	%r248, %r308, %r16;
	setp.ge.s32 	%p22, %r248, %r77;
	mov.f64 	%fd898, 0d0000000000000000;
	@%p22 bra 	$L__BB0_35;
	mul.wide.s32 	%rd50, %r309, 8;
	add.s64 	%rd49, %rd2, %rd50;
	// begin inline asm
	ld.global.nc.f64 %fd898, [%rd49];
	// end inline asm
$L__BB0_35:
	xor.b32  	%r318, %r317, 1;
	mov.u32 	%r249, %tid.y;
	shl.b32 	%r250, %r249, 4;
	mov.u32 	%r251, %tid.x;
	add.s32 	%r252, %r250, %r251;
	add.s32 	%r253, %r252, 768;
	and.b32  	%r254, %r253, 65472;
	and.b32  	%r255, %r252, 63;
	or.b32  	%r256, %r254, %r255;
	shl.b32 	%r257, %r256, 3;
	add.s32 	%r258, %r50, %r257;
	st.shared.f64 	[%r258], %fd898;
	bar.sync 	0;
	shl.b32 	%r259, %r317, 13;
	mov.u32 	%r260, _ZZ37square_dgemm_kernel_2d_blocktiling_64iiPPKdS1_PPdE2As;
	add.s32 	%r261, %r260, %r259;
	mov.u32 	%r262, _ZZ37square_dgemm_kernel_2d_blocktiling_64iiPPKdS1_PPdE2Bs;
	add.s32 	%r263, %r262, %r259;
	shl.b32 	%r264, %r249, 9;
	add.s32 	%r265, %r261, %r264;
	ld.shared.f64 	%fd131, [%r265];
	ld.shared.f64 	%fd132, [%r265+128];
	ld.shared.f64 	%fd133, [%r265+256];
	ld.shared.f64 	%fd134, [%r265+384];
	shl.b32 	%r266, %r251, 5;
	add.s32 	%r267, %r263, %r266;
	ld.shared.f64 	%fd135, [%r267];
	ld.shared.f64 	%fd136, [%r267+8];
	ld.shared.f64 	%fd137, [%r267+16];
	ld.shared.f64 	%fd138, [%r267+24];
	fma.rn.f64 	%fd139, %fd131, %fd135, %fd914;
	fma.rn.f64 	%fd140, %fd131, %fd136, %fd913;
	fma.rn.f64 	%fd141, %fd131, %fd137, %fd912;
	fma.rn.f64 	%fd142, %fd131, %fd138, %fd911;
	fma.rn.f64 	%fd143, %fd132, %fd135, %fd910;
	fma.rn.f64 	%fd144, %fd132, %fd136, %fd909;
	fma.rn.f64 	%fd145, %fd132, %fd137, %fd908;
	fma.rn.f64 	%fd146, %fd132, %fd138, %fd907;
	fma.rn.f64 	%fd147, %fd133, %fd135, %fd906;
	fma.rn.f64 	%fd148, %fd133, %fd136, %fd905;
	fma.rn.f64 	%fd149, %fd133, %fd137, %fd904;
	fma.rn.f64 	%fd150, %fd133, %fd138, %fd903;
	fma.rn.f64 	%fd151, %fd134, %fd135, %fd902;
	fma.rn.f64 	%fd152, %fd134, %fd136, %fd901;
	fma.rn.f64 	%fd153, %fd134, %fd137, %fd900;
	fma.rn.f64 	%fd154, %fd134, %fd138, %fd899;
	ld.shared.f64 	%fd155, [%r265+8];
	ld.shared.f64 	%fd156, [%r265+136];
	ld.shared.f64 	%fd157, [%r265+264];
	ld.shared.f64 	%fd158, [%r265+392];
	ld.shared.f64 	%fd159, [%r267+512];
	ld.shared.f64 	%fd160, [%r267+520];
	ld.shared.f64 	%fd161, [%r267+528];
	ld.shared.f64 	%fd162, [%r267+536];
	fma.rn.f64 	%fd163, %fd155, %fd159, %fd139;
	fma.rn.f64 	%fd164, %fd155, %fd160, %fd140;
	fma.rn.f64 	%fd165, %fd155, %fd161, %fd141;
	fma.rn.f64 	%fd166, %fd155, %fd162, %fd142;
	fma.rn.f64 	%fd167, %fd156, %fd159, %fd143;
	fma.rn.f64 	%fd168, %fd156, %fd160, %fd144;
	fma.rn.f64 	%fd169, %fd156, %fd161, %fd145;
	fma.rn.f64 	%fd170, %fd156, %fd162, %fd146;
	fma.rn.f64 	%fd171, %fd157, %fd159, %fd147;
	fma.rn.f64 	%fd172, %fd157, %fd160, %fd148;
	fma.rn.f64 	%fd173, %fd157, %fd161, %fd149;
	fma.rn.f64 	%fd174, %fd157, %fd162, %fd150;
	fma.rn.f64 	%fd175, %fd158, %fd159, %fd151;
	fma.rn.f64 	%fd176, %fd158, %fd160, %fd152;
	fma.rn.f64 	%fd177, %fd158, %fd161, %fd153;
	fma.rn.f64 	%fd178, %fd158, %fd162, %fd154;
	ld.shared.f64 	%fd179, [%r265+16];
	ld.shared.f64 	%fd180, [%r265+144];
	ld.shared.f64 	%fd181, [%r265+272];
	ld.shared.f64 	%fd182, [%r265+400];
	ld.shared.f64 	%fd183, [%r267+1024];
	ld.shared.f64 	%fd184, [%r267+1032];
	ld.shared.f64 	%fd185, [%r267+1040];
	ld.shared.f64 	%fd186, [%r267+1048];
	fma.rn.f64 	%fd187, %fd179, %fd183, %fd163;
	fma.rn.f64 	%fd188, %fd179, %fd184, %fd164;
	fma.rn.f64 	%fd189, %fd179, %fd185, %fd165;
	fma.rn.f64 	%fd190, %fd179, %fd186, %fd166;
	fma.rn.f64 	%fd191, %fd180, %fd183, %fd167;
	fma.rn.f64 	%fd192, %fd180, %fd184, %fd168;
	fma.rn.f64 	%fd193, %fd180, %fd185, %fd169;
	fma.rn.f64 	%fd194, %fd180, %fd186, %fd170;
	fma.rn.f64 	%fd195, %fd181, %fd183, %fd171;
	fma.rn.f64 	%fd196, %fd181, %fd184, %fd172;
	fma.rn.f64 	%fd197, %fd181, %fd185, %fd173;
	fma.rn.f64 	%fd198, %fd181, %fd186, %fd174;
	fma.rn.f64 	%fd199, %fd182, %fd183, %fd175;
	fma.rn.f64 	%fd200, %fd182, %fd184, %fd176;
	fma.rn.f64 	%fd201, %fd182, %fd185, %fd177;
	fma.rn.f64 	%fd202, %fd182, %fd186, %fd178;
	ld.shared.f64 	%fd203, [%r265+24];
	ld.shared.f64 	%fd204, [%r265+152];
	ld.shared.f64 	%fd205, [%r265+280];
	ld.shared.f64 	%fd206, [%r265+408];
	ld.shared.f64 	%fd207, [%r267+1536];
	ld.shared.f64 	%fd208, [%r267+1544];
	ld.shared.f64 	%fd209, [%r267+1552];
	ld.shared.f64 	%fd210, [%r267+1560];
	fma.rn.f64 	%fd211, %fd203, %fd207, %fd187;
	fma.rn.f64 	%fd212, %fd203, %fd208, %fd188;
	fma.rn.f64 	%fd213, %fd203, %fd209, %fd189;
	fma.rn.f64 	%fd214, %fd203, %fd210, %fd190;
	fma.rn.f64 	%fd215, %fd204, %fd207, %fd191;
	fma.rn.f64 	%fd216, %fd204, %fd208, %fd192;
	fma.rn.f64 	%fd217, %fd204, %fd209, %fd193;
	fma.rn.f64 	%fd218, %fd204, %fd210, %fd194;
	fma.rn.f64 	%fd219, %fd205, %fd207, %fd195;
	fma.rn.f64 	%fd220, %fd205, %fd208, %fd196;
	fma.rn.f64 	%fd221, %fd205, %fd209, %fd197;
	fma.rn.f64 	%fd222, %fd205, %fd210, %fd198;
	fma.rn.f64 	%fd223, %fd206, %fd207, %fd199;
	fma.rn.f64 	%fd224, %fd206, %fd208, %fd200;
	fma.rn.f64 	%fd225, %fd206, %fd209, %fd201;
	fma.rn.f64 	%fd226, %fd206, %fd210, %fd202;
	ld.shared.f64 	%fd227, [%r265+32];
	ld.shared.f64 	%fd228, [%r265+160];
	ld.shared.f64 	%fd229, [%r265+288];
	ld.shared.f64 	%fd230, [%r265+416];
	ld.shared.f64 	%fd231, [%r267+2048];
	ld.shared.f64 	%fd232, [%r267+2056];
	ld.shared.f64 	%fd233, [%r267+2064];
	ld.shared.f64 	%fd234, [%r267+2072];
	fma.rn.f64 	%fd235, %fd227, %fd231, %fd211;
	fma.rn.f64 	%fd236, %fd227, %fd232, %fd212;
	fma.rn.f64 	%fd237, %fd227, %fd233, %fd213;
	fma.rn.f64 	%fd238, %fd227, %fd234, %fd214;
	fma.rn.f64 	%fd239, %fd228, %fd231, %fd215;
	fma.rn.f64 	%fd240, %fd228, %fd232, %fd216;
	fma.rn.f64 	%fd241, %fd228, %fd233, %fd217;
	fma.rn.f64 	%fd242, %fd228, %fd234, %fd218;
	fma.rn.f64 	%fd243, %fd229, %fd231, %fd219;
	fma.rn.f64 	%fd244, %fd229, %fd232, %fd220;
	fma.rn.f64 	%fd245, %fd229, %fd233, %fd221;
	fma.rn.f64 	%fd246, %fd229, %fd234, %fd222;
	fma.rn.f64 	%fd247, %fd230, %fd231, %fd223;
	fma.rn.f64 	%fd248, %fd230, %fd232, %fd224;
	fma.rn.f64 	%fd249, %fd230, %fd233, %fd225;
	fma.rn.f64 	%fd250, %fd230, %fd234, %fd226;
	ld.shared.f64 	%fd251, [%r265+40];
	ld.shared.f64 	%fd252, [%r265+168];
	ld.shared.f64 	%fd253, [%r265+296];
	ld.shared.f64 	%fd254, [%r265+424];
	ld.shared.f64 	%fd255, [%r267+2560];
	ld.shared.f64 	%fd256, [%r267+2568];
	ld.shared.f64 	%fd257, [%r267+2576];
	ld.shared.f64 	%fd258, [%r267+2584];
	fma.rn.f64 	%fd259, %fd251, %fd255, %fd235;
	fma.rn.f64 	%fd260, %fd251, %fd256, %fd236;
	fma.rn.f64 	%fd261, %fd251, %fd257, %fd237;
	fma.rn.f64 	%fd262, %fd251, %fd258, %fd238;
	fma.rn.f64 	%fd263, %fd252, %fd255, %fd239;
	fma.rn.f64 	%fd264, %fd252, %fd256, %fd240;
	fma.rn.f64 	%fd265, %fd252, %fd257, %fd241;
	fma.rn.f64 	%fd266, %fd252, %fd258, %fd242;
	fma.rn.f64 	%fd267, %fd253, %fd255, %fd243;
	fma.rn.f64 	%fd268, %fd253, %fd256, %fd244;
	fma.rn.f64 	%fd269, %fd253, %fd257, %fd245;
	fma.rn.f64 	%fd270, %fd253, %fd258, %fd246;
	fma.rn.f64 	%fd271, %fd254, %fd255, %fd247;
	fma.rn.f64 	%fd272, %fd254, %fd256, %fd248;
	fma.rn.f64 	%fd273, %fd254, %fd257, %fd249;
	fma.rn.f64 	%fd274, %fd254, %fd258, %fd250;
	ld.shared.f64 	%fd275, [%r265+48];
	ld.shared.f64 	%fd276, [%r265+176];
	ld.shared.f64 	%fd277, [%r265+304];
	ld.shared.f64 	%fd278, [%r265+432];
	ld.shared.f64 	%fd279, [%r267+3072];
	ld.shared.f64 	%fd280, [%r267+3080];
	ld.shared.f64 	%fd281, [%r267+3088];
	ld.shared.f64 	%fd282, [%r267+3096];
	fma.rn.f64 	%fd283, %fd275, %fd279, %fd259;
	fma.rn.f64 	%fd284, %fd275, %fd280, %fd260;
	fma.rn.f64 	%fd285, %fd275, %fd281, %fd261;
	fma.rn.f64 	%fd286, %fd275, %fd282, %fd262;
	fma.rn.f64 	%fd287, %fd276, %fd279, %fd263;
	fma.rn.f64 	%fd288, %fd276, %fd280, %fd264;
	fma.rn.f64 	%fd289, %fd276, %fd281, %fd265;
	fma.rn.f64 	%fd290, %fd276, %fd282, %fd266;
	fma.rn.f64 	%fd291, %fd277, %fd279, %fd267;
	fma.rn.f64 	%fd292, %fd277, %fd280, %fd268;
	fma.rn.f64 	%fd293, %fd277, %fd281, %fd269;
	fma.rn.f64 	%fd294, %fd277, %fd282, %fd270;
	fma.rn.f64 	%fd295, %fd278, %fd279, %fd271;
	fma.rn.f64 	%fd296, %fd278, %fd280, %fd272;
	fma.rn.f64 	%fd297, %fd278, %fd281, %fd273;
	fma.rn.f64 	%fd298, %fd278, %fd282, %fd274;
	ld.shared.f64 	%fd299, [%r265+56];
	ld.shared.f64 	%fd300, [%r265+184];
	ld.shared.f64 	%fd301, [%r265+312];
	ld.shared.f64 	%fd302, [%r265+440];
	ld.shared.f64 	%fd303, [%r267+3584];
	ld.shared.f64 	%fd304, [%r267+3592];
	ld.shared.f64 	%fd305, [%r267+3600];
	ld.shared.f64 	%fd306, [%r267+3608];
	fma.rn.f64 	%fd307, %fd299, %fd303, %fd283;
	fma.rn.f64 	%fd308, %fd299, %fd304, %fd284;
	fma.rn.f64 	%fd309, %fd299, %fd305, %fd285;
	fma.rn.f64 	%fd310, %fd299, %fd306, %fd286;
	fma.rn.f64 	%fd311, %fd300, %fd303, %fd287;
	fma.rn.f64 	%fd312, %fd300, %fd304, %fd288;
	fma.rn.f64 	%fd313, %fd300, %fd305, %fd289;
	fma.rn.f64 	%fd314, %fd300, %fd306, %fd290;
	fma.rn.f64 	%fd315, %fd301, %fd303, %fd291;
	fma.rn.f64 	%fd316, %fd301, %fd304, %fd292;
	fma.rn.f64 	%fd317, %fd301, %fd305, %fd293;
	fma.rn.f64 	%fd318, %fd301, %fd306, %fd294;
	fma.rn.f64 	%fd319, %fd302, %fd303, %fd295;
	fma.rn.f64 	%fd320, %fd302, %fd304, %fd296;
	fma.rn.f64 	%fd321, %fd302, %fd305, %fd297;
	fma.rn.f64 	%fd322, %fd302, %fd306, %fd298;
	ld.shared.f64 	%fd323, [%r265+64];
	ld.shared.f64 	%fd324, [%r265+192];
	ld.shared.f64 	%fd325, [%r265+320];
	ld.shared.f64 	%fd326, [%r265+448];
	ld.shared.f64 	%fd327, [%r267+4096];
	ld.shared.f64 	%fd328, [%r267+4104];
	ld.shared.f64 	%fd329, [%r267+4112];
	ld.shared.f64 	%fd330, [%r267+4120];
	fma.rn.f64 	%fd331, %fd323, %fd327, %fd307;
	fma.rn.f64 	%fd332, %fd323, %fd328, %fd308;
	fma.rn.f64 	%fd333, %fd323, %fd329, %fd309;
	fma.rn.f64 	%fd334, %fd323, %fd330, %fd310;
	fma.rn.f64 	%fd335, %fd324, %fd327, %fd311;
	fma.rn.f64 	%fd336, %fd324, %fd328, %fd312;
	fma.rn.f64 	%fd337, %fd324, %fd329, %fd313;
	fma.rn.f64 	%fd338, %fd324, %fd330, %fd314;
	fma.rn.f64 	%fd339, %fd325, %fd327, %fd315;
	fma.rn.f64 	%fd340, %fd325, %fd328, %fd316;
	fma.rn.f64 	%fd341, %fd325, %fd329, %fd317;
	fma.rn.f64 	%fd342, %fd325, %fd330, %fd318;
	fma.rn.f64 	%fd343, %fd326, %fd327, %fd319;
	fma.rn.f64 	%fd344, %fd326, %fd328, %fd320;
	fma.rn.f64 	%fd345, %fd326, %fd329, %fd321;
	fma.rn.f64 	%fd346, %fd326, %fd330, %fd322;
	ld.shared.f64 	%fd347, [%r265+72];
	ld.shared.f64 	%fd348, [%r265+200];
	ld.shared.f64 	%fd349, [%r265+328];
	ld.shared.f64 	%fd350, [%r265+456];
	ld.shared.f64 	%fd351, [%r267+4608];
	ld.shared.f64 	%fd352, [%r267+4616];
	ld.shared.f64 	%fd353, [%r267+4624];
	ld.shared.f64 	%fd354, [%r267+4632];
	fma.rn.f64 	%fd355, %fd347, %fd351, %fd331;
	fma.rn.f64 	%fd356, %fd347, %fd352, %fd332;
	fma.rn.f64 	%fd357, %fd347, %fd353, %fd333;
	fma.rn.f64 	%fd358, %fd347, %fd354, %fd334;
	fma.rn.f64 	%fd359, %fd348, %fd351, %fd335;
	fma.rn.f64 	%fd360, %fd348, %fd352, %fd336;
	fma.rn.f64 	%fd361, %fd348, %fd353, %fd337;
	fma.rn.f64 	%fd362, %fd348, %fd354, %fd338;
	fma.rn.f64 	%fd363, %fd349, %fd351, %fd339;
	fma.rn.f64 	%fd364, %fd349, %fd352, %fd340;
	fma.rn.f64 	%fd365, %fd349, %fd353, %fd341;
	fma.rn.f64 	%fd366, %fd349, %fd354, %fd342;
	fma.rn.f64 	%fd367, %fd350, %fd351, %fd343;
	fma.rn.f64 	%fd368, %fd350, %fd352, %fd344;
	fma.rn.f64 	%fd369, %fd350, %fd353, %fd345;
	fma.rn.f64 	%fd370, %fd350, %fd354, %fd346;
	ld.shared.f64 	%fd371, [%r265+80];
	ld.shared.f64 	%fd372, [%r265+208];
	ld.shared.f64 	%fd373, [%r265+336];
	ld.shared.f64 	%fd374, [%r265+464];
	ld.shared.f64 	%fd375, [%r267+5120];
	ld.shared.f64 	%fd376, [%r267+5128];
	ld.shared.f64 	%fd377, [%r267+5136];
	ld.shared.f64 	%fd378, [%r267+5144];
	fma.rn.f64 	%fd379, %fd371, %fd375, %fd355;
	fma.rn.f64 	%fd380, %fd371, %fd376, %fd356;
	fma.rn.f64 	%fd381, %fd371, %fd377, %fd357;
	fma.rn.f64 	%fd382, %fd371, %fd378, %fd358;
	fma.rn.f64 	%fd383, %fd372, %fd375, %fd359;
	fma.rn.f64 	%fd384, %fd372, %fd376, %fd360;
	fma.rn.f64 	%fd385, %fd372, %fd377, %fd361;
	fma.rn.f64 	%fd386, %fd372, %fd378, %fd362;
	fma.rn.f64 	%fd387, %fd373, %fd375, %fd363;
	fma.rn.f64 	%fd388, %fd373, %fd376, %fd364;
	fma.rn.f64 	%fd389, %fd373, %fd377, %fd365;
	fma.rn.f64 	%fd390, %fd373, %fd378, %fd366;
	fma.rn.f64 	%fd391, %fd374, %fd375, %fd367;
	fma.rn.f64 	%fd392, %fd374, %fd376, %fd368;
	fma.rn.f64 	%fd393, %fd374, %fd377, %fd369;
	fma.rn.f64 	%fd394, %fd374, %fd378, %fd370;
	ld.shared.f64 	%fd395, [%r265+88];
	ld.shared.f64 	%fd396, [%r265+216];
	ld.shared.f64 	%fd397, [%r265+344];
	ld.shared.f64 	%fd398, [%r265+472];
	ld.shared.f64 	%fd399, [%r267+5632];
	ld.shared.f64 	%fd400, [%r267+5640];
	ld.shared.f64 	%fd401, [%r267+5648];
	ld.shared.f64 	%fd402, [%r267+5656];
	fma.rn.f64 	%fd403, %fd395, %fd399, %fd379;
	fma.rn.f64 	%fd404, %fd395, %fd400, %fd380;
	fma.rn.f64 	%fd405, %fd395, %fd401, %fd381;
	fma.rn.f64 	%fd406, %fd395, %fd402, %fd382;
	fma.rn.f64 	%fd407, %fd396, %fd399, %fd383;
	fma.rn.f64 	%fd408, %fd396, %fd400, %fd384;
	fma.rn.f64 	%fd409, %fd396, %fd401, %fd385;
	fma.rn.f64 	%fd410, %fd396, %fd402, %fd386;
	fma.rn.f64 	%fd411, %fd397, %fd399, %fd387;
	fma.rn.f64 	%fd412, %fd397, %fd400, %fd388;
	fma.rn.f64 	%fd413, %fd397, %fd401, %fd389;
	fma.rn.f64 	%fd414, %fd397, %fd402, %fd390;
	fma.rn.f64 	%fd415, %fd398, %fd399, %fd391;
	fma.rn.f64 	%fd416, %fd398, %fd400, %fd392;
	fma.rn.f64 	%fd417, %fd398, %fd401, %fd393;
	fma.rn.f64 	%fd418, %fd398, %fd402, %fd394;
	ld.shared.f64 	%fd419, [%r265+96];
	ld.shared.f64 	%fd420, [%r265+224];
	ld.shared.f64 	%fd421, [%r265+352];
	ld.shared.f64 	%fd422, [%r265+480];
	ld.shared.f64 	%fd423, [%r267+6144];
	ld.shared.f64 	%fd424, [%r267+6152];
	ld.shared.f64 	%fd425, [%r267+6160];
	ld.shared.f64 	%fd426, [%r267+6168];
	fma.rn.f64 	%fd427, %fd419, %fd423, %fd403;
	fma.rn.f64 	%fd428, %fd419, %fd424, %fd404;
	fma.rn.f64 	%fd429, %fd419, %fd425, %fd405;
	fma.rn.f64 	%fd430, %fd419, %fd426, %fd406;
	fma.rn.f64 	%fd431, %fd420, %fd423, %fd407;
	fma.rn.f64 	%fd432, %fd420, %fd424, %fd408;
	fma.rn.f64 	%fd433, %fd420, %fd425, %fd409;
	fma.rn.f64 	%fd434, %fd420, %fd426, %fd410;
	fma.rn.f64 	%fd435, %fd421, %fd423, %fd411;
	fma.rn.f64 	%fd436, %fd421, %fd424, %fd412;
	fma.rn.f64 	%fd437, %fd421, %fd425, %fd413;
	fma.rn.f64 	%fd438, %fd421, %fd426, %fd414;
	fma.rn.f64 	%fd439, %fd422, %fd423, %fd415;
	fma.rn.f64 	%fd440, %fd422, %fd424, %fd416;
	fma.rn.f64 	%fd441, %fd422, %fd425, %fd417;
	fma.rn.f64 	%fd442, %fd422, %fd426, %fd418;
	ld.shared.f64 	%fd443, [%r265+104];
	ld.shared.f64 	%fd444, [%r265+232];
	ld.shared.f64 	%fd445, [%r265+360];
	ld.shared.f64 	%fd446, [%r265+488];
	ld.shared.f64 	%fd447, [%r267+6656];
	ld.shared.f64 	%fd448, [%r267+6664];
	ld.shared.f64 	%fd449, [%r267+6672];
	ld.shared.f64 	%fd450, [%r267+6680];
	fma.rn.f64 	%fd451, %fd443, %fd447, %fd427;
	fma.rn.f64 	%fd452, %fd443, %fd448, %fd428;
	fma.rn.f64 	%fd453, %fd443, %fd449, %fd429;
	fma.rn.f64 	%fd454, %fd443, %fd450, %fd430;
	fma.rn.f64 	%fd455, %fd444, %fd447, %fd431;
	fma.rn.f64 	%fd456, %fd444, %fd448, %fd432;
	fma.rn.f64 	%fd457, %fd444, %fd449, %fd433;
	fma.rn.f64 	%fd458, %fd444, %fd450, %fd434;
	fma.rn.f64 	%fd459, %fd445, %fd447, %fd435;
	fma.rn.f64 	%fd460, %fd445, %fd448, %fd436;
	fma.rn.f64 	%fd461, %fd445, %fd449, %fd437;
	fma.rn.f64 	%fd462, %fd445, %fd450, %fd438;
	fma.rn.f64 	%fd463, %fd446, %fd447, %fd439;
	fma.rn.f64 	%fd464, %fd446, %fd448, %fd440;
	fma.rn.f64 	%fd465, %fd446, %fd449, %fd441;
	fma.rn.f64 	%fd466, %fd446, %fd450, %fd442;
	ld.shared.f64 	%fd467, [%r265+112];
	ld.shared.f64 	%fd468, [%r265+240];
	ld.shared.f64 	%fd469, [%r265+368];
	ld.shared.f64 	%fd470, [%r265+496];
	ld.shared.f64 	%fd471, [%r267+7168];
	ld.shared.f64 	%fd472, [%r267+7176];
	ld.shared.f64 	%fd473, [%r267+7184];
	ld.shared.f64 	%fd474, [%r267+7192];
	fma.rn.f64 	%fd475, %fd467, %fd471, %fd451;
	fma.rn.f64 	%fd476, %fd467, %fd472, %fd452;
	fma.rn.f64 	%fd477, %fd467, %fd473, %fd453;
	fma.rn.f64 	%fd478, %fd467, %fd474, %fd454;
	fma.rn.f64 	%fd479, %fd468, %fd471, %fd455;
	fma.rn.f64 	%fd480, %fd468, %fd472, %fd456;
	fma.rn.f64 	%fd481, %fd468, %fd473, %fd457;
	fma.rn.f64 	%fd482, %fd468, %fd474, %fd458;
	fma.rn.f64 	%fd483, %fd469, %fd471, %fd459;
	fma.rn.f64 	%fd484, %fd469, %fd472, %fd460;
	fma.rn.f64 	%fd485, %fd469, %fd473, %fd461;
	fma.rn.f64 	%fd486, %fd469, %fd474, %fd462;
	fma.rn.f64 	%fd487, %fd470, %fd471, %fd463;
	fma.rn.f64 	%fd488, %fd470, %fd472, %fd464;
	fma.rn.f64 	%fd489, %fd470, %fd473, %fd465;
	fma.rn.f64 	%fd490, %fd470, %fd474, %fd466;
	ld.shared.f64 	%fd491, [%r265+120];
	ld.shared.f64 	%fd492, [%r265+248];
	ld.shared.f64 	%fd493, [%r265+376];
	ld.shared.f64 	%fd494, [%r265+504];
	ld.shared.f64 	%fd495, [%r267+7680];
	ld.shared.f64 	%fd496, [%r267+7688];
	ld.shared.f64 	%fd497, [%r267+7696];
	ld.shared.f64 	%fd498, [%r267+7704];
	fma.rn.f64 	%fd914, %fd491, %fd495, %fd475;
	fma.rn.f64 	%fd913, %fd491, %fd496, %fd476;
	fma.rn.f64 	%fd912, %fd491, %fd497, %fd477;
	fma.rn.f64 	%fd911, %fd491, %fd498, %fd478;
	fma.rn.f64 	%fd910, %fd492, %fd495, %fd479;
	fma.rn.f64 	%fd909, %fd492, %fd496, %fd480;
	fma.rn.f64 	%fd908, %fd492, %fd497, %fd481;
	fma.rn.f64 	%fd907, %fd492, %fd498, %fd482;
	fma.rn.f64 	%fd906, %fd493, %fd495, %fd483;
	fma.rn.f64 	%fd905, %fd493, %fd496, %fd484;
	fma.rn.f64 	%fd904, %fd493, %fd497, %fd485;
	fma.rn.f64 	%fd903, %fd493, %fd498, %fd486;
	fma.rn.f64 	%fd902, %fd494, %fd495, %fd487;
	fma.rn.f64 	%fd901, %fd494, %fd496, %fd488;
	fma.rn.f64 	%fd900, %fd494, %fd497, %fd489;
	fma.rn.f64 	%fd899, %fd494, %fd498, %fd490;
	bar.sync 	0;
	add.s32 	%r316, %r316, 1;
	shl.b32 	%r268, %r77, 4;
	add.s32 	%r315, %r315, %r268;
	add.s32 	%r313, %r313, %r268;
	add.s32 	%r311, %r311, %r268;
	add.s32 	%r309, %r309, %r268;
	add.s32 	%r307, %r307, 16;
	add.s32 	%r306, %r306, 16;
	add.s32 	%r305, %r305, 16;
	add.s32 	%r304, %r304, 16;
	setp.ne.s32 	%p23, %r316, -1;
	mov.u32 	%r317, %r318;
	@%p23 bra 	$L__BB0_19;
$L__BB0_36:
	shl.b32 	%r269, %r318, 13;
	mov.u32 	%r270, _ZZ37square_dgemm_kernel_2d_blocktiling_64iiPPKdS1_PPdE2As;
	add.s32 	%r271, %r270, %r269;
	mov.u32 	%r272, _ZZ37square_dgemm_kernel_2d_blocktiling_64iiPPKdS1_PPdE2Bs;
	add.s32 	%r273, %r272, %r269;
	mov.u32 	%r274, %tid.x;
	shl.b32 	%r276, %r274, 2;
	mov.u32 	%r277, %tid.y;
	shl.b32 	%r278, %r277, 9;
	add.s32 	%r279, %r271, %r278;
	ld.shared.f64 	%fd499, [%r279];
	ld.shared.f64 	%fd500, [%r279+128];
	ld.shared.f64 	%fd501, [%r279+256];
	ld.shared.f64 	%fd502, [%r279+384];
	shl.b32 	%r280, %r274, 5;
	add.s32 	%r281, %r273, %r280;
	ld.shared.f64 	%fd503, [%r281];
	ld.shared.f64 	%fd504, [%r281+8];
	ld.shared.f64 	%fd505, [%r281+16];
	ld.shared.f64 	%fd506, [%r281+24];
	fma.rn.f64 	%fd507, %fd499, %fd503, %fd914;
	fma.rn.f64 	%fd508, %fd499, %fd504, %fd913;
	fma.rn.f64 	%fd509, %fd499, %fd505, %fd912;
	fma.rn.f64 	%fd510, %fd499, %fd506, %fd911;
	fma.rn.f64 	%fd511, %fd500, %fd503, %fd910;
	fma.rn.f64 	%fd512, %fd500, %fd504, %fd909;
	fma.rn.f64 	%fd513, %fd500, %fd505, %fd908;
	fma.rn.f64 	%fd514, %fd500, %fd506, %fd907;
	fma.rn.f64 	%fd515, %fd501, %fd503, %fd906;
	fma.rn.f64 	%fd516, %fd501, %fd504, %fd905;
	fma.rn.f64 	%fd517, %fd501, %fd505, %fd904;
	fma.rn.f64 	%fd518, %fd501, %fd506, %fd903;
	fma.rn.f64 	%fd519, %fd502, %fd503, %fd902;
	fma.rn.f64 	%fd520, %fd502, %fd504, %fd901;
	fma.rn.f64 	%fd521, %fd502, %fd505, %fd900;
	fma.rn.f64 	%fd522, %fd502, %fd506, %fd899;
	ld.shared.f64 	%fd523, [%r279+8];
	ld.shared.f64 	%fd524, [%r279+136];
	ld.shared.f64 	%fd525, [%r279+264];
	ld.shared.f64 	%fd526, [%r279+392];
	ld.shared.f64 	%fd527, [%r281+512];
	ld.shared.f64 	%fd528, [%r281+520];
	ld.shared.f64 	%fd529, [%r281+528];
	ld.shared.f64 	%fd530, [%r281+536];
	fma.rn.f64 	%fd531, %fd523, %fd527, %fd507;
	fma.rn.f64 	%fd532, %fd523, %fd528, %fd508;
	fma.rn.f64 	%fd533, %fd523, %fd529, %fd509;
	fma.rn.f64 	%fd534, %fd523, %fd530, %fd510;
	fma.rn.f64 	%fd535, %fd524, %fd527, %fd511;
	fma.rn.f64 	%fd536, %fd524, %fd528, %fd512;
	fma.rn.f64 	%fd537, %fd524, %fd529, %fd513;
	fma.rn.f64 	%fd538, %fd524, %fd530, %fd514;
	fma.rn.f64 	%fd539, %fd525, %fd527, %fd515;
	fma.rn.f64 	%fd540, %fd525, %fd528, %fd516;
	fma.rn.f64 	%fd541, %fd525, %fd529, %fd517;
	fma.rn.f64 	%fd542, %fd525, %fd530, %fd518;
	fma.rn.f64 	%fd543, %fd526, %fd527, %fd519;
	fma.rn.f64 	%fd544, %fd526, %fd528, %fd520;
	fma.rn.f64 	%fd545, %fd526, %fd529, %fd521;
	fma.rn.f64 	%fd546, %fd526, %fd530, %fd522;
	ld.shared.f64 	%fd547, [%r279+16];
	ld.shared.f64 	%fd548, [%r279+144];
	ld.shared.f64 	%fd549, [%r279+272];
	ld.shared.f64 	%fd550, [%r279+400];
	ld.shared.f64 	%fd551, [%r281+1024];
	ld.shared.f64 	%fd552, [%r281+1032];
	ld.shared.f64 	%fd553, [%r281+1040];
	ld.shared.f64 	%fd554, [%r281+1048];
	fma.rn.f64 	%fd555, %fd547, %fd551, %fd531;
	fma.rn.f64 	%fd556, %fd547, %fd552, %fd532;
	fma.rn.f64 	%fd557, %fd547, %fd553, %fd533;
	fma.rn.f64 	%fd558, %fd547, %fd554, %fd534;
	fma.rn.f64 	%fd559, %fd548, %fd551, %fd535;
	fma.rn.f64 	%fd560, %fd548, %fd552, %fd536;
	fma.rn.f64 	%fd561, %fd548, %fd553, %fd537;
	fma.rn.f64 	%fd562, %fd548, %fd554, %fd538;
	fma.rn.f64 	%fd563, %fd549, %fd551, %fd539;
	fma.rn.f64 	%fd564, %fd549, %fd552, %fd540;
	fma.rn.f64 	%fd565, %fd549, %fd553, %fd541;
	fma.rn.f64 	%fd566, %fd549, %fd554, %fd542;
	fma.rn.f64 	%fd567, %fd550, %fd551, %fd543;
	fma.rn.f64 	%fd568, %fd550, %fd552, %fd544;
	fma.rn.f64 	%fd569, %fd550, %fd553, %fd545;
	fma.rn.f64 	%fd570, %fd550, %fd554, %fd546;
	ld.shared.f64 	%fd571, [%r279+24];
	ld.shared.f64 	%fd572, [%r279+152];
	ld.shared.f64 	%fd573, [%r279+280];
	ld.shared.f64 	%fd574, [%r279+408];
	ld.shared.f64 	%fd575, [%r281+1536];
	ld.shared.f64 	%fd576, [%r281+1544];
	ld.shared.f64 	%fd577, [%r281+1552];
	ld.shared.f64 	%fd578, [%r281+1560];
	fma.rn.f64 	%fd579, %fd571, %fd575, %fd555;
	fma.rn.f64 	%fd580, %fd571, %fd576, %fd556;
	fma.rn.f64 	%fd581, %fd571, %fd577, %fd557;
	fma.rn.f64 	%fd582, %fd571, %fd578, %fd558;
	fma.rn.f64 	%fd583, %fd572, %fd575, %fd559;
	fma.rn.f64 	%fd584, %fd572, %fd576, %fd560;
	fma.rn.f64 	%fd585, %fd572, %fd577, %fd561;
	fma.rn.f64 	%fd586, %fd572, %fd578, %fd562;
	fma.rn.f64 	%fd587, %fd573, %fd575, %fd563;
	fma.rn.f64 	%fd588, %fd573, %fd576, %fd564;
	fma.rn.f64 	%fd589, %fd573, %fd577, %fd565;
	fma.rn.f64 	%fd590, %fd573, %fd578, %fd566;
	fma.rn.f64 	%fd591, %fd574, %fd575, %fd567;
	fma.rn.f64 	%fd592, %fd574, %fd576, %fd568;
	fma.rn.f64 	%fd593, %fd574, %fd577, %fd569;
	fma.rn.f64 	%fd594, %fd574, %fd578, %fd570;
	ld.shared.f64 	%fd595, [%r279+32];
	ld.shared.f64 	%fd596, [%r279+160];
	ld.shared.f64 	%fd597, [%r279+288];
	ld.shared.f64 	%fd598, [%r279+416];
	ld.shared.f64 	%fd599, [%r281+2048];
	ld.shared.f64 	%fd600, [%r281+2056];
	ld.shared.f64 	%fd601, [%r281+2064];
	ld.shared.f64 	%fd602, [%r281+2072];
	fma.rn.f64 	%fd603, %fd595, %fd599, %fd579;
	fma.rn.f64 	%fd604, %fd595, %fd600, %fd580;
	fma.rn.f64 	%fd605, %fd595, %fd601, %fd581;
	fma.rn.f64 	%fd606, %fd595, %fd602, %fd582;
	fma.rn.f64 	%fd607, %fd596, %fd599, %fd583;
	fma.rn.f64 	%fd608, %fd596, %fd600, %fd584;
	fma.rn.f64 	%fd609, %fd596, %fd601, %fd585;
	fma.rn.f64 	%fd610, %fd596, %fd602, %fd586;
	fma.rn.f64 	%fd611, %fd597, %fd599, %fd587;
	fma.rn.f64 	%fd612, %fd597, %fd600, %fd588;
	fma.rn.f64 	%fd613, %fd597, %fd601, %fd589;
	fma.rn.f64 	%fd614, %fd597, %fd602, %fd590;
	fma.rn.f64 	%fd615, %fd598, %fd599, %fd591;
	fma.rn.f64 	%fd616, %fd598, %fd600, %fd592;
	fma.rn.f64 	%fd617, %fd598, %fd601, %fd593;
	fma.rn.f64 	%fd618, %fd598, %fd602, %fd594;
	ld.shared.f64 	%fd619, [%r279+40];
	ld.shared.f64 	%fd620, [%r279+168];
	ld.shared.f64 	%fd621, [%r279+296];
	ld.shared.f64 	%fd622, [%r279+424];
	ld.shared.f64 	%fd623, [%r281+2560];
	ld.shared.f64 	%fd624, [%r281+2568];
	ld.shared.f64 	%fd625, [%r281+2576];
	ld.shared.f64 	%fd626, [%r281+2584];
	fma.rn.f64 	%fd627, %fd619, %fd623, %fd603;
	fma.rn.f64 	%fd628, %fd619, %fd624, %fd604;
	fma.rn.f64 	%fd629, %fd619, %fd625, %fd605;
	fma.rn.f64 	%fd630, %fd619, %fd626, %fd606;
	fma.rn.f64 	%fd631, %fd620, %fd623, %fd607;
	fma.rn.f64 	%fd632, %fd620, %fd624, %fd608;
	fma.rn.f64 	%fd633, %fd620, %fd625, %fd609;
	fma.rn.f64 	%fd634, %fd620, %fd626, %fd610;
	fma.rn.f64 	%fd635, %fd621, %fd623, %fd611;
	fma.rn.f64 	%fd636, %fd621, %fd624, %fd612;
	fma.rn.f64 	%fd637, %fd621, %fd625, %fd613;
	fma.rn.f64 	%fd638, %fd621, %fd626, %fd614;
	fma.rn.f64 	%fd639, %fd622, %fd623, %fd615;
	fma.rn.f64 	%fd640, %fd622, %fd624, %fd616;
	fma.rn.f64 	%fd641, %fd622, %fd625, %fd617;
	fma.rn.f64 	%fd642, %fd622, %fd626, %fd618;
	ld.shared.f64 	%fd643, [%r279+48];
	ld.shared.f64 	%fd644, [%r279+176];
	ld.shared.f64 	%fd645, [%r279+304];
	ld.shared.f64 	%fd646, [%r279+432];
	ld.shared.f64 	%fd647, [%r281+3072];
	ld.shared.f64 	%fd648, [%r281+3080];
	ld.shared.f64 	%fd649, [%r281+3088];
	ld.shared.f64 	%fd650, [%r281+3096];
	fma.rn.f64 	%fd651, %fd643, %fd647, %fd627;
	fma.rn.f64 	%fd652, %fd643, %fd648, %fd628;
	fma.rn.f64 	%fd653, %fd643, %fd649, %fd629;
	fma.rn.f64 	%fd654, %fd643, %fd650, %fd630;
	fma.rn.f64 	%fd655, %fd644, %fd647, %fd631;
	fma.rn.f64 	%fd656, %fd644, %fd648, %fd632;
	fma.rn.f64 	%fd657, %fd644, %fd649, %fd633;
	fma.rn.f64 	%fd658, %fd644, %fd650, %fd634;
	fma.rn.f64 	%fd659, %fd645, %fd647, %fd635;
	fma.rn.f64 	%fd660, %fd645, %fd648, %fd636;
	fma.rn.f64 	%fd661, %fd645, %fd649, %fd637;
	fma.rn.f64 	%fd662, %fd645, %fd650, %fd638;
	fma.rn.f64 	%fd663, %fd646, %fd647, %fd639;
	fma.rn.f64 	%fd664, %fd646, %fd648, %fd640;
	fma.rn.f64 	%fd665, %fd646, %fd649, %fd641;
	fma.rn.f64 	%fd666, %fd646, %fd650, %fd642;
	ld.shared.f64 	%fd667, [%r279+56];
	ld.shared.f64 	%fd668, [%r279+184];
	ld.shared.f64 	%fd669, [%r279+312];
	ld.shared.f64 	%fd670, [%r279+440];
	ld.shared.f64 	%fd671, [%r281+3584];
	ld.shared.f64 	%fd672, [%r281+3592];
	ld.shared.f64 	%fd673, [%r281+3600];
	ld.shared.f64 	%fd674, [%r281+3608];
	fma.rn.f64 	%fd675, %fd667, %fd671, %fd651;
	fma.rn.f64 	%fd676, %fd667, %fd672, %fd652;
	fma.rn.f64 	%fd677, %fd667, %fd673, %fd653;
	fma.rn.f64 	%fd678, %fd667, %fd674, %fd654;
	fma.rn.f64 	%fd679, %fd668, %fd671, %fd655;
	fma.rn.f64 	%fd680, %fd668, %fd672, %fd656;
	fma.rn.f64 	%fd681, %fd668, %fd673, %fd657;
	fma.rn.f64 	%fd682, %fd668, %fd674, %fd658;
	fma.rn.f64 	%fd683, %fd669, %fd671, %fd659;
	fma.rn.f64 	%fd684, %fd669, %fd672, %fd660;
	fma.rn.f64 	%fd685, %fd669, %fd673, %fd661;
	fma.rn.f64 	%fd686, %fd669, %fd674, %fd662;
	fma.rn.f64 	%fd687, %fd670, %fd671, %fd663;
	fma.rn.f64 	%fd688, %fd670, %fd672, %fd664;
	fma.rn.f64 	%fd689, %fd670, %fd673, %fd665;
	fma.rn.f64 	%fd690, %fd670, %fd674, %fd666;
	ld.shared.f64 	%fd691, [%r279+64];
	ld.shared.f64 	%fd692, [%r279+192];
	ld.shared.f64 	%fd693, [%r279+320];
	ld.shared.f64 	%fd694, [%r279+448];
	ld.shared.f64 	%fd695, [%r281+4096];
	ld.shared.f64 	%fd696, [%r281+4104];
	ld.shared.f64 	%fd697, [%r281+4112];
	ld.shared.f64 	%fd698, [%r281+4120];
	fma.rn.f64 	%fd699, %fd691, %fd695, %fd675;
	fma.rn.f64 	%fd700, %fd691, %fd696, %fd676;
	fma.rn.f64 	%fd701, %fd691, %fd697, %fd677;
	fma.rn.f64 	%fd702, %fd691, %fd698, %fd678;
	fma.rn.f64 	%fd703, %fd692, %fd695, %fd679;
	fma.rn.f64 	%fd704, %fd692, %fd696, %fd680;
	fma.rn.f64 	%fd705, %fd692, %fd697, %fd681;
	fma.rn.f64 	%fd706, %fd692, %fd698, %fd682;
	fma.rn.f64 	%fd707, %fd693, %fd695, %fd683;
	fma.rn.f64 	%fd708, %fd693, %fd696, %fd684;
	fma.rn.f64 	%fd709, %fd693, %fd697, %fd685;
	fma.rn.f64 	%fd710, %fd693, %fd698, %fd686;
	fma.rn.f64 	%fd711, %fd694, %fd695, %fd687;
	fma.rn.f64 	%fd712, %fd694, %fd696, %fd688;
	fma.rn.f64 	%fd713, %fd694, %fd697, %fd689;
	fma.rn.f64 	%fd714, %fd694, %fd698, %fd690;
	ld.shared.f64 	%fd715, [%r279+72];
	ld.shared.f64 	%fd716, [%r279+200];
	ld.shared.f64 	%fd717, [%r279+328];
	ld.shared.f64 	%fd718, [%r279+456];
	ld.shared.f64 	%fd719, [%r281+4608];
	ld.shared.f64 	%fd720, [%r281+4616];
	ld.shared.f64 	%fd721, [%r281+4624];
	ld.shared.f64 	%fd722, [%r281+4632];
	fma.rn.f64 	%fd723, %fd715, %fd719, %fd699;
	fma.rn.f64 	%fd724, %fd715, %fd720, %fd700;
	fma.rn.f64 	%fd725, %fd715, %fd721, %fd701;
	fma.rn.f64 	%fd726, %fd715, %fd722, %fd702;
	fma.rn.f64 	%fd727, %fd716, %fd719, %fd703;
	fma.rn.f64 	%fd728, %fd716, %fd720, %fd704;
	fma.rn.f64 	%fd729, %fd716, %fd721, %fd705;
	fma.rn.f64 	%fd730, %fd716, %fd722, %fd706;
	fma.rn.f64 	%fd731, %fd717, %fd719, %fd707;
	fma.rn.f64 	%fd732, %fd717, %fd720, %fd708;
	fma.rn.f64 	%fd733, %fd717, %fd721, %fd709;
	fma.rn.f64 	%fd734, %fd717, %fd722, %fd710;
	fma.rn.f64 	%fd735, %fd718, %fd719, %fd711;
	fma.rn.f64 	%fd736, %fd718, %fd720, %fd712;
	fma.rn.f64 	%fd737, %fd718, %fd721, %fd713;
	fma.rn.f64 	%fd738, %fd718, %fd722, %fd714;
	ld.shared.f64 	%fd739, [%r279+80];
	ld.shared.f64 	%fd740, [%r279+208];
	ld.shared.f64 	%fd741, [%r279+336];
	ld.shared.f64 	%fd742, [%r279+464];
	ld.shared.f64 	%fd743, [%r281+5120];
	ld.shared.f64 	%fd744, [%r281+5128];
	ld.shared.f64 	%fd745, [%r281+5136];
	ld.shared.f64 	%fd746, [%r281+5144];
	fma.rn.f64 	%fd747, %fd739, %fd743, %fd723;
	fma.rn.f64 	%fd748, %fd739, %fd744, %fd724;
	fma.rn.f64 	%fd749, %fd739, %fd745, %fd725;
	fma.rn.f64 	%fd750, %fd739, %fd746, %fd726;
	fma.rn.f64 	%fd751, %fd740, %fd743, %fd727;
	fma.rn.f64 	%fd752, %fd740, %fd744, %fd728;
	fma.rn.f64 	%fd753, %fd740, %fd745, %fd729;
	fma.rn.f64 	%fd754, %fd740, %fd746, %fd730;
	fma.rn.f64 	%fd755, %fd741, %fd743, %fd731;
	fma.rn.f64 	%fd756, %fd741, %fd744, %fd732;
	fma.rn.f64 	%fd757, %fd741, %fd745, %fd733;
	fma.rn.f64 	%fd758, %fd741, %fd746, %fd734;
	fma.rn.f64 	%fd759, %fd742, %fd743, %fd735;
	fma.rn.f64 	%fd760, %fd742, %fd744, %fd736;
	fma.rn.f64 	%fd761, %fd742, %fd745, %fd737;
	fma.rn.f64 	%fd762, %fd742, %fd746, %fd738;
	ld.shared.f64 	%fd763, [%r279+88];
	ld.shared.f64 	%fd764, [%r279+216];
	ld.shared.f64 	%fd765, [%r279+344];
	ld.shared.f64 	%fd766, [%r279+472];
	ld.shared.f64 	%fd767, [%r281+5632];
	ld.shared.f64 	%fd768, [%r281+5640];
	ld.shared.f64 	%fd769, [%r281+5648];
	ld.shared.f64 	%fd770, [%r281+5656];
	fma.rn.f64 	%fd771, %fd763, %fd767, %fd747;
	fma.rn.f64 	%fd772, %fd763, %fd768, %fd748;
	fma.rn.f64 	%fd773, %fd763, %fd769, %fd749;
	fma.rn.f64 	%fd774, %fd763, %fd770, %fd750;
	fma.rn.f64 	%fd775, %fd764, %fd767, %fd751;
	fma.rn.f64 	%fd776, %fd764, %fd768, %fd752;
	fma.rn.f64 	%fd777, %fd764, %fd769, %fd753;
	fma.rn.f64 	%fd778, %fd764, %fd770, %fd754;
	fma.rn.f64 	%fd779, %fd765, %fd767, %fd755;
	fma.rn.f64 	%fd780, %fd765, %fd768, %fd756;
	fma.rn.f64 	%fd781, %fd765, %fd769, %fd757;
	fma.rn.f64 	%fd782, %fd765, %fd770, %fd758;
	fma.rn.f64 	%fd783, %fd766, %fd767, %fd759;
	fma.rn.f64 	%fd784, %fd766, %fd768, %fd760;
	fma.rn.f64 	%fd785, %fd766, %fd769, %fd761;
	fma.rn.f64 	%fd786, %fd766, %fd770, %fd762;
	ld.shared.f64 	%fd787, [%r279+96];
	ld.shared.f64 	%fd788, [%r279+224];
	ld.shared.f64 	%fd789, [%r279+352];
	ld.shared.f64 	%fd790, [%r279+480];
	ld.shared.f64 	%fd791, [%r281+6144];
	ld.shared.f64 	%fd792, [%r281+6152];
	ld.shared.f64 	%fd793, [%r281+6160];
	ld.shared.f64 	%fd794, [%r281+6168];
	fma.rn.f64 	%fd795, %fd787, %fd791, %fd771;
	fma.rn.f64 	%fd796, %fd787, %fd792, %fd772;
	fma.rn.f64 	%fd797, %fd787, %fd793, %fd773;
	fma.rn.f64 	%fd798, %fd787, %fd794, %fd774;
	fma.rn.f64 	%fd799, %fd788, %fd791, %fd775;
	fma.rn.f64 	%fd800, %fd788, %fd792, %fd776;
	fma.rn.f64 	%fd801, %fd788, %fd793, %fd777;
	fma.rn.f64 	%fd802, %fd788, %fd794, %fd778;
	fma.rn.f64 	%fd803, %fd789, %fd791, %fd779;
	fma.rn.f64 	%fd804, %fd789, %fd792, %fd780;
	fma.rn.f64 	%fd805, %fd789, %fd793, %fd781;
	fma.rn.f64 	%fd806, %fd789, %fd794, %fd782;
	fma.rn.f64 	%fd807, %fd790, %fd791, %fd783;
	fma.rn.f64 	%fd808, %fd790, %fd792, %fd784;
	fma.rn.f64 	%fd809, %fd790, %fd793, %fd785;
	fma.rn.f64 	%fd810, %fd790, %fd794, %fd786;
	ld.shared.f64 	%fd811, [%r279+104];
	ld.shared.f64 	%fd812, [%r279+232];
	ld.shared.f64 	%fd813, [%r279+360];
	ld.shared.f64 	%fd814, [%r279+488];
	ld.shared.f64 	%fd815, [%r281+6656];
	ld.shared.f64 	%fd816, [%r281+6664];
	ld.shared.f64 	%fd817, [%r281+6672];
	ld.shared.f64 	%fd818, [%r281+6680];
	fma.rn.f64 	%fd819, %fd811, %fd815, %fd795;
	fma.rn.f64 	%fd820, %fd811, %fd816, %fd796;
	fma.rn.f64 	%fd821, %fd811, %fd817, %fd797;
	fma.rn.f64 	%fd822, %fd811, %fd818, %fd798;
	fma.rn.f64 	%fd823, %fd812, %fd815, %fd799;
	fma.rn.f64 	%fd824, %fd812, %fd816, %fd800;
	fma.rn.f64 	%fd825, %fd812, %fd817, %fd801;
	fma.rn.f64 	%fd826, %fd812, %fd818, %fd802;
	fma.rn.f64 	%fd827, %fd813, %fd815, %fd803;
	fma.rn.f64 	%fd828, %fd813, %fd816, %fd804;
	fma.rn.f64 	%fd829, %fd813, %fd817, %fd805;
	fma.rn.f64 	%fd830, %fd813, %fd818, %fd806;
	fma.rn.f64 	%fd831, %fd814, %fd815, %fd807;
	fma.rn.f64 	%fd832, %fd814, %fd816, %fd808;
	fma.rn.f64 	%fd833, %fd814, %fd817, %fd809;
	fma.rn.f64 	%fd834, %fd814, %fd818, %fd810;
	ld.shared.f64 	%fd835, [%r279+112];
	ld.shared.f64 	%fd836, [%r279+240];
	ld.shared.f64 	%fd837, [%r279+368];
	ld.shared.f64 	%fd838, [%r279+496];
	ld.shared.f64 	%fd839, [%r281+7168];
	ld.shared.f64 	%fd840, [%r281+7176];
	ld.shared.f64 	%fd841, [%r281+7184];
	ld.shared.f64 	%fd842, [%r281+7192];
	fma.rn.f64 	%fd843, %fd835, %fd839, %fd819;
	fma.rn.f64 	%fd844, %fd835, %fd840, %fd820;
	fma.rn.f64 	%fd845, %fd835, %fd841, %fd821;
	fma.rn.f64 	%fd846, %fd835, %fd842, %fd822;
	fma.rn.f64 	%fd847, %fd836, %fd839, %fd823;
	fma.rn.f64 	%fd848, %fd836, %fd840, %fd824;
	fma.rn.f64 	%fd849, %fd836, %fd841, %fd825;
	fma.rn.f64 	%fd850, %fd836, %fd842, %fd826;
	fma.rn.f64 	%fd851, %fd837, %fd839, %fd827;
	fma.rn.f64 	%fd852, %fd837, %fd840, %fd828;
	fma.rn.f64 	%fd853, %fd837, %fd841, %fd829;
	fma.rn.f64 	%fd854, %fd837, %fd842, %fd830;
	fma.rn.f64 	%fd855, %fd838, %fd839, %fd831;
	fma.rn.f64 	%fd856, %fd838, %fd840, %fd832;
	fma.rn.f64 	%fd857, %fd838, %fd841, %fd833;
	fma.rn.f64 	%fd858, %fd838, %fd842, %fd834;
	ld.shared.f64 	%fd859, [%r279+120];
	ld.shared.f64 	%fd860, [%r279+248];
	ld.shared.f64 	%fd861, [%r279+376];
	ld.shared.f64 	%fd862, [%r279+504];
	ld.shared.f64 	%fd863, [%r281+7680];
	ld.shared.f64 	%fd864, [%r281+7688];
	ld.shared.f64 	%fd865, [%r281+7696];
	ld.shared.f64 	%fd866, [%r281+7704];
	fma.rn.f64 	%fd81, %fd859, %fd863, %fd843;
	fma.rn.f64 	%fd82, %fd859, %fd864, %fd844;
	fma.rn.f64 	%fd83, %fd859, %fd865, %fd845;
	fma.rn.f64 	%fd84, %fd859, %fd866, %fd846;
	fma.rn.f64 	%fd85, %fd860, %fd863, %fd847;
	fma.rn.f64 	%fd86, %fd860, %fd864, %fd848;
	fma.rn.f64 	%fd87, %fd860, %fd865, %fd849;
	fma.rn.f64 	%fd88, %fd860, %fd866, %fd850;
	fma.rn.f64 	%fd89, %fd861, %fd863, %fd851;
	fma.rn.f64 	%fd90, %fd861, %fd864, %fd852;
	fma.rn.f64 	%fd91, %fd861, %fd865, %fd853;
	fma.rn.f64 	%fd92, %fd861, %fd866, %fd854;
	fma.rn.f64 	%fd93, %fd862, %fd863, %fd855;
	fma.rn.f64 	%fd94, %fd862, %fd864, %fd856;
	fma.rn.f64 	%fd95, %fd862, %fd865, %fd857;
	fma.rn.f64 	%fd96, %fd862, %fd866, %fd858;
	shl.b32 	%r282, %r277, 2;
	add.s32 	%r65, %r4, %r282;
	add.s32 	%r66, %r5, %r276;
	mul.lo.s32 	%r67, %r65, %r77;
	max.s32 	%r283, %r65, %r66;
	setp.ge.s32 	%p24, %r283, %r77;
	@%p24 bra 	$L__BB0_38;
	add.s32 	%r284, %r66, %r67;
	mul.wide.s32 	%rd51, %r284, 8;
	add.s64 	%rd52, %rd3, %rd51;
	st.f64 	[%rd52], %fd81;
$L__BB0_38:
	add.s32 	%r68, %r66, 1;
	max.s32 	%r285, %r65, %r68;
	setp.ge.s32 	%p25, %r285, %r77;
	cvt.s64.s32 	%rd53, %r67;
	cvt.s64.s32 	%rd4, %r66;
	add.s64 	%rd54, %rd4, %rd53;
	shl.b64 	%rd55, %rd54, 3;
	add.s64 	%rd5, %rd3, %rd55;
	@%p25 bra 	$L__BB0_40;
	st.f64 	[%rd5+8], %fd82;
$L__BB0_40:
	add.s32 	%r69, %r66, 2;
	max.s32 	%r286, %r65, %r69;
	setp.ge.s32 	%p26, %r286, %r77;
	@%p26 bra 	$L__BB0_42;
	st.f64 	[%rd5+16], %fd83;
$L__BB0_42:
	add.s32 	%r70, %r66, 3;
	max.s32 	%r287, %r65, %r70;
	setp.ge.s32 	%p27, %r287, %r77;
	@%p27 bra 	$L__BB0_44;
	st.f64 	[%rd5+24], %fd84;
$L__BB0_44:
	add.s32 	%r71, %r65, 1;
	add.s32 	%r72, %r67, %r77;
	max.s32 	%r288, %r71, %r66;
	setp.ge.s32 	%p28, %r288, %r77;
	@%p28 bra 	$L__BB0_46;
	add.s32 	%r289, %r66, %r72;
	mul.wide.s32 	%rd56, %r289, 8;
	add.s64 	%rd57, %rd3, %rd56;
	st.f64 	[%rd57], %fd85;
$L__BB0_46:
	max.s32 	%r290, %r71, %r68;
	setp.ge.s32 	%p29, %r290, %r77;
	cvt.s64.s32 	%rd58, %r72;
	add.s64 	%rd59, %rd4, %rd58;
	shl.b64 	%rd60, %rd59, 3;
	add.s64 	%rd6, %rd3, %rd60;
	@%p29 bra 	$L__BB0_48;
	st.f64 	[%rd6+8], %fd86;
$L__BB0_48:
	max.s32 	%r291, %r71, %r69;
	setp.ge.s32 	%p30, %r291, %r77;
	@%p30 bra 	$L__BB0_50;
	st.f64 	[%rd6+16], %fd87;
$L__BB0_50:
	max.s32 	%r292, %r71, %r70;
	setp.ge.s32 	%p31, %r292, %r77;
	@%p31 bra 	$L__BB0_52;
	st.f64 	[%rd6+24], %fd88;
$L__BB0_52:
	add.s32 	%r73, %r65, 2;
	add.s32 	%r74, %r72, %r77;
	max.s32 	%r293, %r73, %r66;
	setp.ge.s32 	%p32, %r293, %r77;
	@%p32 bra 	$L__BB0_54;
	add.s32 	%r294, %r66, %r74;
	mul.wide.s32 	%rd61, %r294, 8;
	add.s64 	%rd62, %rd3, %rd61;
	st.f64 	[%rd62], %fd89;
$L__BB0_54:
	max.s32 	%r295, %r73, %r68;
	setp.ge.s32 	%p33, %r295, %r77;
	cvt.s64.s32 	%rd63, %r74;
	add.s64 	%rd64, %rd4, %rd63;
	shl.b64 	%rd65, %rd64, 3;
	add.s64 	%rd7, %rd3, %rd65;
	@%p33 bra 	$L__BB0_56;
	st.f64 	[%rd7+8], %fd90;
$L__BB0_56:
	max.s32 	%r296, %r73, %r69;
	setp.ge.s32 	%p34, %r296, %r77;
	@%p34 bra 	$L__BB0_58;
	st.f64 	[%rd7+16], %fd91;
$L__BB0_58:
	max.s32 	%r297, %r73, %r70;
	setp.ge.s32 	%p35, %r297, %r77;
	@%p35 bra 	$L__BB0_60;
	st.f64 	[%rd7+24], %fd92;
$L__BB0_60:
	add.s32 	%r75, %r65, 3;
	add.s32 	%r76, %r74, %r77;
	max.s32 	%r298, %r75, %r66;
	setp.ge.s32 	%p36, %r298, %r77;
	@%p36 bra 	$L__BB0_62;
	add.s32 	%r299, %r66, %r76;
	mul.wide.s32 	%rd66, %r299, 8;
	add.s64 	%rd67, %rd3, %rd66;
	st.f64 	[%rd67], %fd93;
$L__BB0_62:
	max.s32 	%r300, %r75, %r68;
	setp.ge.s32 	%p37, %r300, %r77;
	cvt.s64.s32 	%rd68, %r76;
	add.s64 	%rd69, %rd4, %rd68;
	shl.b64 	%rd70, %rd69, 3;
	add.s64 	%rd8, %rd3, %rd70;
	@%p37 bra 	$L__BB0_64;
	st.f64 	[%rd8+8], %fd94;
$L__BB0_64:
	max.s32 	%r301, %r75, %r69;
	setp.ge.s32 	%p38, %r301, %r77;
	@%p38 bra 	$L__BB0_66;
	st.f64 	[%rd8+16], %fd95;
$L__BB0_66:
	max.s32 	%r302, %r75, %r70;
	setp.ge.s32 	%p39, %r302, %r77;
	@%p39 bra 	$L__BB0_68;
	st.f64 	[%rd8+24], %fd96;
$L__BB0_68:
	ret;

}
	// .globl	_Z37square_dgemm_kernel_2d_blocktiling_32iiPPKdS1_PPd
.visible .entry _Z37square_dgemm_kernel_2d_blocktiling_32iiPPKdS1_PPd(
	.param .u32 _Z37square_dgemm_kernel_2d_blocktiling_32iiPPKdS1_PPd_param_0,
	.param .u32 _Z37square_dgemm_kernel_2d_blocktiling_32iiPPKdS1_PPd_param_1,
	.param .u64 .ptr .align 1 _Z37square_dgemm_kernel_2d_blocktiling_32iiPPKdS1_PPd_param_2,
	.param .u64 .ptr .align 1 _Z37square_dgemm_kernel_2d_blocktiling_32iiPPKdS1_PPd_param_3,
	.param .u64 .ptr .align 1 _Z37square_dgemm_kernel_2d_blocktiling_32iiPPKdS1_PPd_param_4
)
{
	.reg .pred 	%p<56>;
	.reg .b32 	%r<700>;
	.reg .b64 	%rd<103>;
	.reg .b64 	%fd<995>;
	// demoted variable
	.shared .align 8 .b8 _ZZ37square_dgemm_kernel_2d_blocktiling_32iiPPKdS1_PPdE2As[8192];
	// demoted variable
	.shared .align 8 .b8 _ZZ37square_dgemm_kernel_2d_blocktiling_32iiPPKdS1_PPdE2Bs[8192];
	ld.param.u32 	%r117, [_Z37square_dgemm_kernel_2d_blocktiling_32iiPPKdS1_PPd_param_0];
	ld.param.u32 	%r118, [_Z37square_dgemm_kernel_2d_blocktiling_32iiPPKdS1_PPd_param_1];
	ld.param.u64 	%rd9, [_Z37square_dgemm_kernel_2d_blocktiling_32iiPPKdS1_PPd_param_2];
	ld.param.u64 	%rd10, [_Z37square_dgemm_kernel_2d_blocktiling_32iiPPKdS1_PPd_param_3];
	ld.param.u64 	%rd11, [_Z37square_dgemm_kernel_2d_blocktiling_32iiPPKdS1_PPd_param_4];
	add.s32 	%r119, %r117, 31;
	shr.s32 	%r120, %r119, 31;
	shr.u32 	%r121, %r120, 27;
	add.s32 	%r122, %r119, %r121;
	shr.s32 	%r123, %r122, 5;
	mov.u32 	%r124, %ctaid.y;
	mov.u32 	%r125, %nctaid.x;
	mov.u32 	%r126, %ctaid.x;
	mad.lo.s32 	%r127, %r124, %r125, %r126;
	div.s32 	%r1, %r127, %r123;
	mul.lo.s32 	%r128, %r1, %r123;
	sub.s32 	%r2, %r127, %r128;
	mov.u32 	%r3, %ctaid.z;
	setp.ge.s32 	%p1, %r1, %r123;
	setp.lt.s32 	%p2, %r117, -62;
	setp.ge.s32 	%p3, %r3, %r118;
	or.pred  	%p4, %p1, %p3;
	or.pred  	%p5, %p4, %p2;
	@%p5 bra 	$L__BB1_100;
	ld.param.u32 	%r605, [_Z37square_dgemm_kernel_2d_blocktiling_32iiPPKdS1_PPd_param_0];
	cvta.to.global.u64 	%rd12, %rd9;
	cvta.to.global.u64 	%rd13, %rd10;
	cvta.to.global.u64 	%rd14, %rd11;
	mul.wide.u32 	%rd15, %r3, 8;
	add.s64 	%rd16, %rd12, %rd15;
	ld.global.nc.u64 	%rd1, [%rd16];
	add.s64 	%rd17, %rd13, %rd15;
	ld.global.nc.u64 	%rd2, [%rd17];
	add.s64 	%rd18, %rd14, %rd15;
	ld.global.u64 	%rd3, [%rd18];
	mov.u32 	%r129, %tid.y;
	mov.u32 	%r130, %tid.x;
	shl.b32 	%r4, %r1, 5;
	shl.b32 	%r5, %r2, 5;
	shl.b32 	%r131, %r129, 3;
	add.s32 	%r6, %r131, %r130;
	and.b32  	%r672, %r6, 15;
	shr.u32 	%r132, %r6, 4;
	add.s32 	%r8, %r132, %r4;
	mov.f64 	%fd931, 0d0000000000000000;
	max.s32 	%r133, %r8, %r672;
	setp.ge.s32 	%p6, %r133, %r605;
	@%p6 bra 	$L__BB1_3;
	ld.param.u32 	%r606, [_Z37square_dgemm_kernel_2d_blocktiling_32iiPPKdS1_PPd_param_0];
	mad.lo.s32 	%r134, %r8, %r606, %r672;
	mul.wide.s32 	%rd20, %r134, 8;
	add.s64 	%rd19, %rd1, %rd20;
	// begin inline asm
	ld.global.nc.f64 %fd931, [%rd19];
	// end inline asm
$L__BB1_3:
	ld.param.u32 	%r607, [_Z37square_dgemm_kernel_2d_blocktiling_32iiPPKdS1_PPd_param_0];
	and.b32  	%r135, %r6, 16368;
	or.b32  	%r136, %r135, %r672;
	shl.b32 	%r137, %r136, 3;
	mov.u32 	%r138, _ZZ37square_dgemm_kernel_2d_blocktiling_32iiPPKdS1_PPdE2As;
	add.s32 	%r139, %r138, %r137;
	st.shared.f64 	[%r139], %fd931;
	add.s32 	%r9, %r6, 64;
	shr.u32 	%r140, %r9, 4;
	add.s32 	%r10, %r140, %r4;
	mov.f64 	%fd932, 0d0000000000000000;
	max.s32 	%r141, %r10, %r672;
	setp.ge.s32 	%p7, %r141, %r607;
	@%p7 bra 	$L__BB1_5;
	ld.param.u32 	%r608, [_Z37square_dgemm_kernel_2d_blocktiling_32iiPPKdS1_PPd_param_0];
	mad.lo.s32 	%r142, %r10, %r608, %r672;
	mul.wide.s32 	%rd22, %r142, 8;
	add.s64 	%rd21, %rd1, %rd22;
	// begin inline asm
	ld.global.nc.f64 %fd932, [%rd21];
	// end inline asm
$L__BB1_5:
	ld.param.u32 	%r609, [_Z37square_dgemm_kernel_2d_blocktiling_32iiPPKdS1_PPd_param_0];
	and.b32  	%r143, %r9, 32752;
	or.b32  	%r144, %r143, %r672;
	shl.b32 	%r145, %r144, 3;
	add.s32 	%r147, %r138, %r145;
	st.shared.f64 	[%r147], %fd932;
	add.s32 	%r11, %r6, 128;
	shr.u32 	%r148, %r11, 4;
	add.s32 	%r12, %r148, %r4;
	mov.f64 	%fd933, 0d0000000000000000;
	max.s32 	%r149, %r12, %r672;
	setp.ge.s32 	%p8, %r149, %r609;
	@%p8 bra 	$L__BB1_7;
	ld.param.u32 	%r610, [_Z37square_dgemm_kernel_2d_blocktiling_32iiPPKdS1_PPd_param_0];
	mad.lo.s32 	%r150, %r12, %r610, %r672;
	mul.wide.s32 	%rd24, %r150, 8;
	add.s64 	%rd23, %rd1, %rd24;
	// begin inline asm
	ld.global.nc.f64 %fd933, [%rd23];
	// end inline asm
$L__BB1_7:
	ld.param.u32 	%r611, [_Z37square_dgemm_kernel_2d_blocktiling_32iiPPKdS1_PPd_param_0];
	and.b32  	%r151, %r11, 32752;
	or.b32  	%r152, %r151, %r672;
	shl.b32 	%r153, %r152, 3;
	add.s32 	%r155, %r138, %r153;
	st.shared.f64 	[%r155], %fd933;
	add.s32 	%r13, %r6, 192;
	shr.u32 	%r156, %r13, 4;
	add.s32 	%r14, %r156, %r4;
	mov.f64 	%fd934, 0d0000000000000000;
	max.s32 	%r157, %r14, %r672;
	setp.ge.s32 	%p9, %r157, %r611;
	@%p9 bra 	$L__BB1_9;
	ld.param.u32 	%r612, [_Z37square_dgemm_kernel_2d_blocktiling_32iiPPKdS1_PPd_param_0];
	mad.lo.s32 	%r158, %r14, %r612, %r672;
	mul.wide.s32 	%rd26, %r158, 8;
	add.s64 	%rd25, %rd1, %rd26;
	// begin inline asm
	ld.global.nc.f64 %fd934, [%rd25];
	// end inline asm
$L__BB1_9:
	ld.param.u32 	%r613, [_Z37square_dgemm_kernel_2d_blocktiling_32iiPPKdS1_PPd_param_0];
	and.b32  	%r159, %r13, 32752;
	or.b32  	%r160, %r159, %r672;
	shl.b32 	%r161, %r160, 3;
	add.s32 	%r163, %r138, %r161;
	st.shared.f64 	[%r163], %fd934;
	add.s32 	%r15, %r6, 256;
	shr.u32 	%r164, %r15, 4;
	add.s32 	%r16, %r164, %r4;
	mov.f64 	%fd935, 0d0000000000000000;
	max.s32 	%r165, %r16, %r672;
	setp.ge.s32 	%p10, %r165, %r613;
	@%p10 bra 	$L__BB1_11;
	ld.param.u32 	%r614, [_Z37square_dgemm_kernel_2d_blocktiling_32iiPPKdS1_PPd_param_0];
	mad.lo.s32 	%r166, %r16, %r614, %r672;
	mul.wide.s32 	%rd28, %r166, 8;
	add.s64 	%rd27, %rd1, %rd28;
	// begin inline asm
	ld.global.nc.f64 %fd935, [%rd27];
	// end inline asm
$L__BB1_11:
	ld.param.u32 	%r615, [_Z37square_dgemm_kernel_2d_blocktiling_32iiPPKdS1_PPd_param_0];
	and.b32  	%r167, %r15, 32752;
	or.b32  	%r168, %r167, %r672;
	shl.b32 	%r169, %r168, 3;
	add.s32 	%r171, %r138, %r169;
	st.shared.f64 	[%r171], %fd935;
	add.s32 	%r17, %r6, 320;
	shr.u32 	%r172, %r17, 4;
	add.s32 	%r18, %r172, %r4;
	mov.f64 	%fd936, 0d0000000000000000;
	max.s32 	%r173, %r18, %r672;
	setp.ge.s32 	%p11, %r173, %r615;
	@%p11 bra 	$L__BB1_13;
	ld.param.u32 	%r616, [_Z37square_dgemm_kernel_2d_blocktiling_32iiPPKdS1_PPd_param_0];
	mad.lo.s32 	%r174, %r18, %r616, %r672;
	mul.wide.s32 	%rd30, %r174, 8;
	add.s64 	%rd29, %rd1, %rd30;
	// begin inline asm
	ld.global.nc.f64 %fd936, [%rd29];
	// end inline asm
$L__BB1_13:
	ld.param.u32 	%r617, [_Z37square_dgemm_kernel_2d_blocktiling_32iiPPKdS1_PPd_param_0];
	and.b32  	%r175, %r17, 32752;
	or.b32  	%r176, %r175, %r672;
	shl.b32 	%r177, %r176, 3;
	add.s32 	%r179, %r138, %r177;
	st.shared.f64 	[%r179], %fd936;
	add.s32 	%r19, %r6, 384;
	shr.u32 	%r180, %r19, 4;
	add.s32 	%r20, %r180, %r4;
	mov.f64 	%fd937, 0d0000000000000000;
	max.s32 	%r181, %r20, %r672;
	setp.ge.s32 	%p12, %r181, %r617;
	@%p12 bra 	$L__BB1_15;
	ld.param.u32 	%r618, [_Z37square_dgemm_kernel_2d_blocktiling_32iiPPKdS1_PPd_param_0];
	mad.lo.s32 	%r182, %r20, %r618, %r672;
	mul.wide.s32 	%rd32, %r182, 8;
	add.s64 	%rd31, %rd1, %rd32;
	// begin inline asm
	ld.global.nc.f64 %fd937, [%rd31];
	// end inline asm
$L__BB1_15:
	ld.param.u32 	%r619, [_Z37square_dgemm_kernel_2d_blocktiling_32iiPPKdS1_PPd_param_0];
	and.b32  	%r183, %r19, 32752;
	or.b32  	%r184, %r183, %r672;
	shl.b32 	%r185, %r184, 3;
	add.s32 	%r187, %r138, %r185;
	st.shared.f64 	[%r187], %fd937;
	add.s32 	%r21, %r6, 448;
	shr.u32 	%r188, %r21, 4;
	add.s32 	%r22, %r188, %r4;
	mov.f64 	%fd938, 0d0000000000000000;
	max.s32 	%r189, %r22, %r672;
	setp.ge.s32 	%p13, %r189, %r619;
	@%p13 bra 	$L__BB1_17;
	ld.param.u32 	%r620, [_Z37square_dgemm_kernel_2d_blocktiling_32iiPPKdS1_PPd_param_0];
	mad.lo.s32 	%r190, %r22, %r620, %r672;
	mul.wide.s32 	%rd34, %r190, 8;
	add.s64 	%rd33, %rd1, %rd34;
	// begin inline asm
	ld.global.nc.f64 %fd938, [%rd33];
	// end inline asm
$L__BB1_17:
	ld.param.u32 	%r621, [_Z37square_dgemm_kernel_2d_blocktiling_32iiPPKdS1_PPd_param_0];
	and.b32  	%r191, %r21, 32752;
	or.b32  	%r192, %r191, %r672;
	shl.b32 	%r193, %r192, 3;
	add.s32 	%r195, %r138, %r193;
	st.shared.f64 	[%r195], %fd938;
	and.b32  	%r23, %r6, 31;
	add.s32 	%r24, %r5, %r23;
	shr.u32 	%r695, %r6, 5;
	max.s32 	%r197, %r695, %r24;
	setp.ge.s32 	%p14, %r197, %r621;
	mov.f64 	%fd939, 0d0000000000000000;
	@%p14 bra 	$L__BB1_19;
	ld.param.u32 	%r622, [_Z37square_dgemm_kernel_2d_blocktiling_32iiPPKdS1_PPd_param_0];
	mad.lo.s32 	%r198, %r695, %r622, %r24;
	mul.wide.s32 	%rd36, %r198, 8;
	add.s64 	%rd35, %rd2, %rd36;
	// begin inline asm
	ld.global.nc.f64 %fd939, [%rd35];
	// end inline asm
$L__BB1_19:
	ld.param.u32 	%r623, [_Z37square_dgemm_kernel_2d_blocktiling_32iiPPKdS1_PPd_param_0];
	and.b32  	%r199, %r6, 16352;
	or.b32  	%r200, %r199, %r23;
	shl.b32 	%r201, %r200, 3;
	mov.u32 	%r202, _ZZ37square_dgemm_kernel_2d_blocktiling_32iiPPKdS1_PPdE2Bs;
	add.s32 	%r203, %r202, %r201;
	st.shared.f64 	[%r203], %fd939;
	shr.u32 	%r693, %r9, 5;
	max.s32 	%r204, %r693, %r24;
	setp.ge.s32 	%p15, %r204, %r623;
	mov.f64 	%fd940, 0d0000000000000000;
	@%p15 bra 	$L__BB1_21;
	ld.param.u32 	%r624, [_Z37square_dgemm_kernel_2d_blocktiling_32iiPPKdS1_PPd_param_0];
	mad.lo.s32 	%r205, %r693, %r624, %r24;
	mul.wide.s32 	%rd38, %r205, 8;
	add.s64 	%rd37, %rd2, %rd38;
	// begin inline asm
	ld.global.nc.f64 %fd940, [%rd37];
	// end inline asm
$L__BB1_21:
	ld.param.u32 	%r625, [_Z37square_dgemm_kernel_2d_blocktiling_32iiPPKdS1_PPd_param_0];
	and.b32  	%r206, %r9, 32736;
	or.b32  	%r207, %r206, %r23;
	shl.b32 	%r208, %r207, 3;
	add.s32 	%r210, %r202, %r208;
	st.shared.f64 	[%r210], %fd940;
	shr.u32 	%r691, %r11, 5;
	max.s32 	%r211, %r691, %r24;
	setp.ge.s32 	%p16, %r211, %r625;
	mov.f64 	%fd941, 0d0000000000000000;
	@%p16 bra 	$L__BB1_23;
	ld.param.u32 	%r626, [_Z37square_dgemm_kernel_2d_blocktiling_32iiPPKdS1_PPd_param_0];
	mad.lo.s32 	%r212, %r691, %r626, %r24;
	mul.wide.s32 	%rd40, %r212, 8;
	add.s64 	%rd39, %rd2, %rd40;
	// begin inline asm
	ld.global.nc.f64 %fd941, [%rd39];
	// end inline asm
$L__BB1_23:
	ld.param.u32 	%r627, [_Z37square_dgemm_kernel_2d_blocktiling_32iiPPKdS1_PPd_param_0];
	and.b32  	%r213, %r11, 32736;
	or.b32  	%r214, %r213, %r23;
	shl.b32 	%r215, %r214, 3;
	add.s32 	%r217, %r202, %r215;
	st.shared.f64 	[%r217], %fd941;
	shr.u32 	%r689, %r13, 5;
	max.s32 	%r218, %r689, %r24;
	setp.ge.s32 	%p17, %r218, %r627;
	mov.f64 	%fd942, 0d0000000000000000;
	@%p17 bra 	$L__BB1_25;
	ld.param.u32 	%r628, [_Z37square_dgemm_kernel_2d_blocktiling_32iiPPKdS1_PPd_param_0];
	mad.lo.s32 	%r219, %r689, %r628, %r24;
	mul.wide.s32 	%rd42, %r219, 8;
	add.s64 	%rd41, %rd2, %rd42;
	// begin inline asm
	ld.global.nc.f64 %fd942, [%rd41];
	// end inline asm
$L__BB1_25:
	ld.param.u32 	%r629, [_Z37square_dgemm_kernel_2d_blocktiling_32iiPPKdS1_PPd_param_0];
	and.b32  	%r220, %r13, 32736;
	or.b32  	%r221, %r220, %r23;
	shl.b32 	%r222, %r221, 3;
	add.s32 	%r224, %r202, %r222;
	st.shared.f64 	[%r224], %fd942;
	shr.u32 	%r687, %r15, 5;
	max.s32 	%r225, %r687, %r24;
	setp.ge.s32 	%p18, %r225, %r629;
	mov.f64 	%fd943, 0d0000000000000000;
	@%p18 bra 	$L__BB1_27;
	ld.param.u32 	%r630, [_Z37square_dgemm_kernel_2d_blocktiling_32iiPPKdS1_PPd_param_0];
	mad.lo.s32 	%r226, %r687, %r630, %r24;
	mul.wide.s32 	%rd44, %r226, 8;
	add.s64 	%rd43, %rd2, %rd44;
	// begin inline asm
	ld.global.nc.f64 %fd943, [%rd43];
	// end inline asm
$L__BB1_27:
	ld.param.u32 	%r631, [_Z37square_dgemm_kernel_2d_blocktiling_32iiPPKdS1_PPd_param_0];
	and.b32  	%r227, %r15, 32736;
	or.b32  	%r228, %r227, %r23;
	shl.b32 	%r229, %r228, 3;
	add.s32 	%r231, %r202, %r229;
	st.shared.f64 	[%r231], %fd943;
	shr.u32 	%r685, %r17, 5;
	max.s32 	%r232, %r685, %r24;
	setp.ge.s32 	%p19, %r232, %r631;
	mov.f64 	%fd944, 0d0000000000000000;
	@%p19 bra 	$L__BB1_29;
	ld.param.u32 	%r632, [_Z37square_dgemm_kernel_2d_blocktiling_32iiPPKdS1_PPd_param_0];
	mad.lo.s32 	%r233, %r685, %r632, %r24;
	mul.wide.s32 	%rd46, %r233, 8;
	add.s64 	%rd45, %rd2, %rd46;
	// begin inline asm
	ld.global.nc.f64 %fd944, [%rd45];
	// end inline asm
$L__BB1_29:
	ld.param.u32 	%r633, [_Z37square_dgemm_kernel_2d_blocktiling_32iiPPKdS1_PPd_param_0];
	and.b32  	%r234, %r17, 32736;
	or.b32  	%r235, %r234, %r23;
	shl.b32 	%r236, %r235, 3;
	add.s32 	%r238, %r202, %r236;
	st.shared.f64 	[%r238], %fd944;
	shr.u32 	%r683, %r19, 5;
	max.s32 	%r239, %r683, %r24;
	setp.ge.s32 	%p20, %r239, %r633;
	mov.f64 	%fd945, 0d0000000000000000;
	@%p20 bra 	$L__BB1_31;
	ld.param.u32 	%r634, [_Z37square_dgemm_kernel_2d_blocktiling_32iiPPKdS1_PPd_param_0];
	mad.lo.s32 	%r240, %r683, %r634, %r24;
	mul.wide.s32 	%rd48, %r240, 8;
	add.s64 	%rd47, %rd2, %rd48;
	// begin inline asm
	ld.global.nc.f64 %fd945, [%rd47];
	// end inline asm
$L__BB1_31:
	ld.param.u32 	%r635, [_Z37square_dgemm_kernel_2d_blocktiling_32iiPPKdS1_PPd_param_0];
	and.b32  	%r241, %r19, 32736;
	or.b32  	%r242, %r241, %r23;
	shl.b32 	%r243, %r242, 3;
	add.s32 	%r245, %r202, %r243;
	st.shared.f64 	[%r245], %fd945;
	shr.u32 	%r681, %r21, 5;
	max.s32 	%r246, %r681, %r24;
	setp.ge.s32 	%p21, %r246, %r635;
	mov.f64 	%fd946, 0d0000000000000000;
	@%p21 bra 	$L__BB1_33;
	ld.param.u32 	%r636, [_Z37square_dgemm_kernel_2d_blocktiling_32iiPPKdS1_PPd_param_0];
	mad.lo.s32 	%r247, %r681, %r636, %r24;
	mul.wide.s32 	%rd50, %r247, 8;
	add.s64 	%rd49, %rd2, %rd50;
	// begin inline asm
	ld.global.nc.f64 %fd946, [%rd49];
	// end inline asm
$L__BB1_33:
	ld.param.u32 	%r637, [_Z37square_dgemm_kernel_2d_blocktiling_32iiPPKdS1_PPd_param_0];
	and.b32  	%r249, %r21, 32736;
	or.b32  	%r250, %r249, %r23;
	shl.b32 	%r251, %r250, 3;
	add.s32 	%r253, %r202, %r251;
	st.shared.f64 	[%r253], %fd946;
	bar.sync 	0;
	setp.lt.s32 	%p22, %r637, 17;
	mov.b32 	%r699, 0;
	mov.f64 	%fd979, 0d0000000000000000;
	mov.f64 	%fd980, %fd979;
	mov.f64 	%fd981, %fd979;
	mov.f64 	%fd982, %fd979;
	mov.f64 	%fd983, %fd979;
	mov.f64 	%fd984, %fd979;
	mov.f64 	%fd985, %fd979;
	mov.f64 	%fd986, %fd979;
	mov.f64 	%fd987, %fd979;
	mov.f64 	%fd988, %fd979;
	mov.f64 	%fd989, %fd979;
	mov.f64 	%fd990, %fd979;
	mov.f64 	%fd991, %fd979;
	mov.f64 	%fd992, %fd979;
	mov.f64 	%fd993, %fd979;
	mov.f64 	%fd994, %fd979;
	@%p22 bra 	$L__BB1_68;
	ld.param.u32 	%r638, [_Z37square_dgemm_kernel_2d_blocktiling_32iiPPKdS1_PPd_param_0];
	add.s32 	%r255, %r638, 15;
	shr.s32 	%r256, %r255, 31;
	shr.u32 	%r257, %r256, 28;
	add.s32 	%r258, %r255, %r257;
	shr.s32 	%r259, %r258, 4;
	max.s32 	%r260, %r259, 2;
	neg.s32 	%r697, %r260;
	add.s32 	%r261, %r695, 16;
	mad.lo.s32 	%r262, %r638, %r261, %r5;
	add.s32 	%r696, %r262, %r23;
	add.s32 	%r263, %r693, 16;
	mad.lo.s32 	%r264, %r638, %r263, %r5;
	add.s32 	%r694, %r264, %r23;
	add.s32 	%r265, %r691, 16;
	mad.lo.s32 	%r266, %r638, %r265, %r5;
	add.s32 	%r692, %r266, %r23;
	add.s32 	%r267, %r689, 16;
	mad.lo.s32 	%r268, %r638, %r267, %r5;
	add.s32 	%r690, %r268, %r23;
	add.s32 	%r269, %r687, 16;
	mad.lo.s32 	%r270, %r638, %r269, %r5;
	add.s32 	%r688, %r270, %r23;
	add.s32 	%r271, %r685, 16;
	mad.lo.s32 	%r272, %r638, %r271, %r5;
	add.s32 	%r686, %r272, %r23;
	add.s32 	%r273, %r683, 16;
	mad.lo.s32 	%r274, %r638, %r273, %r5;
	add.s32 	%r684, %r274, %r23;
	add.s32 	%r275, %r681, 16;
	mad.lo.s32 	%r276, %r638, %r275, %r5;
	add.s32 	%r682, %r276, %r23;
	mad.lo.s32 	%r277, %r22, %r638, %r672;
	add.s32 	%r680, %r277, 16;
	mad.lo.s32 	%r278, %r20, %r638, %r672;
	add.s32 	%r679, %r278, 16;
	mad.lo.s32 	%r279, %r18, %r638, %r672;
	add.s32 	%r678, %r279, 16;
	mad.lo.s32 	%r280, %r16, %r638, %r672;
	add.s32 	%r677, %r280, 16;
	mad.lo.s32 	%r281, %r14, %r638, %r672;
	add.s32 	%r676, %r281, 16;
	mad.lo.s32 	%r282, %r12, %r638, %r672;
	add.s32 	%r675, %r282, 16;
	mad.lo.s32 	%r283, %r10, %r638, %r672;
	add.s32 	%r674, %r283, 16;
	mad.lo.s32 	%r284, %r8, %r638, %r672;
	add.s32 	%r673, %r284, 16;
	mov.b32 	%r698, 0;
	mov.f64 	%fd979, 0d0000000000000000;
$L__BB1_35:
	ld.param.u32 	%r639, [_Z37square_dgemm_kernel_2d_blocktiling_32iiPPKdS1_PPd_param_0];
	mov.u32 	%r285, %tid.y;
	shl.b32 	%r286, %r285, 3;
	mov.u32 	%r287, %tid.x;
	add.s32 	%r288, %r286, %r287;
	shr.u32 	%r289, %r288, 4;
	add.s32 	%r290, %r289, %r4;
	add.s32 	%r672, %r672, 16;
	max.s32 	%r291, %r290, %r672;
	setp.ge.s32 	%p23, %r291, %r639;
	mov.f64 	%fd963, 0d0000000000000000;
	@%p23 bra 	$L__BB1_37;
	mul.wide.s32 	%rd52, %r673, 8;
	add.s64 	%rd51, %rd1, %rd52;
	// begin inline asm
	ld.global.nc.f64 %fd963, [%rd51];
	// end inline asm
$L__BB1_37:
	ld.param.u32 	%r640, [_Z37square_dgemm_kernel_2d_blocktiling_32iiPPKdS1_PPd_param_0];
	shl.b32 	%r292, %r698, 12;
	xor.b32  	%r293, %r292, 4096;
	mov.u32 	%r294, _ZZ37square_dgemm_kernel_2d_blocktiling_32iiPPKdS1_PPdE2As;
	add.s32 	%r295, %r294, %r293;
	add.s32 	%r300, %r288, 64;
	shr.u32 	%r301, %r300, 4;
	add.s32 	%r302, %r301, %r4;
	shl.b32 	%r303, %r288, 3;
	add.s32 	%r304, %r295, %r303;
	st.shared.f64 	[%r304], %fd963;
	max.s32 	%r305, %r302, %r672;
	setp.ge.s32 	%p24, %r305, %r640;
	mov.f64 	%fd964, 0d0000000000000000;
	@%p24 bra 	$L__BB1_39;
	mul.wide.s32 	%rd54, %r674, 8;
	add.s64 	%rd53, %rd1, %rd54;
	// begin inline asm
	ld.global.nc.f64 %fd964, [%rd53];
	// end inline asm
$L__BB1_39:
	ld.param.u32 	%r641, [_Z37square_dgemm_kernel_2d_blocktiling_32iiPPKdS1_PPd_param_0];
	add.s32 	%r310, %r288, 128;
	shr.u32 	%r311, %r310, 4;
	add.s32 	%r312, %r311, %r4;
	and.b32  	%r314, %r300, 32752;
	and.b32  	%r315, %r288, 15;
	or.b32  	%r316, %r314, %r315;
	shl.b32 	%r321, %r316, 3;
	add.s32 	%r322, %r295, %r321;
	st.shared.f64 	[%r322], %fd964;
	max.s32 	%r323, %r312, %r672;
	setp.ge.s32 	%p25, %r323, %r641;
	mov.f64 	%fd965, 0d0000000000000000;
	@%p25 bra 	$L__BB1_41;
	mul.wide.s32 	%rd56, %r675, 8;
	add.s64 	%rd55, %rd1, %rd56;
	// begin inline asm
	ld.global.nc.f64 %fd965, [%rd55];
	// end inline asm
$L__BB1_41:
	ld.param.u32 	%r642, [_Z37square_dgemm_kernel_2d_blocktiling_32iiPPKdS1_PPd_param_0];
	add.s32 	%r328, %r288, 192;
	shr.u32 	%r329, %r328, 4;
	add.s32 	%r330, %r329, %r4;
	and.b32  	%r332, %r310, 32752;
	or.b32  	%r334, %r332, %r315;
	shl.b32 	%r335, %r698, 12;
	xor.b32  	%r336, %r335, 4096;
	mov.u32 	%r337, _ZZ37square_dgemm_kernel_2d_blocktiling_32iiPPKdS1_PPdE2As;
	add.s32 	%r338, %r337, %r336;
	shl.b32 	%r339, %r334, 3;
	add.s32 	%r340, %r338, %r339;
	st.shared.f64 	[%r340], %fd965;
	max.s32 	%r341, %r330, %r672;
	setp.ge.s32 	%p26, %r341, %r642;
	mov.f64 	%fd966, 0d0000000000000000;
	@%p26 bra 	$L__BB1_43;
	mul.wide.s32 	%rd58, %r676, 8;
	add.s64 	%rd57, %rd1, %rd58;
	// begin inline asm
	ld.global.nc.f64 %fd966, [%rd57];
	// end inline asm
$L__BB1_43:
	ld.param.u32 	%r643, [_Z37square_dgemm_kernel_2d_blocktiling_32iiPPKdS1_PPd_param_0];
	add.s32 	%r346, %r288, 256;
	shr.u32 	%r347, %r346, 4;
	add.s32 	%r348, %r347, %r4;
	and.b32  	%r350, %r328, 32752;
	or.b32  	%r352, %r350, %r315;
	shl.b32 	%r357, %r352, 3;
	add.s32 	%r358, %r338, %r357;
	st.shared.f64 	[%r358], %fd966;
	max.s32 	%r359, %r348, %r672;
	setp.ge.s32 	%p27, %r359, %r643;
	mov.f64 	%fd967, 0d0000000000000000;
	@%p27 bra 	$L__BB1_45;
	mul.wide.s32 	%rd60, %r677, 8;
	add.s64 	%rd59, %rd1, %rd60;
	// begin inline asm
	ld.global.nc.f64 %fd967, [%rd59];
	// end inline asm
$L__BB1_45:
	ld.param.u32 	%r644, [_Z37square_dgemm_kernel_2d_blocktiling_32iiPPKdS1_PPd_param_0];
	mov.u32 	%r362, %tid.x;
	add.s32 	%r363, %r286, %r362;
	add.s32 	%r364, %r363, 320;
	shr.u32 	%r365, %r364, 4;
	add.s32 	%r366, %r365, %r4;
	add.s32 	%r367, %r363, 256;
	and.b32  	%r368, %r367, 32752;
	and.b32  	%r369, %r363, 15;
	or.b32  	%r370, %r368, %r369;
	shl.b32 	%r371, %r698, 12;
	xor.b32  	%r372, %r371, 4096;
	mov.u32 	%r373, _ZZ37square_dgemm_kernel_2d_blocktiling_32iiPPKdS1_PPdE2As;
	add.s32 	%r374, %r373, %r372;
	shl.b32 	%r375, %r370, 3;
	add.s32 	%r376, %r374, %r375;
	st.shared.f64 	[%r376], %fd967;
	max.s32 	%r377, %r366, %r672;
	setp.ge.s32 	%p28, %r377, %r644;
	mov.f64 	%fd968, 0d0000000000000000;
	@%p28 bra 	$L__BB1_47;
	mul.wide.s32 	%rd62, %r678, 8;
	add.s64 	%rd61, %rd1, %rd62;
	// begin inline asm
	ld.global.nc.f64 %fd968, [%rd61];
	// end inline asm
$L__BB1_47:
	ld.param.u32 	%r645, [_Z37square_dgemm_kernel_2d_blocktiling_32iiPPKdS1_PPd_param_0];
	mov.u32 	%r378, %tid.y;
	shl.b32 	%r379, %r378, 3;
	add.s32 	%r381, %r379, %r362;
	add.s32 	%r382, %r381, 384;
	shr.u32 	%r383, %r382, 4;
	add.s32 	%r384, %r383, %r4;
	add.s32 	%r385, %r381, 320;
	and.b32  	%r386, %r385, 32752;
	and.b32  	%r387, %r381, 15;
	or.b32  	%r388, %r386, %r387;
	shl.b32 	%r393, %r388, 3;
	add.s32 	%r394, %r374, %r393;
	st.shared.f64 	[%r394], %fd968;
	max.s32 	%r395, %r384, %r672;
	setp.ge.s32 	%p29, %r395, %r645;
	mov.f64 	%fd969, 0d0000000000000000;
	@%p29 bra 	$L__BB1_49;
	mul.wide.s32 	%rd64, %r679, 8;
	add.s64 	%rd63, %rd1, %rd64;
	// begin inline asm
	ld.global.nc.f64 %fd969, [%rd63];
	// end inline asm
$L__BB1_49:
	ld.param.u32 	%r646, [_Z37square_dgemm_kernel_2d_blocktiling_32iiPPKdS1_PPd_param_0];
	add.s32 	%r400, %r381, 448;
	shr.u32 	%r401, %r400, 4;
	add.s32 	%r402, %r401, %r4;
	and.b32  	%r404, %r382, 32752;
	or.b32  	%r406, %r404, %r387;
	shl.b32 	%r407, %r698, 12;
	xor.b32  	%r408, %r407, 4096;
	mov.u32 	%r409, _ZZ37square_dgemm_kernel_2d_blocktiling_32iiPPKdS1_PPdE2As;
	add.s32 	%r410, %r409, %r408;
	shl.b32 	%r411, %r406, 3;
	add.s32 	%r412, %r410, %r411;
	st.shared.f64 	[%r412], %fd969;
	max.s32 	%r413, %r402, %r672;
	setp.ge.s32 	%p30, %r413, %r646;
	mov.f64 	%fd970, 0d0000000000000000;
	@%p30 bra 	$L__BB1_51;
	mul.wide.s32 	%rd66, %r680, 8;
	add.s64 	%rd65, %rd1, %rd66;
	// begin inline asm
	ld.global.nc.f64 %fd970, [%rd65];
	// end inline asm
$L__BB1_51:
	ld.param.u32 	%r647, [_Z37square_dgemm_kernel_2d_blocktiling_32iiPPKdS1_PPd_param_0];
	and.b32  	%r419, %r381, 31;
	add.s32 	%r420, %r5, %r419;
	and.b32  	%r422, %r400, 32752;
	and.b32  	%r423, %r381, 15;
	or.b32  	%r424, %r422, %r423;
	shl.b32 	%r429, %r424, 3;
	add.s32 	%r430, %r410, %r429;
	st.shared.f64 	[%r430], %fd970;
	add.s32 	%r695, %r695, 16;
	max.s32 	%r431, %r695, %r420;
	setp.ge.s32 	%p31, %r431, %r647;
	mov.f64 	%fd971, 0d0000000000000000;
	@%p31 bra 	$L__BB1_53;
	mul.wide.s32 	%rd68, %r696, 8;
	add.s64 	%rd67, %rd2, %rd68;
	// begin inline asm
	ld.global.nc.f64 %fd971, [%rd67];
	// end inline asm
$L__BB1_53:
	ld.param.u32 	%r648, [_Z37square_dgemm_kernel_2d_blocktiling_32iiPPKdS1_PPd_param_0];
	mov.u32 	%r434, _ZZ37square_dgemm_kernel_2d_blocktiling_32iiPPKdS1_PPdE2Bs;
	add.s32 	%r435, %r434, %r408;
	mov.u32 	%r438, %tid.x;
	add.s32 	%r439, %r379, %r438;
	and.b32  	%r441, %r439, 31;
	add.s32 	%r442, %r5, %r441;
	shl.b32 	%r443, %r439, 3;
	and.b32  	%r444, %r443, 131064;
	add.s32 	%r445, %r435, %r444;
	st.shared.f64 	[%r445], %fd971;
	add.s32 	%r693, %r693, 16;
	max.s32 	%r446, %r693, %r442;
	setp.ge.s32 	%p32, %r446, %r648;
	mov.f64 	%fd972, 0d0000000000000000;
	@%p32 bra 	$L__BB1_55;
	mul.wide.s32 	%rd70, %r694, 8;
	add.s64 	%rd69, %rd2, %rd70;
	// begin inline asm
	ld.global.nc.f64 %fd972, [%rd69];
	// end inline asm
$L__BB1_55:
	ld.param.u32 	%r649, [_Z37square_dgemm_kernel_2d_blocktiling_32iiPPKdS1_PPd_param_0];
	mov.u32 	%r447, %tid.y;
	shl.b32 	%r448, %r447, 3;
	add.s32 	%r450, %r448, %r438;
	and.b32  	%r452, %r450, 31;
	add.s32 	%r453, %r5, %r452;
	add.s32 	%r454, %r450, 64;
	and.b32  	%r455, %r454, 32736;
	or.b32  	%r456, %r455, %r452;
	shl.b32 	%r457, %r698, 12;
	xor.b32  	%r458, %r457, 4096;
	add.s32 	%r460, %r434, %r458;
	shl.b32 	%r461, %r456, 3;
	add.s32 	%r462, %r460, %r461;
	st.shared.f64 	[%r462], %fd972;
	add.s32 	%r691, %r691, 16;
	max.s32 	%r463, %r691, %r453;
	setp.ge.s32 	%p33, %r463, %r649;
	mov.f64 	%fd973, 0d0000000000000000;
	@%p33 bra 	$L__BB1_57;
	mul.wide.s32 	%rd72, %r692, 8;
	add.s64 	%rd71, %rd2, %rd72;
	// begin inline asm
	ld.global.nc.f64 %fd973, [%rd71];
	// end inline asm
$L__BB1_57:
	ld.param.u32 	%r650, [_Z37square_dgemm_kernel_2d_blocktiling_32iiPPKdS1_PPd_param_0];
	add.s32 	%r471, %r450, 128;
	and.b32  	%r472, %r471, 32736;
	or.b32  	%r473, %r472, %r452;
	mov.u32 	%r476, _ZZ37square_dgemm_kernel_2d_blocktiling_32iiPPKdS1_PPdE2Bs;
	add.s32 	%r477, %r476, %r458;
	shl.b32 	%r478, %r473, 3;
	add.s32 	%r479, %r477, %r478;
	st.shared.f64 	[%r479], %fd973;
	add.s32 	%r689, %r689, 16;
	max.s32 	%r480, %r689, %r453;
	setp.ge.s32 	%p34, %r480, %r650;
	mov.f64 	%fd974, 0d0000000000000000;
	@%p34 bra 	$L__BB1_59;
	mul.wide.s32 	%rd74, %r690, 8;
	add.s64 	%rd73, %rd2, %rd74;
	// begin inline asm
	ld.global.nc.f64 %fd974, [%rd73];
	// end inline asm
$L__BB1_59:
	ld.param.u32 	%r651, [_Z37square_dgemm_kernel_2d_blocktiling_32iiPPKdS1_PPd_param_0];
	mov.u32 	%r483, %tid.x;
	add.s32 	%r484, %r448, %r483;
	and.b32  	%r486, %r484, 31;
	add.s32 	%r487, %r5, %r486;
	add.s32 	%r488, %r484, 192;
	and.b32  	%r489, %r488, 32736;
	or.b32  	%r490, %r489, %r486;
	shl.b32 	%r491, %r698, 12;
	xor.b32  	%r492, %r491, 4096;
	add.s32 	%r494, %r476, %r492;
	shl.b32 	%r495, %r490, 3;
	add.s32 	%r496, %r494, %r495;
	st.shared.f64 	[%r496], %fd974;
	add.s32 	%r687, %r687, 16;
	max.s32 	%r497, %r687, %r487;
	setp.ge.s32 	%p35, %r497, %r651;
	mov.f64 	%fd975, 0d0000000000000000;
	@%p35 bra 	$L__BB1_61;
	mul.wide.s32 	%rd76, %r688, 8;
	add.s64 	%rd75, %rd2, %rd76;
	// begin inline asm
	ld.global.nc.f64 %fd975, [%rd75];
	// end inline asm
$L__BB1_61:
	ld.param.u32 	%r652, [_Z37square_dgemm_kernel_2d_blocktiling_32iiPPKdS1_PPd_param_0];
	mov.u32 	%r498, %tid.y;
	shl.b32 	%r499, %r498, 3;
	add.s32 	%r501, %r499, %r483;
	and.b32  	%r503, %r501, 31;
	add.s32 	%r504, %r5, %r503;
	add.s32 	%r505, %r501, 256;
	and.b32  	%r506, %r505, 32736;
	or.b32  	%r507, %r506, %r503;
	shl.b32 	%r512, %r507, 3;
	add.s32 	%r513, %r494, %r512;
	st.shared.f64 	[%r513], %fd975;
	add.s32 	%r685, %r685, 16;
	max.s32 	%r514, %r685, %r504;
	setp.ge.s32 	%p36, %r514, %r652;
	mov.f64 	%fd976, 0d0000000000000000;
	@%p36 bra 	$L__BB1_63;
	mul.wide.s32 	%rd78, %r686, 8;
	add.s64 	%rd77, %rd2, %rd78;
	// begin inline asm
	ld.global.nc.f64 %fd976, [%rd77];
	// end inline asm
$L__BB1_63:
	ld.param.u32 	%r653, [_Z37square_dgemm_kernel_2d_blocktiling_32iiPPKdS1_PPd_param_0];
	add.s32 	%r522, %r501, 320;
	and.b32  	%r523, %r522, 32736;
	or.b32  	%r524, %r523, %r503;
	shl.b32 	%r525, %r698, 12;
	xor.b32  	%r526, %r525, 4096;
	mov.u32 	%r527, _ZZ37square_dgemm_kernel_2d_blocktiling_32iiPPKdS1_PPdE2Bs;
	add.s32 	%r528, %r527, %r526;
	shl.b32 	%r529, %r524, 3;
	add.s32 	%r530, %r528, %r529;
	st.shared.f64 	[%r530], %fd976;
	add.s32 	%r683, %r683, 16;
	max.s32 	%r531, %r683, %r504;
	setp.ge.s32 	%p37, %r531, %r653;
	mov.f64 	%fd977, 0d0000000000000000;
	@%p37 bra 	$L__BB1_65;
	mul.wide.s32 	%rd80, %r684, 8;
	add.s64 	%rd79, %rd2, %rd80;
	// begin inline asm
	ld.global.nc.f64 %fd977, [%rd79];
	// end inline asm
$L__BB1_65:
	ld.param.u32 	%r654, [_Z37square_dgemm_kernel_2d_blocktiling_32iiPPKdS1_PPd_param_0];
	add.s32 	%r538, %r5, %r503;
	add.s32 	%r539, %r501, 384;
	and.b32  	%r540, %r539, 32736;
	or.b32  	%r541, %r540, %r503;
	shl.b32 	%r546, %r541, 3;
	add.s32 	%r547, %r528, %r546;
	st.shared.f64 	[%r547], %fd977;
	add.s32 	%r681, %r681, 16;
	max.s32 	%r548, %r681, %r538;
	setp.ge.s32 	%p38, %r548, %r654;
	mov.f64 	%fd978, 0d0000000000000000;
	@%p38 bra 	$L__BB1_67;
	mul.wide.s32 	%rd82, %r682, 8;
	add.s64 	%rd81, %rd2, %rd82;
	// begin inline asm
	ld.global.nc.f64 %fd978, [%rd81];
	// end inline asm
$L__BB1_67:
	ld.param.u32 	%r655, [_Z37square_dgemm_kernel_2d_blocktiling_32iiPPKdS1_PPd_param_0];
	xor.b32  	%r699, %r698, 1;
	mov.u32 	%r549, %tid.y;
	shl.b32 	%r550, %r549, 3;
	mov.u32 	%r551, %tid.x;
	add.s32 	%r552, %r550, %r551;
	add.s32 	%r553, %r552, 448;
	and.b32  	%r554, %r553, 32736;
	and.b32  	%r555, %r552, 31;
	or.b32  	%r556, %r554, %r555;
	shl.b32 	%r557, %r698, 12;
	xor.b32  	%r558, %r557, 4096;
	mov.u32 	%r559, _ZZ37square_dgemm_kernel_2d_blocktiling_32iiPPKdS1_PPdE2Bs;
	add.s32 	%r560, %r559, %r558;
	shl.b32 	%r561, %r556, 3;
	add.s32 	%r562, %r560, %r561;
	st.shared.f64 	[%r562], %fd978;
	bar.sync 	0;
	mov.u32 	%r563, _ZZ37square_dgemm_kernel_2d_blocktiling_32iiPPKdS1_PPdE2As;
	add.s32 	%r564, %r563, %r557;
	add.s32 	%r565, %r559, %r557;
	shl.b32 	%r566, %r549, 9;
	add.s32 	%r567, %r564, %r566;
	ld.shared.f64 	%fd195, [%r567];
	ld.shared.f64 	%fd196, [%r567+128];
	ld.shared.f64 	%fd197, [%r567+256];
	ld.shared.f64 	%fd198, [%r567+384];
	shl.b32 	%r568, %r551, 5;
	add.s32 	%r569, %r565, %r568;
	ld.shared.f64 	%fd199, [%r569];
	ld.shared.f64 	%fd200, [%r569+8];
	ld.shared.f64 	%fd201, [%r569+16];
	ld.shared.f64 	%fd202, [%r569+24];
	fma.rn.f64 	%fd203, %fd195, %fd199, %fd994;
	fma.rn.f64 	%fd204, %fd195, %fd200, %fd993;
	fma.rn.f64 	%fd205, %fd195, %fd201, %fd992;
	fma.rn.f64 	%fd206, %fd195, %fd202, %fd991;
	fma.rn.f64 	%fd207, %fd196, %fd199, %fd990;
	fma.rn.f64 	%fd208, %fd196, %fd200, %fd989;
	fma.rn.f64 	%fd209, %fd196, %fd201, %fd988;
	fma.rn.f64 	%fd210, %fd196, %fd202, %fd987;
	fma.rn.f64 	%fd211, %fd197, %fd199, %fd986;
	fma.rn.f64 	%fd212, %fd197, %fd200, %fd985;
	fma.rn.f64 	%fd213, %fd197, %fd201, %fd984;
	fma.rn.f64 	%fd214, %fd197, %fd202, %fd983;
	fma.rn.f64 	%fd215, %fd198, %fd199, %fd982;
	fma.rn.f64 	%fd216, %fd198, %fd200, %fd981;
	fma.rn.f64 	%fd217, %fd198, %fd201, %fd980;
	fma.rn.f64 	%fd218, %fd198, %fd202, %fd979;
	ld.shared.f64 	%fd219, [%r567+8];
	ld.shared.f64 	%fd220, [%r567+136];
	ld.shared.f64 	%fd221, [%r567+264];
	ld.shared.f64 	%fd222, [%r567+392];
	ld.shared.f64 	%fd223, [%r569+256];
	ld.shared.f64 	%fd224, [%r569+264];
	ld.shared.f64 	%fd225, [%r569+272];
	ld.shared.f64 	%fd226, [%r569+280];
	fma.rn.f64 	%fd227, %fd219, %fd223, %fd203;
	fma.rn.f64 	%fd228, %fd219, %fd224, %fd204;
	fma.rn.f64 	%fd229, %fd219, %fd225, %fd205;
	fma.rn.f64 	%fd230, %fd219, %fd226, %fd206;
	fma.rn.f64 	%fd231, %fd220, %fd223, %fd207;
	fma.rn.f64 	%fd232, %fd220, %fd224, %fd208;
	fma.rn.f64 	%fd233, %fd220, %fd225, %fd209;
	fma.rn.f64 	%fd234, %fd220, %fd226, %fd210;
	fma.rn.f64 	%fd235, %fd221, %fd223, %fd211;
	fma.rn.f64 	%fd236, %fd221, %fd224, %fd212;
	fma.rn.f64 	%fd237, %fd221, %fd225, %fd213;
	fma.rn.f64 	%fd238, %fd221, %fd226, %fd214;
	fma.rn.f64 	%fd239, %fd222, %fd223, %fd215;
	fma.rn.f64 	%fd240, %fd222, %fd224, %fd216;
	fma.rn.f64 	%fd241, %fd222, %fd225, %fd217;
	fma.rn.f64 	%fd242, %fd222, %fd226, %fd218;
	ld.shared.f64 	%fd243, [%r567+16];
	ld.shared.f64 	%fd244, [%r567+144];
	ld.shared.f64 	%fd245, [%r567+272];
	ld.shared.f64 	%fd246, [%r567+400];
	ld.shared.f64 	%fd247, [%r569+512];
	ld.shared.f64 	%fd248, [%r569+520];
	ld.shared.f64 	%fd249, [%r569+528];
	ld.shared.f64 	%fd250, [%r569+536];
	fma.rn.f64 	%fd251, %fd243, %fd247, %fd227;
	fma.rn.f64 	%fd252, %fd243, %fd248, %fd228;
	fma.rn.f64 	%fd253, %fd243, %fd249, %fd229;
	fma.rn.f64 	%fd254, %fd243, %fd250, %fd230;
	fma.rn.f64 	%fd255, %fd244, %fd247, %fd231;
	fma.rn.f64 	%fd256, %fd244, %fd248, %fd232;
	fma.rn.f64 	%fd257, %fd244, %fd249, %fd233;
	fma.rn.f64 	%fd258, %fd244, %fd250, %fd234;
	fma.rn.f64 	%fd259, %fd245, %fd247, %fd235;
	fma.rn.f64 	%fd260, %fd245, %fd248, %fd236;
	fma.rn.f64 	%fd261, %fd245, %fd249, %fd237;
	fma.rn.f64 	%fd262, %fd245, %fd250, %fd238;
	fma.rn.f64 	%fd263, %fd246, %fd247, %fd239;
	fma.rn.f64 	%fd264, %fd246, %fd248, %fd240;
	fma.rn.f64 	%fd265, %fd246, %fd249, %fd241;
	fma.rn.f64 	%fd266, %fd246, %fd250, %fd242;
	ld.shared.f64 	%fd267, [%r567+24];
	ld.shared.f64 	%fd268, [%r567+152];
	ld.shared.f64 	%fd269, [%r567+280];
	ld.shared.f64 	%fd270, [%r567+408];
	ld.shared.f64 	%fd271, [%r569+768];
	ld.shared.f64 	%fd272, [%r569+776];
	ld.shared.f64 	%fd273, [%r569+784];
	ld.shared.f64 	%fd274, [%r569+792];
	fma.rn.f64 	%fd275, %fd267, %fd271, %fd251;
	fma.rn.f64 	%fd276, %fd267, %fd272, %fd252;
	fma.rn.f64 	%fd277, %fd267, %fd273, %fd253;
	fma.rn.f64 	%fd278, %fd267, %fd274, %fd254;
	fma.rn.f64 	%fd279, %fd268, %fd271, %fd255;
	fma.rn.f64 	%fd280, %fd268, %fd272, %fd256;
	fma.rn.f64 	%fd281, %fd268, %fd273, %fd257;
	fma.rn.f64 	%fd282, %fd268, %fd274, %fd258;
	fma.rn.f64 	%fd283, %fd269, %fd271, %fd259;
	fma.rn.f64 	%fd284, %fd269, %fd272, %fd260;
	fma.rn.f64 	%fd285, %fd269, %fd273, %fd261;
	fma.rn.f64 	%fd286, %fd269, %fd274, %fd262;
	fma.rn.f64 	%fd287, %fd270, %fd271, %fd263;
	fma.rn.f64 	%fd288, %fd270, %fd272, %fd264;
	fma.rn.f64 	%fd289, %fd270, %fd273, %fd265;
	fma.rn.f64 	%fd290, %fd270, %fd274, %fd266;
	ld.shared.f64 	%fd291, [%r567+32];
	ld.shared.f64 	%fd292, [%r567+160];
	ld.shared.f64 	%fd293, [%r567+288];
	ld.shared.f64 	%fd294, [%r567+416];
	ld.shared.f64 	%fd295, [%r569+1024];
	ld.shared.f64 	%fd296, [%r569+1032];
	ld.shared.f64 	%fd297, [%r569+1040];
	ld.shared.f64 	%fd298, [%r569+1048];
	fma.rn.f64 	%fd299, %fd291, %fd295, %fd275;
	fma.rn.f64 	%fd300, %fd291, %fd296, %fd276;
	fma.rn.f64 	%fd301, %fd291, %fd297, %fd277;
	fma.rn.f64 	%fd302, %fd291, %fd298, %fd278;
	fma.rn.f64 	%fd303, %fd292, %fd295, %fd279;
	fma.rn.f64 	%fd304, %fd292, %fd296, %fd280;
	fma.rn.f64 	%fd305, %fd292, %fd297, %fd281;
	fma.rn.f64 	%fd306, %fd292, %fd298, %fd282;
	fma.rn.f64 	%fd307, %fd293, %fd295, %fd283;
	fma.rn.f64 	%fd308, %fd293, %fd296, %fd284;
	fma.rn.f64 	%fd309, %fd293, %fd297, %fd285;
	fma.rn.f64 	%fd310, %fd293, %fd298, %fd286;
	fma.rn.f64 	%fd311, %fd294, %fd295, %fd287;
	fma.rn.f64 	%fd312, %fd294, %fd296, %fd288;
	fma.rn.f64 	%fd313, %fd294, %fd297, %fd289;
	fma.rn.f64 	%fd314, %fd294, %fd298, %fd290;
	ld.shared.f64 	%fd315, [%r567+40];
	ld.shared.f64 	%fd316, [%r567+168];
	ld.shared.f64 	%fd317, [%r567+296];
	ld.shared.f64 	%fd318, [%r567+424];
	ld.shared.f64 	%fd319, [%r569+1280];
	ld.shared.f64 	%fd320, [%r569+1288];
	ld.shared.f64 	%fd321, [%r569+1296];
	ld.shared.f64 	%fd322, [%r569+1304];
	fma.rn.f64 	%fd323, %fd315, %fd319, %fd299;
	fma.rn.f64 	%fd324, %fd315, %fd320, %fd300;
	fma.rn.f64 	%fd325, %fd315, %fd321, %fd301;
	fma.rn.f64 	%fd326, %fd315, %fd322, %fd302;
	fma.rn.f64 	%fd327, %fd316, %fd319, %fd303;
	fma.rn.f64 	%fd328, %fd316, %fd320, %fd304;
	fma.rn.f64 	%fd329, %fd316, %fd321, %fd305;
	fma.rn.f64 	%fd330, %fd316, %fd322, %fd306;
	fma.rn.f64 	%fd331, %fd317, %fd319, %fd307;
	fma.rn.f64 	%fd332, %fd317, %fd320, %fd308;
	fma.rn.f64 	%fd333, %fd317, %fd321, %fd309;
	fma.rn.f64 	%fd334, %fd317, %fd322, %fd310;
	fma.rn.f64 	%fd335, %fd318, %fd319, %fd311;
	fma.rn.f64 	%fd336, %fd318, %fd320, %fd312;
	fma.rn.f64 	%fd337, %fd318, %fd321, %fd313;
	fma.rn.f64 	%fd338, %fd318, %fd322, %fd314;
	ld.shared.f64 	%fd339, [%r567+48];
	ld.shared.f64 	%fd340, [%r567+176];
	ld.shared.f64 	%fd341, [%r567+304];
	ld.shared.f64 	%fd342, [%r567+432];
	ld.shared.f64 	%fd343, [%r569+1536];
	ld.shared.f64 	%fd344, [%r569+1544];
	ld.shared.f64 	%fd345, [%r569+1552];
	ld.shared.f64 	%fd346, [%r569+1560];
	fma.rn.f64 	%fd347, %fd339, %fd343, %fd323;
	fma.rn.f64 	%fd348, %fd339, %fd344, %fd324;
	fma.rn.f64 	%fd349, %fd339, %fd345, %fd325;
	fma.rn.f64 	%fd350, %fd339, %fd346, %fd326;
	fma.rn.f64 	%fd351, %fd340, %fd343, %fd327;
	fma.rn.f64 	%fd352, %fd340, %fd344, %fd328;
	fma.rn.f64 	%fd353, %fd340, %fd345, %fd329;
	fma.rn.f64 	%fd354, %fd340, %fd346, %fd330;
	fma.rn.f64 	%fd355, %fd341, %fd343, %fd331;
	fma.rn.f64 	%fd356, %fd341, %fd344, %fd332;
	fma.rn.f64 	%fd357, %fd341, %fd345, %fd333;
	fma.rn.f64 	%fd358, %fd341, %fd346, %fd334;
	fma.rn.f64 	%fd359, %fd342, %fd343, %fd335;
	fma.rn.f64 	%fd360, %fd342, %fd344, %fd336;
	fma.rn.f64 	%fd361, %fd342, %fd345, %fd337;
	fma.rn.f64 	%fd362, %fd342, %fd346, %fd338;
	ld.shared.f64 	%fd363, [%r567+56];
	ld.shared.f64 	%fd364, [%r567+184];
	ld.shared.f64 	%fd365, [%r567+312];
	ld.shared.f64 	%fd366, [%r567+440];
	ld.shared.f64 	%fd367, [%r569+1792];
	ld.shared.f64 	%fd368, [%r569+1800];
	ld.shared.f64 	%fd369, [%r569+1808];
	ld.shared.f64 	%fd370, [%r569+1816];
	fma.rn.f64 	%fd371, %fd363, %fd367, %fd347;
	fma.rn.f64 	%fd372, %fd363, %fd368, %fd348;
	fma.rn.f64 	%fd373, %fd363, %fd369, %fd349;
	fma.rn.f64 	%fd374, %fd363, %fd370, %fd350;
	fma.rn.f64 	%fd375, %fd364, %fd367, %fd351;
	fma.rn.f64 	%fd376, %fd364, %fd368, %fd352;
	fma.rn.f64 	%fd377, %fd364, %fd369, %fd353;
	fma.rn.f64 	%fd378, %fd364, %fd370, %fd354;
	fma.rn.f64 	%fd379, %fd365, %fd367, %fd355;
	fma.rn.f64 	%fd380, %fd365, %fd368, %fd356;
	fma.rn.f64 	%fd381, %fd365, %fd369, %fd357;
	fma.rn.f64 	%fd382, %fd365, %fd370, %fd358;
	fma.rn.f64 	%fd383, %fd366, %fd367, %fd359;
	fma.rn.f64 	%fd384, %fd366, %fd368, %fd360;
	fma.rn.f64 	%fd385, %fd366, %fd369, %fd361;
	fma.rn.f64 	%fd386, %fd366, %fd370, %fd362;
	ld.shared.f64 	%fd387, [%r567+64];
	ld.shared.f64 	%fd388, [%r567+192];
	ld.shared.f64 	%fd389, [%r567+320];
	ld.shared.f64 	%fd390, [%r567+448];
	ld.shared.f64 	%fd391, [%r569+2048];
	ld.shared.f64 	%fd392, [%r569+2056];
	ld.shared.f64 	%fd393, [%r569+2064];
	ld.shared.f64 	%fd394, [%r569+2072];
	fma.rn.f64 	%fd395, %fd387, %fd391, %fd371;
	fma.rn.f64 	%fd396, %fd387, %fd392, %fd372;
	fma.rn.f64 	%fd397, %fd387, %fd393, %fd373;
	fma.rn.f64 	%fd398, %fd387, %fd394, %fd374;
	fma.rn.f64 	%fd399, %fd388, %fd391, %fd375;
	fma.rn.f64 	%fd400, %fd388, %fd392, %fd376;
	fma.rn.f64 	%fd401, %fd388, %fd393, %fd377;
	fma.rn.f64 	%fd402, %fd388, %fd394, %fd378;
	fma.rn.f64 	%fd403, %fd389, %fd391, %fd379;
	fma.rn.f64 	%fd404, %fd389, %fd392, %fd380;
	fma.rn.f64 	%fd405, %fd389, %fd393, %fd381;
	fma.rn.f64 	%fd406, %fd389, %fd394, %fd382;
	fma.rn.f64 	%fd407, %fd390, %fd391, %fd383;
	fma.rn.f64 	%fd408, %fd390, %fd392, %fd384;
	fma.rn.f64 	%fd409, %fd390, %fd393, %fd385;
	fma.rn.f64 	%fd410, %fd390, %fd394, %fd386;
	ld.shared.f64 	%fd411, [%r567+72];
	ld.shared.f64 	%fd412, [%r567+200];
	ld.shared.f64 	%fd413, [%r567+328];
	ld.shared.f64 	%fd414, [%r567+456];
	ld.shared.f64 	%fd415, [%r569+2304];
	ld.shared.f64 	%fd416, [%r569+2312];
	ld.shared.f64 	%fd417, [%r569+2320];
	ld.shared.f64 	%fd418, [%r569+2328];
	fma.rn.f64 	%fd419, %fd411, %fd415, %fd395;
	fma.rn.f64 	%fd420, %fd411, %fd416, %fd396;
	fma.rn.f64 	%fd421, %fd411, %fd417, %fd397;
	fma.rn.f64 	%fd422, %fd411, %fd418, %fd398;
	fma.rn.f64 	%fd423, %fd412, %fd415, %fd399;
	fma.rn.f64 	%fd424, %fd412, %fd416, %fd400;
	fma.rn.f64 	%fd425, %fd412, %fd417, %fd401;
	fma.rn.f64 	%fd426, %fd412, %fd418, %fd402;
	fma.rn.f64 	%fd427, %fd413, %fd415, %fd403;
	fma.rn.f64 	%fd428, %fd413, %fd416, %fd404;
	fma.rn.f64 	%fd429, %fd413, %fd417, %fd405;
	fma.rn.f64 	%fd430, %fd413, %fd418, %fd406;
	fma.rn.f64 	%fd431, %fd414, %fd415, %fd407;
	fma.rn.f64 	%fd432, %fd414, %fd416, %fd408;
	fma.rn.f64 	%fd433, %fd414, %fd417, %fd409;
	fma.rn.f64 	%fd434, %fd414, %fd418, %fd410;
	ld.shared.f64 	%fd435, [%r567+80];
	ld.shared.f64 	%fd436, [%r567+208];
	ld.shared.f64 	%fd437, [%r567+336];
	ld.shared.f64 	%fd438, [%r567+464];
	ld.shared.f64 	%fd439, [%r569+2560];
	ld.shared.f64 	%fd440, [%r569+2568];
	ld.shared.f64 	%fd441, [%r569+2576];
	ld.shared.f64 	%fd442, [%r569+2584];
	fma.rn.f64 	%fd443, %fd435, %fd439, %fd419;
	fma.rn.f64 	%fd444, %fd435, %fd440, %fd420;
	fma.rn.f64 	%fd445, %fd435, %fd441, %fd421;
	fma.rn.f64 	%fd446, %fd435, %fd442, %fd422;
	fma.rn.f64 	%fd447, %fd436, %fd439, %fd423;
	fma.rn.f64 	%fd448, %fd436, %fd440, %fd424;
	fma.rn.f64 	%fd449, %fd436, %fd441, %fd425;
	fma.rn.f64 	%fd450, %fd436, %fd442, %fd426;
	fma.rn.f64 	%fd451, %fd437, %fd439, %fd427;
	fma.rn.f64 	%fd452, %fd437, %fd440, %fd428;
	fma.rn.f64 	%fd453, %fd437, %fd441, %fd429;
	fma.rn.f64 	%fd454, %fd437, %fd442, %fd430;
	fma.rn.f64 	%fd455, %fd438, %fd439, %fd431;
	fma.rn.f64 	%fd456, %fd438, %fd440, %fd432;
	fma.rn.f64 	%fd457, %fd438, %fd441, %fd433;
	fma.rn.f64 	%fd458, %fd438, %fd442, %fd434;
	ld.shared.f64 	%fd459, [%r567+88];
	ld.shared.f64 	%fd460, [%r567+216];
	ld.shared.f64 	%fd461, [%r567+344];
	ld.shared.f64 	%fd462, [%r567+472];
	ld.shared.f64 	%fd463, [%r569+2816];
	ld.shared.f64 	%fd464, [%r569+2824];
	ld.shared.f64 	%fd465, [%r569+2832];
	ld.shared.f64 	%fd466, [%r569+2840];
	fma.rn.f64 	%fd467, %fd459, %fd463, %fd443;
	fma.rn.f64 	%fd468, %fd459, %fd464, %fd444;
	fma.rn.f64 	%fd469, %fd459, %fd465, %fd445;
	fma.rn.f64 	%fd470, %fd459, %fd466, %fd446;
	fma.rn.f64 	%fd471, %fd460, %fd463, %fd447;
	fma.rn.f64 	%fd472, %fd460, %fd464, %fd448;
	fma.rn.f64 	%fd473, %fd460, %fd465, %fd449;
	fma.rn.f64 	%fd474, %fd460, %fd466, %fd450;
	fma.rn.f64 	%fd475, %fd461, %fd463, %fd451;
	fma.rn.f64 	%fd476, %fd461, %fd464, %fd452;
	fma.rn.f64 	%fd477, %fd461, %fd465, %fd453;
	fma.rn.f64 	%fd478, %fd461, %fd466, %fd454;
	fma.rn.f64 	%fd479, %fd462, %fd463, %fd455;
	fma.rn.f64 	%fd480, %fd462, %fd464, %fd456;
	fma.rn.f64 	%fd481, %fd462, %fd465, %fd457;
	fma.rn.f64 	%fd482, %fd462, %fd466, %fd458;
	ld.shared.f64 	%fd483, [%r567+96];
	ld.shared.f64 	%fd484, [%r567+224];
	ld.shared.f64 	%fd485, [%r567+352];
	ld.shared.f64 	%fd486, [%r567+480];
	ld.shared.f64 	%fd487, [%r569+3072];
	ld.shared.f64 	%fd488, [%r569+3080];
	ld.shared.f64 	%fd489, [%r569+3088];
	ld.shared.f64 	%fd490, [%r569+3096];
	fma.rn.f64 	%fd491, %fd483, %fd487, %fd467;
	fma.rn.f64 	%fd492, %fd483, %fd488, %fd468;
	fma.rn.f64 	%fd493, %fd483, %fd489, %fd469;
	fma.rn.f64 	%fd494, %fd483, %fd490, %fd470;
	fma.rn.f64 	%fd495, %fd484, %fd487, %fd471;
	fma.rn.f64 	%fd496, %fd484, %fd488, %fd472;
	fma.rn.f64 	%fd497, %fd484, %fd489, %fd473;
	fma.rn.f64 	%fd498, %fd484, %fd490, %fd474;
	fma.rn.f64 	%fd499, %fd485, %fd487, %fd475;
	fma.rn.f64 	%fd500, %fd485, %fd488, %fd476;
	fma.rn.f64 	%fd501, %fd485, %fd489, %fd477;
	fma.rn.f64 	%fd502, %fd485, %fd490, %fd478;
	fma.rn.f64 	%fd503, %fd486, %fd487, %fd479;
	fma.rn.f64 	%fd504, %fd486, %fd488, %fd480;
	fma.rn.f64 	%fd505, %fd486, %fd489, %fd481;
	fma.rn.f64 	%fd506, %fd486, %fd490, %fd482;
	ld.shared.f64 	%fd507, [%r567+104];
	ld.shared.f64 	%fd508, [%r567+232];
	ld.shared.f64 	%fd509, [%r567+360];
	ld.shared.f64 	%fd510, [%r567+488];
	ld.shared.f64 	%fd511, [%r569+3328];
	ld.shared.f64 	%fd512, [%r569+3336];
	ld.shared.f64 	%fd513, [%r569+3344];
	ld.shared.f64 	%fd514, [%r569+3352];
	fma.rn.f64 	%fd515, %fd507, %fd511, %fd491;
	fma.rn.f64 	%fd516, %fd507, %fd512, %fd492;
	fma.rn.f64 	%fd517, %fd507, %fd513, %fd493;
	fma.rn.f64 	%fd518, %fd507, %fd514, %fd494;
	fma.rn.f64 	%fd519, %fd508, %fd511, %fd495;
	fma.rn.f64 	%fd520, %fd508, %fd512, %fd496;
	fma.rn.f64 	%fd521, %fd508, %fd513, %fd497;
	fma.rn.f64 	%fd522, %fd508, %fd514, %fd498;
	fma.rn.f64 	%fd523, %fd509, %fd511, %fd499;
	fma.rn.f64 	%fd524, %fd509, %fd512, %fd500;
	fma.rn.f64 	%fd525, %fd509, %fd513, %fd501;
	fma.rn.f64 	%fd526, %fd509, %fd514, %fd502;
	fma.rn.f64 	%fd527, %fd510, %fd511, %fd503;
	fma.rn.f64 	%fd528, %fd510, %fd512, %fd504;
	fma.rn.f64 	%fd529, %fd510, %fd513, %fd505;
	fma.rn.f64 	%fd530, %fd510, %fd514, %fd506;
	ld.shared.f64 	%fd531, [%r567+112];
	ld.shared.f64 	%fd532, [%r567+240];
	ld.shared.f64 	%fd533, [%r567+368];
	ld.shared.f64 	%fd534, [%r567+496];
	ld.shared.f64 	%fd535, [%r569+3584];
	ld.shared.f64 	%fd536, [%r569+3592];
	ld.shared.f64 	%fd537, [%r569+3600];
	ld.shared.f64 	%fd538, [%r569+3608];
	fma.rn.f64 	%fd539, %fd531, %fd535, %fd515;
	fma.rn.f64 	%fd540, %fd531, %fd536, %fd516;
	fma.rn.f64 	%fd541, %fd531, %fd537, %fd517;
	fma.rn.f64 	%fd542, %fd531, %fd538, %fd518;
	fma.rn.f64 	%fd543, %fd532, %fd535, %fd519;
	fma.rn.f64 	%fd544, %fd532, %fd536, %fd520;
	fma.rn.f64 	%fd545, %fd532, %fd537, %fd521;
	fma.rn.f64 	%fd546, %fd532, %fd538, %fd522;
	fma.rn.f64 	%fd547, %fd533, %fd535, %fd523;
	fma.rn.f64 	%fd548, %fd533, %fd536, %fd524;
	fma.rn.f64 	%fd549, %fd533, %fd537, %fd525;
	fma.rn.f64 	%fd550, %fd533, %fd538, %fd526;
	fma.rn.f64 	%fd551, %fd534, %fd535, %fd527;
	fma.rn.f64 	%fd552, %fd534, %fd536, %fd528;
	fma.rn.f64 	%fd553, %fd534, %fd537, %fd529;
	fma.rn.f64 	%fd554, %fd534, %fd538, %fd530;
	ld.shared.f64 	%fd555, [%r567+120];
	ld.shared.f64 	%fd556, [%r567+248];
	ld.shared.f64 	%fd557, [%r567+376];
	ld.shared.f64 	%fd558, [%r567+504];
	ld.shared.f64 	%fd559, [%r569+3840];
	ld.shared.f64 	%fd560, [%r569+3848];
	ld.shared.f64 	%fd561, [%r569+3856];
	ld.shared.f64 	%fd562, [%r569+3864];
	fma.rn.f64 	%fd994, %fd555, %fd559, %fd539;
	fma.rn.f64 	%fd993, %fd555, %fd560, %fd540;
	fma.rn.f64 	%fd992, %fd555, %fd561, %fd541;
	fma.rn.f64 	%fd991, %fd555, %fd562, %fd542;
	fma.rn.f64 	%fd990, %fd556, %fd559, %fd543;
	fma.rn.f64 	%fd989, %fd556, %fd560, %fd544;
	fma.rn.f64 	%fd988, %fd556, %fd561, %fd545;
	fma.rn.f64 	%fd987, %fd556, %fd562, %fd546;
	fma.rn.f64 	%fd986, %fd557, %fd559, %fd547;
	fma.rn.f64 	%fd985, %fd557, %fd560, %fd548;
	fma.rn.f64 	%fd984, %fd557, %fd561, %fd549;
	fma.rn.f64 	%fd983, %fd557, %fd562, %fd550;
	fma.rn.f64 	%fd982, %fd558, %fd559, %fd551;
	fma.rn.f64 	%fd981, %fd558, %fd560, %fd552;
	fma.rn.f64 	%fd980, %fd558, %fd561, %fd553;
	fma.rn.f64 	%fd979, %fd558, %fd562, %fd554;
	bar.sync 	0;
	add.s32 	%r697, %r697, 1;
	shl.b32 	%r570, %r655, 4;
	add.s32 	%r696, %r696, %r570;
	add.s32 	%r694, %r694, %r570;
	add.s32 	%r692, %r692, %r570;
	add.s32 	%r690, %r690, %r570;
	add.s32 	%r688, %r688, %r570;
	add.s32 	%r686, %r686, %r570;
	add.s32 	%r684, %r684, %r570;
	add.s32 	%r682, %r682, %r570;
	add.s32 	%r680, %r680, 16;
	add.s32 	%r679, %r679, 16;
	add.s32 	%r678, %r678, 16;
	add.s32 	%r677, %r677, 16;
	add.s32 	%r676, %r676, 16;
	add.s32 	%r675, %r675, 16;
	add.s32 	%r674, %r674, 16;
	add.s32 	%r673, %r673, 16;
	setp.ne.s32 	%p39, %r697, -1;
	mov.u32 	%r698, %r699;
	@%p39 bra 	$L__BB1_35;
$L__BB1_68:
	ld.param.u32 	%r656, [_Z37square_dgemm_kernel_2d_blocktiling_32iiPPKdS1_PPd_param_0];
	shl.b32 	%r571, %r699, 12;
	mov.u32 	%r572, _ZZ37square_dgemm_kernel_2d_blocktiling_32iiPPKdS1_PPdE2As;
	add.s32 	%r573, %r572, %r571;
	mov.u32 	%r574, _ZZ37square_dgemm_kernel_2d_blocktiling_32iiPPKdS1_PPdE2Bs;
	add.s32 	%r575, %r574, %r571;
	mov.u32 	%r576, %tid.x;
	shl.b32 	%r578, %r576, 2;
	mov.u32 	%r579, %tid.y;
	shl.b32 	%r580, %r579, 9;
	add.s32 	%r581, %r573, %r580;
	ld.shared.f64 	%fd563, [%r581];
	ld.shared.f64 	%fd564, [%r581+128];
	ld.shared.f64 	%fd565, [%r581+256];
	ld.shared.f64 	%fd566, [%r581+384];
	shl.b32 	%r582, %r576, 5;
	add.s32 	%r583, %r575, %r582;
	ld.shared.f64 	%fd567, [%r583];
	ld.shared.f64 	%fd568, [%r583+8];
	ld.shared.f64 	%fd569, [%r583+16];
	ld.shared.f64 	%fd570, [%r583+24];
	fma.rn.f64 	%fd571, %fd563, %fd567, %fd994;
	fma.rn.f64 	%fd572, %fd563, %fd568, %fd993;
	fma.rn.f64 	%fd573, %fd563, %fd569, %fd992;
	fma.rn.f64 	%fd574, %fd563, %fd570, %fd991;
	fma.rn.f64 	%fd575, %fd564, %fd567, %fd990;
	fma.rn.f64 	%fd576, %fd564, %fd568, %fd989;
	fma.rn.f64 	%fd577, %fd564, %fd569, %fd988;
	fma.rn.f64 	%fd578, %fd564, %fd570, %fd987;
	fma.rn.f64 	%fd579, %fd565, %fd567, %fd986;
	fma.rn.f64 	%fd580, %fd565, %fd568, %fd985;
	fma.rn.f64 	%fd581, %fd565, %fd569, %fd984;
	fma.rn.f64 	%fd582, %fd565, %fd570, %fd983;
	fma.rn.f64 	%fd583, %fd566, %fd567, %fd982;
	fma.rn.f64 	%fd584, %fd566, %fd568, %fd981;
	fma.rn.f64 	%fd585, %fd566, %fd569, %fd980;
	fma.rn.f64 	%fd586, %fd566, %fd570, %fd979;
	ld.shared.f64 	%fd587, [%r581+8];
	ld.shared.f64 	%fd588, [%r581+136];
	ld.shared.f64 	%fd589, [%r581+264];
	ld.shared.f64 	%fd590, [%r581+392];
	ld.shared.f64 	%fd591, [%r583+256];
	ld.shared.f64 	%fd592, [%r583+264];
	ld.shared.f64 	%fd593, [%r583+272];
	ld.shared.f64 	%fd594, [%r583+280];
	fma.rn.f64 	%fd595, %fd587, %fd591, %fd571;
	fma.rn.f64 	%fd596, %fd587, %fd592, %fd572;
	fma.rn.f64 	%fd597, %fd587, %fd593, %fd573;
	fma.rn.f64 	%fd598, %fd587, %fd594, %fd574;
	fma.rn.f64 	%fd599, %fd588, %fd591, %fd575;
	fma.rn.f64 	%fd600, %fd588, %fd592, %fd576;
	fma.rn.f64 	%fd601, %fd588, %fd593, %fd577;
	fma.rn.f64 	%fd602, %fd588, %fd594, %fd578;
	fma.rn.f64 	%fd603, %fd589, %fd591, %fd579;
	fma.rn.f64 	%fd604, %fd589, %fd592, %fd580;
	fma.rn.f64 	%fd605, %fd589, %fd593, %fd581;
	fma.rn.f64 	%fd606, %fd589, %fd594, %fd582;
	fma.rn.f64 	%fd607, %fd590, %fd591, %fd583;
	fma.rn.f64 	%fd608, %fd590, %fd592, %fd584;
	fma.rn.f64 	%fd609, %fd590, %fd593, %fd585;
	fma.rn.f64 	%fd610, %fd590, %fd594, %fd586;
	ld.shared.f64 	%fd611, [%r581+16];
	ld.shared.f64 	%fd612, [%r581+144];
	ld.shared.f64 	%fd613, [%r581+272];
	ld.shared.f64 	%fd614, [%r581+400];
	ld.shared.f64 	%fd615, [%r583+512];
	ld.shared.f64 	%fd616, [%r583+520];
	ld.shared.f64 	%fd617, [%r583+528];
	ld.shared.f64 	%fd618, [%r583+536];
	fma.rn.f64 	%fd619, %fd611, %fd615, %fd595;
	fma.rn.f64 	%fd620, %fd611, %fd616, %fd596;
	fma.rn.f64 	%fd621, %fd611, %fd617, %fd597;
	fma.rn.f64 	%fd622, %fd611, %fd618, %fd598;
	fma.rn.f64 	%fd623, %fd612, %fd615, %fd599;
	fma.rn.f64 	%fd624, %fd612, %fd616, %fd600;
	fma.rn.f64 	%fd625, %fd612, %fd617, %fd601;
	fma.rn.f64 	%fd626, %fd612, %fd618, %fd602;
	fma.rn.f64 	%fd627, %fd613, %fd615, %fd603;
	fma.rn.f64 	%fd628, %fd613, %fd616, %fd604;
	fma.rn.f64 	%fd629, %fd613, %fd617, %fd605;
	fma.rn.f64 	%fd630, %fd613, %fd618, %fd606;
	fma.rn.f64 	%fd631, %fd614, %fd615, %fd607;
	fma.rn.f64 	%fd632, %fd614, %fd616, %fd608;
	fma.rn.f64 	%fd633, %fd614, %fd617, %fd609;
	fma.rn.f64 	%fd634, %fd614, %fd618, %fd610;
	ld.shared.f64 	%fd635, [%r581+24];
	ld.shared.f64 	%fd636, [%r581+152];
	ld.shared.f64 	%fd637, [%r581+280];
	ld.shared.f64 	%fd638, [%r581+408];
	ld.shared.f64 	%fd639, [%r583+768];
	ld.shared.f64 	%fd640, [%r583+776];
	ld.shared.f64 	%fd641, [%r583+784];
	ld.shared.f64 	%fd642, [%r583+792];
	fma.rn.f64 	%fd643, %fd635, %fd639, %fd619;
	fma.rn.f64 	%fd644, %fd635, %fd640, %fd620;
	fma.rn.f64 	%fd645, %fd635, %fd641, %fd621;
	fma.rn.f64 	%fd646, %fd635, %fd642, %fd622;
	fma.rn.f64 	%fd647, %fd636, %fd639, %fd623;
	fma.rn.f64 	%fd648, %fd636, %fd640, %fd624;
	fma.rn.f64 	%fd649, %fd636, %fd641, %fd625;
	fma.rn.f64 	%fd650, %fd636, %fd642, %fd626;
	fma.rn.f64 	%fd651, %fd637, %fd639, %fd627;
	fma.rn.f64 	%fd652, %fd637, %fd640, %fd628;
	fma.rn.f64 	%fd653, %fd637, %fd641, %fd629;
	fma.rn.f64 	%fd654, %fd637, %fd642, %fd630;
	fma.rn.f64 	%fd655, %fd638, %fd639, %fd631;
	fma.rn.f64 	%fd656, %fd638, %fd640, %fd632;
	fma.rn.f64 	%fd657, %fd638, %fd641, %fd633;
	fma.rn.f64 	%fd658, %fd638, %fd642, %fd634;
	ld.shared.f64 	%fd659, [%r581+32];
	ld.shared.f64 	%fd660, [%r581+160];
	ld.shared.f64 	%fd661, [%r581+288];
	ld.shared.f64 	%fd662, [%r581+416];
	ld.shared.f64 	%fd663, [%r583+1024];
	ld.shared.f64 	%fd664, [%r583+1032];
	ld.shared.f64 	%fd665, [%r583+1040];
	ld.shared.f64 	%fd666, [%r583+1048];
	fma.rn.f64 	%fd667, %fd659, %fd663, %fd643;
	fma.rn.f64 	%fd668, %fd659, %fd664, %fd644;
	fma.rn.f64 	%fd669, %fd659, %fd665, %fd645;
	fma.rn.f64 	%fd670, %fd659, %fd666, %fd646;
	fma.rn.f64 	%fd671, %fd660, %fd663, %fd647;
	fma.rn.f64 	%fd672, %fd660, %fd664, %fd648;
	fma.rn.f64 	%fd673, %fd660, %fd665, %fd649;
	fma.rn.f64 	%fd674, %fd660, %fd666, %fd650;
	fma.rn.f64 	%fd675, %fd661, %fd663, %fd651;
	fma.rn.f64 	%fd676, %fd661, %fd664, %fd652;
	fma.rn.f64 	%fd677, %fd661, %fd665, %fd653;
	fma.rn.f64 	%fd678, %fd661, %fd666, %fd654;
	fma.rn.f64 	%fd679, %fd662, %fd663, %fd655;
	fma.rn.f64 	%fd680, %fd662, %fd664, %fd656;
	fma.rn.f64 	%fd681, %fd662, %fd665, %fd657;
	fma.rn.f64 	%fd682, %fd662, %fd666, %fd658;
	ld.shared.f64 	%fd683, [%r581+40];
	ld.shared.f64 	%fd684, [%r581+168];
	ld.shared.f64 	%fd685, [%r581+296];
	ld.shared.f64 	%fd686, [%r581+424];
	ld.shared.f64 	%fd687, [%r583+1280];
	ld.shared.f64 	%fd688, [%r583+1288];
	ld.shared.f64 	%fd689, [%r583+1296];
	ld.shared.f64 	%fd690, [%r583+1304];
	fma.rn.f64 	%fd691, %fd683, %fd687, %fd667;
	fma.rn.f64 	%fd692, %fd683, %fd688, %fd668;
	fma.rn.f64 	%fd693, %fd683, %fd689, %fd669;
	fma.rn.f64 	%fd694, %fd683, %fd690, %fd670;
	fma.rn.f64 	%fd695, %fd684, %fd687, %fd671;
	fma.rn.f64 	%fd696, %fd684, %fd688, %fd672;
	fma.rn.f64 	%fd697, %fd684, %fd689, %fd673;
	fma.rn.f64 	%fd698, %fd684, %fd690, %fd674;
	fma.rn.f64 	%fd699, %fd685, %fd687, %fd675;
	fma.rn.f64 	%fd700, %fd685, %fd688, %fd676;
	fma.rn.f64 	%fd701, %fd685, %fd689, %fd677;
	fma.rn.f64 	%fd702, %fd685, %fd690, %fd678;
	fma.rn.f64 	%fd703, %fd686, %fd687, %fd679;
	fma.rn.f64 	%fd704, %fd686, %fd688, %fd680;
	fma.rn.f64 	%fd705, %fd686, %fd689, %fd681;
	fma.rn.f64 	%fd706, %fd686, %fd690, %fd682;
	ld.shared.f64 	%fd707, [%r581+48];
	ld.shared.f64 	%fd708, [%r581+176];
	ld.shared.f64 	%fd709, [%r581+304];
	ld.shared.f64 	%fd710, [%r581+432];
	ld.shared.f64 	%fd711, [%r583+1536];
	ld.shared.f64 	%fd712, [%r583+1544];
	ld.shared.f64 	%fd713, [%r583+1552];
	ld.shared.f64 	%fd714, [%r583+1560];
	fma.rn.f64 	%fd715, %fd707, %fd711, %fd691;
	fma.rn.f64 	%fd716, %fd707, %fd712, %fd692;
	fma.rn.f64 	%fd717, %fd707, %fd713, %fd693;
	fma.rn.f64 	%fd718, %fd707, %fd714, %fd694;
	fma.rn.f64 	%fd719, %fd708, %fd711, %fd695;
	fma.rn.f64 	%fd720, %fd708, %fd712, %fd696;
	fma.rn.f64 	%fd721, %fd708, %fd713, %fd697;
	fma.rn.f64 	%fd722, %fd708, %fd714, %fd698;
	fma.rn.f64 	%fd723, %fd709, %fd711, %fd699;
	fma.rn.f64 	%fd724, %fd709, %fd712, %fd700;
	fma.rn.f64 	%fd725, %fd709, %fd713, %fd701;
	fma.rn.f64 	%fd726, %fd709, %fd714, %fd702;
	fma.rn.f64 	%fd727, %fd710, %fd711, %fd703;
	fma.rn.f64 	%fd728, %fd710, %fd712, %fd704;
	fma.rn.f64 	%fd729, %fd710, %fd713, %fd705;
	fma.rn.f64 	%fd730, %fd710, %fd714, %fd706;
	ld.shared.f64 	%fd731, [%r581+56];
	ld.shared.f64 	%fd732, [%r581+184];
	ld.shared.f64 	%fd733, [%r581+312];
	ld.shared.f64 	%fd734, [%r581+440];
	ld.shared.f64 	%fd735, [%r583+1792];
	ld.shared.f64 	%fd736, [%r583+1800];
	ld.shared.f64 	%fd737, [%r583+1808];
	ld.shared.f64 	%fd738, [%r583+1816];
	fma.rn.f64 	%fd739, %fd731, %fd735, %fd715;
	fma.rn.f64 	%fd740, %fd731, %fd736, %fd716;
	fma.rn.f64 	%fd741, %fd731, %fd737, %fd717;
	fma.rn.f64 	%fd742, %fd731, %fd738, %fd718;
	fma.rn.f64 	%fd743, %fd732, %fd735, %fd719;
	fma.rn.f64 	%fd744, %fd732, %fd736, %fd720;
	fma.rn.f64 	%fd745, %fd732, %fd737, %fd721;
	fma.rn.f64 	%fd746, %fd732, %fd738, %fd722;
	fma.rn.f64 	%fd747, %fd733, %fd735, %fd723;
	fma.rn.f64 	%fd748, %fd733, %fd736, %fd724;
	fma.rn.f64 	%fd749, %fd733, %fd737, %fd725;
	fma.rn.f64 	%fd750, %fd733, %fd738, %fd726;
	fma.rn.f64 	%fd751, %fd734, %fd735, %fd727;
	fma.rn.f64 	%fd752, %fd734, %fd736, %fd728;
	fma.rn.f64 	%fd753, %fd734, %fd737, %fd729;
	fma.rn.f64 	%fd754, %fd734, %fd738, %fd730;
	ld.shared.f64 	%fd755, [%r581+64];
	ld.shared.f64 	%fd756, [%r581+192];
	ld.shared.f64 	%fd757, [%r581+320];
	ld.shared.f64 	%fd758, [%r581+448];
	ld.shared.f64 	%fd759, [%r583+2048];
	ld.shared.f64 	%fd760, [%r583+2056];
	ld.shared.f64 	%fd761, [%r583+2064];
	ld.shared.f64 	%fd762, [%r583+2072];
	fma.rn.f64 	%fd763, %fd755, %fd759, %fd739;
	fma.rn.f64 	%fd764, %fd755, %fd760, %fd740;
	fma.rn.f64 	%fd765, %fd755, %fd761, %fd741;
	fma.rn.f64 	%fd766, %fd755, %fd762, %fd742;
	fma.rn.f64 	%fd767, %fd756, %fd759, %fd743;
	fma.rn.f64 	%fd768, %fd756, %fd760, %fd744;
	fma.rn.f64 	%fd769, %fd756, %fd761, %fd745;
	fma.rn.f64 	%fd770, %fd756, %fd762, %fd746;
	fma.rn.f64 	%fd771, %fd757, %fd759, %fd747;
	fma.rn.f64 	%fd772, %fd757, %fd760, %fd748;
	fma.rn.f64 	%fd773, %fd757, %fd761, %fd749;
	fma.rn.f64 	%fd774, %fd757, %fd762, %fd750;
	fma.rn.f64 	%fd775, %fd758, %fd759, %fd751;
	fma.rn.f64 	%fd776, %fd758, %fd760, %fd752;
	fma.rn.f64 	%fd777, %fd758, %fd761, %fd753;
	fma.rn.f64 	%fd778, %fd758, %fd762, %fd754;
	ld.shared.f64 	%fd779, [%r581+72];
	ld.shared.f64 	%fd780, [%r581+200];
	ld.shared.f64 	%fd781, [%r581+328];
	ld.shared.f64 	%fd782, [%r581+456];
	ld.shared.f64 	%fd783, [%r583+2304];
	ld.shared.f64 	%fd784, [%r583+2312];
	ld.shared.f64 	%fd785, [%r583+2320];
	ld.shared.f64 	%fd786, [%r583+2328];
	fma.rn.f64 	%fd787, %fd779, %fd783, %fd763;
	fma.rn.f64 	%fd788, %fd779, %fd784, %fd764;
	fma.rn.f64 	%fd789, %fd779, %fd785, %fd765;
	fma.rn.f64 	%fd790, %fd779, %fd786, %fd766;
	fma.rn.f64 	%fd791, %fd780, %fd783, %fd767;
	fma.rn.f64 	%fd792, %fd780, %fd784, %fd768;
	fma.rn.f64 	%fd793, %fd780, %fd785, %fd769;
	fma.rn.f64 	%fd794, %fd780, %fd786, %fd770;
	fma.rn.f64 	%fd795, %fd781, %fd783, %fd771;
	fma.rn.f64 	%fd796, %fd781, %fd784, %fd772;
	fma.rn.f64 	%fd797, %fd781, %fd785, %fd773;
	fma.rn.f64 	%fd798, %fd781, %fd786, %fd774;
	fma.rn.f64 	%fd799, %fd782, %fd783, %fd775;
	fma.rn.f64 	%fd800, %fd782, %fd784, %fd776;
	fma.rn.f64 	%fd801, %fd782, %fd785, %fd777;
	fma.rn.f64 	%fd802, %fd782, %fd786, %fd778;
	ld.shared.f64 	%fd803, [%r581+80];
	ld.shared.f64 	%fd804, [%r581+208];
	ld.shared.f64 	%fd805, [%r581+336];
	ld.shared.f64 	%fd806, [%r581+464];
	ld.shared.f64 	%fd807, [%r583+2560];
	ld.shared.f64 	%fd808, [%r583+2568];
	ld.shared.f64 	%fd809, [%r583+2576];
	ld.shared.f64 	%fd810, [%r583+2584];
	fma.rn.f64 	%fd811, %fd803, %fd807, %fd787;
	fma.rn.f64 	%fd812, %fd803, %fd808, %fd788;
	fma.rn.f64 	%fd813, %fd803, %fd809, %fd789;
	fma.rn.f64 	%fd814, %fd803, %fd810, %fd790;
	fma.rn.f64 	%fd815, %fd804, %fd807, %fd791;
	fma.rn.f64 	%fd816, %fd804, %fd808, %fd792;
	fma.rn.f64 	%fd817, %fd804, %fd809, %fd793;
	fma.rn.f64 	%fd818, %fd804, %fd810, %fd794;
	fma.rn.f64 	%fd819, %fd805, %fd807, %fd795;
	fma.rn.f64 	%fd820, %fd805, %fd808, %fd796;
	fma.rn.f64 	%fd821, %fd805, %fd809, %fd797;
	fma.rn.f64 	%fd822, %fd805, %fd810, %fd798;
	fma.rn.f64 	%fd823, %fd806, %fd807, %fd799;
	fma.rn.f64 	%fd824, %fd806, %fd808, %fd800;
	fma.rn.f64 	%fd825, %fd806, %fd809, %fd801;
	fma.rn.f64 	%fd826, %fd806, %fd810, %fd802;
	ld.shared.f64 	%fd827, [%r581+88];
	ld.shared.f64 	%fd828, [%r581+216];
	ld.shared.f64 	%fd829, [%r581+344];
	ld.shared.f64 	%fd830, [%r581+472];
	ld.shared.f64 	%fd831, [%r583+2816];
	ld.shared.f64 	%fd832, [%r583+2824];
	ld.shared.f64 	%fd833, [%r583+2832];
	ld.shared.f64 	%fd834, [%r583+2840];
	fma.rn.f64 	%fd835, %fd827, %fd831, %fd811;
	fma.rn.f64 	%fd836, %fd827, %fd832, %fd812;
	fma.rn.f64 	%fd837, %fd827, %fd833, %fd813;
	fma.rn.f64 	%fd838, %fd827, %fd834, %fd814;
	fma.rn.f64 	%fd839, %fd828, %fd831, %fd815;
	fma.rn.f64 	%fd840, %fd828, %fd832, %fd816;
	fma.rn.f64 	%fd841, %fd828, %fd833, %fd817;
	fma.rn.f64 	%fd842, %fd828, %fd834, %fd818;
	fma.rn.f64 	%fd843, %fd829, %fd831, %fd819;
	fma.rn.f64 	%fd844, %fd829, %fd832, %fd820;
	fma.rn.f64 	%fd845, %fd829, %fd833, %fd821;
	fma.rn.f64 	%fd846, %fd829, %fd834, %fd822;
	fma.rn.f64 	%fd847, %fd830, %fd831, %fd823;
	fma.rn.f64 	%fd848, %fd830, %fd832, %fd824;
	fma.rn.f64 	%fd849, %fd830, %fd833, %fd825;
	fma.rn.f64 	%fd850, %fd830, %fd834, %fd826;
	ld.shared.f64 	%fd851, [%r581+96];
	ld.shared.f64 	%fd852, [%r581+224];
	ld.shared.f64 	%fd853, [%r581+352];
	ld.shared.f64 	%fd854, [%r581+480];
	ld.shared.f64 	%fd855, [%r583+3072];
	ld.shared.f64 	%fd856, [%r583+3080];
	ld.shared.f64 	%fd857, [%r583+3088];
	ld.shared.f64 	%fd858, [%r583+3096];
	fma.rn.f64 	%fd859, %fd851, %fd855, %fd835;
	fma.rn.f64 	%fd860, %fd851, %fd856, %fd836;
	fma.rn.f64 	%fd861, %fd851, %fd857, %fd837;
	fma.rn.f64 	%fd862, %fd851, %fd858, %fd838;
	fma.rn.f64 	%fd863, %fd852, %fd855, %fd839;
	fma.rn.f64 	%fd864, %fd852, %fd856, %fd840;
	fma.rn.f64 	%fd865, %fd852, %fd857, %fd841;
	fma.rn.f64 	%fd866, %fd852, %fd858, %fd842;
	fma.rn.f64 	%fd867, %fd853, %fd855, %fd843;
	fma.rn.f64 	%fd868, %fd853, %fd856, %fd844;
	fma.rn.f64 	%fd869, %fd853, %fd857, %fd845;
	fma.rn.f64 	%fd870, %fd853, %fd858, %fd846;
	fma.rn.f64 	%fd871, %fd854, %fd855, %fd847;
	fma.rn.f64 	%fd872, %fd854, %fd856, %fd848;
	fma.rn.f64 	%fd873, %fd854, %fd857, %fd849;
	fma.rn.f64 	%fd874, %fd854, %fd858, %fd850;
	ld.shared.f64 	%fd875, [%r581+104];
	ld.shared.f64 	%fd876, [%r581+232];
	ld.shared.f64 	%fd877, [%r581+360];
	ld.shared.f64 	%fd878, [%r581+488];
	ld.shared.f64 	%fd879, [%r583+3328];
	ld.shared.f64 	%fd880, [%r583+3336];
	ld.shared.f64 	%fd881, [%r583+3344];
	ld.shared.f64 	%fd882, [%r583+3352];
	fma.rn.f64 	%fd883, %fd875, %fd879, %fd859;
	fma.rn.f64 	%fd884, %fd875, %fd880, %fd860;
	fma.rn.f64 	%fd885, %fd875, %fd881, %fd861;
	fma.rn.f64 	%fd886, %fd875, %fd882, %fd862;
	fma.rn.f64 	%fd887, %fd876, %fd879, %fd863;
	fma.rn.f64 	%fd888, %fd876, %fd880, %fd864;
	fma.rn.f64 	%fd889, %fd876, %fd881, %fd865;
	fma.rn.f64 	%fd890, %fd876, %fd882, %fd866;
	fma.rn.f64 	%fd891, %fd877, %fd879, %fd867;
	fma.rn.f64 	%fd892, %fd877, %fd880, %fd868;
	fma.rn.f64 	%fd893, %fd877, %fd881, %fd869;
	fma.rn.f64 	%fd894, %fd877, %fd882, %fd870;
	fma.rn.f64 	%fd895, %fd878, %fd879, %fd871;
	fma.rn.f64 	%fd896, %fd878, %fd880, %fd872;
	fma.rn.f64 	%fd897, %fd878, %fd881, %fd873;
	fma.rn.f64 	%fd898, %fd878, %fd882, %fd874;
	ld.shared.f64 	%fd899, [%r581+112];
	ld.shared.f64 	%fd900, [%r581+240];
	ld.shared.f64 	%fd901, [%r581+368];
	ld.shared.f64 	%fd902, [%r581+496];
	ld.shared.f64 	%fd903, [%r583+3584];
	ld.shared.f64 	%fd904, [%r583+3592];
	ld.shared.f64 	%fd905, [%r583+3600];
	ld.shared.f64 	%fd906, [%r583+3608];
	fma.rn.f64 	%fd907, %fd899, %fd903, %fd883;
	fma.rn.f64 	%fd908, %fd899, %fd904, %fd884;
	fma.rn.f64 	%fd909, %fd899, %fd905, %fd885;
	fma.rn.f64 	%fd910, %fd899, %fd906, %fd886;
	fma.rn.f64 	%fd911, %fd900, %fd903, %fd887;
	fma.rn.f64 	%fd912, %fd900, %fd904, %fd888;
	fma.rn.f64 	%fd913, %fd900, %fd905, %fd889;
	fma.rn.f64 	%fd914, %fd900, %fd906, %fd890;
	fma.rn.f64 	%fd915, %fd901, %fd903, %fd891;
	fma.rn.f64 	%fd916, %fd901, %fd904, %fd892;
	fma.rn.f64 	%fd917, %fd901, %fd905, %fd893;
	fma.rn.f64 	%fd918, %fd901, %fd906, %fd894;
	fma.rn.f64 	%fd919, %fd902, %fd903, %fd895;
	fma.rn.f64 	%fd920, %fd902, %fd904, %fd896;
	fma.rn.f64 	%fd921, %fd902, %fd905, %fd897;
	fma.rn.f64 	%fd922, %fd902, %fd906, %fd898;
	ld.shared.f64 	%fd923, [%r581+120];
	ld.shared.f64 	%fd924, [%r581+248];
	ld.shared.f64 	%fd925, [%r581+376];
	ld.shared.f64 	%fd926, [%r581+504];
	ld.shared.f64 	%fd927, [%r583+3840];
	ld.shared.f64 	%fd928, [%r583+3848];
	ld.shared.f64 	%fd929, [%r583+3856];
	ld.shared.f64 	%fd930, [%r583+3864];
	fma.rn.f64 	%fd113, %fd923, %fd927, %fd907;
	fma.rn.f64 	%fd114, %fd923, %fd928, %fd908;
	fma.rn.f64 	%fd115, %fd923, %fd929, %fd909;
	fma.rn.f64 	%fd116, %fd923, %fd930, %fd910;
	fma.rn.f64 	%fd117, %fd924, %fd927, %fd911;
	fma.rn.f64 	%fd118, %fd924, %fd928, %fd912;
	fma.rn.f64 	%fd119, %fd924, %fd929, %fd913;
	fma.rn.f64 	%fd120, %fd924, %fd930, %fd914;
	fma.rn.f64 	%fd121, %fd925, %fd927, %fd915;
	fma.rn.f64 	%fd122, %fd925, %fd928, %fd916;
	fma.rn.f64 	%fd123, %fd925, %fd929, %fd917;
	fma.rn.f64 	%fd124, %fd925, %fd930, %fd918;
	fma.rn.f64 	%fd125, %fd926, %fd927, %fd919;
	fma.rn.f64 	%fd126, %fd926, %fd928, %fd920;
	fma.rn.f64 	%fd127, %fd926, %fd929, %fd921;
	fma.rn.f64 	%fd128, %fd926, %fd930, %fd922;
	shl.b32 	%r584, %r579, 2;
	add.s32 	%r105, %r4, %r584;
	add.s32 	%r106, %r5, %r578;
	mul.lo.s32 	%r107, %r105, %r656;
	max.s32 	%r585, %r105, %r106;
	setp.ge.s32 	%p40, %r585, %r656;
	@%p40 bra 	$L__BB1_70;
	add.s32 	%r586, %r106, %r107;
	mul.wide.s32 	%rd83, %r586, 8;
	add.s64 	%rd84, %rd3, %rd83;
	st.f64 	[%rd84], %fd113;
$L__BB1_70:
	ld.param.u32 	%r657, [_Z37square_dgemm_kernel_2d_blocktiling_32iiPPKdS1_PPd_param_0];
	add.s32 	%r108, %r106, 1;
	max.s32 	%r587, %r105, %r108;
	setp.ge.s32 	%p41, %r587, %r657;
	cvt.s64.s32 	%rd85, %r107;
	cvt.s64.s32 	%rd4, %r106;
	add.s64 	%rd86, %rd4, %rd85;
	shl.b64 	%rd87, %rd86, 3;
	add.s64 	%rd5, %rd3, %rd87;
	@%p41 bra 	$L__BB1_72;
	st.f64 	[%rd5+8], %fd114;
$L__BB1_72:
	ld.param.u32 	%r658, [_Z37square_dgemm_kernel_2d_blocktiling_32iiPPKdS1_PPd_param_0];
	add.s32 	%r109, %r106, 2;
	max.s32 	%r588, %r105, %r109;
	setp.ge.s32 	%p42, %r588, %r658;
	@%p42 bra 	$L__BB1_74;
	st.f64 	[%rd5+16], %fd115;
$L__BB1_74:
	ld.param.u32 	%r659, [_Z37square_dgemm_kernel_2d_blocktiling_32iiPPKdS1_PPd_param_0];
	add.s32 	%r110, %r106, 3;
	max.s32 	%r589, %r105, %r110;
	setp.ge.s32 	%p43, %r589, %r659;
	@%p43 bra 	$L__BB1_76;
	st.f64 	[%rd5+24], %fd116;
$L__BB1_76:
	ld.param.u32 	%r660, [_Z37square_dgemm_kernel_2d_blocktiling_32iiPPKdS1_PPd_param_0];
	add.s32 	%r111, %r105, 1;
	add.s32 	%r112, %r107, %r660;
	max.s32 	%r590, %r111, %r106;
	setp.ge.s32 	%p44, %r590, %r660;
	@%p44 bra 	$L__BB1_78;
	add.s32 	%r591, %r106, %r112;
	mul.wide.s32 	%rd88, %r591, 8;
	add.s64 	%rd89, %rd3, %rd88;
	st.f64 	[%rd89], %fd117;
$L__BB1_78:
	ld.param.u32 	%r661, [_Z37square_dgemm_kernel_2d_blocktiling_32iiPPKdS1_PPd_param_0];
	max.s32 	%r592, %r111, %r108;
	setp.ge.s32 	%p45, %r592, %r661;
	cvt.s64.s32 	%rd90, %r112;
	add.s64 	%rd91, %rd4, %rd90;
	shl.b64 	%rd92, %rd91, 3;
	add.s64 	%rd6, %rd3, %rd92;
	@%p45 bra 	$L__BB1_80;
	st.f64 	[%rd6+8], %fd118;
$L__BB1_80:
	ld.param.u32 	%r662, [_Z37square_dgemm_kernel_2d_blocktiling_32iiPPKdS1_PPd_param_0];
	max.s32 	%r593, %r111, %r109;
	setp.ge.s32 	%p46, %r593, %r662;
	@%p46 bra 	$L__BB1_82;
	st.f64 	[%rd6+16], %fd119;
$L__BB1_82:
	ld.param.u32 	%r663, [_Z37square_dgemm_kernel_2d_blocktiling_32iiPPKdS1_PPd_param_0];
	max.s32 	%r594, %r111, %r110;
	setp.ge.s32 	%p47, %r594, %r663;
	@%p47 bra 	$L__BB1_84;
	st.f64 	[%rd6+24], %fd120;
$L__BB1_84:
	ld.param.u32 	%r664, [_Z37square_dgemm_kernel_2d_blocktiling_32iiPPKdS1_PPd_param_0];
	add.s32 	%r113, %r105, 2;
	add.s32 	%r114, %r112, %r664;
	max.s32 	%r595, %r113, %r106;
	setp.ge.s32 	%p48, %r595, %r664;
	@%p48 bra 	$L__BB1_86;
	add.s32 	%r596, %r106, %r114;
	mul.wide.s32 	%rd93, %r596, 8;
	add.s64 	%rd94, %rd3, %rd93;
	st.f64 	[%rd94], %fd121;
$L__BB1_86:
	ld.param.u32 	%r665, [_Z37square_dgemm_kernel_2d_blocktiling_32iiPPKdS1_PPd_param_0];
	max.s32 	%r597, %r113, %r108;
	setp.ge.s32 	%p49, %r597, %r665;
	cvt.s64.s32 	%rd95, %r114;
	add.s64 	%rd96, %rd4, %rd95;
	shl.b64 	%rd97, %rd96, 3;
	add.s64 	%rd7, %rd3, %rd97;
	@%p49 bra 	$L__BB1_88;
	st.f64 	[%rd7+8], %fd122;
$L__BB1_88:
	ld.param.u32 	%r666, [_Z37square_dgemm_kernel_2d_blocktiling_32iiPPKdS1_PPd_param_0];
	max.s32 	%r598, %r113, %r109;
	setp.ge.s32 	%p50, %r598, %r666;
	@%p50 bra 	$L__BB1_90;
	st.f64 	[%rd7+16], %fd123;
$L__BB1_90:
	ld.param.u32 	%r667, [_Z37square_dgemm_kernel_2d_blocktiling_32iiPPKdS1_PPd_param_0];
	max.s32 	%r599, %r113, %r110;
	setp.ge.s32 	%p51, %r599, %r667;
	@%p51 bra 	$L__BB1_92;
	st.f64 	[%rd7+24], %fd124;
$L__BB1_92:
	ld.param.u32 	%r668, [_Z37square_dgemm_kernel_2d_blocktiling_32iiPPKdS1_PPd_param_0];
	add.s32 	%r115, %r105, 3;
	add.s32 	%r116, %r114, %r668;
	max.s32 	%r600, %r115, %r106;
	setp.ge.s32 	%p52, %r600, %r668;
	@%p52 bra 	$L__BB1_94;
	add.s32 	%r601, %r106, %r116;
	mul.wide.s32 	%rd98, %r601, 8;
	add.s64 	%rd99, %rd3, %rd98;
	st.f64 	[%rd99], %fd125;
$L__BB1_94:
	ld.param.u32 	%r669, [_Z37square_dgemm_kernel_2d_blocktiling_32iiPPKdS1_PPd_param_0];
	max.s32 	%r602, %r115, %r108;
	setp.ge.s32 	%p53, %r602, %r669;
	cvt.s64.s32 	%rd100, %r116;
	add.s64 	%rd101, %rd4, %rd100;
	shl.b64 	%rd102, %rd101, 3;
	add.s64 	%rd8, %rd3, %rd102;
	@%p53 bra 	$L__BB1_96;
	st.f64 	[%rd8+8], %fd126;
$L__BB1_96:
	ld.param.u32 	%r670, [_Z37square_dgemm_kernel_2d_blocktiling_32iiPPKdS1_PPd_param_0];
	max.s32 	%r603, %r115, %r109;
	setp.ge.s32 	%p54, %r603, %r670;
	@%p54 bra 	$L__BB1_98;
	st.f64 	[%rd8+16], %fd127;
$L__BB1_98:
	ld.param.u32 	%r671, [_Z37square_dgemm_kernel_2d_blocktiling_32iiPPKdS1_PPd_param_0];
	max.s32 	%r604, %r115, %r110;
	setp.ge.s32 	%p55, %r604, %r671;
	@%p55 bra 	$L__BB1_100;
	st.f64 	[%rd8+24], %fd128;
$L__BB1_100:
	ret;

}
	// .globl	_Z37square_dgemm_kernel_2d_blocktiling_16iiPPKdS1_PPd
.visible .entry _Z37square_dgemm_kernel_2d_blocktiling_16iiPPKdS1_PPd(
	.param .u32 _Z37square_dgemm_kernel_2d_blocktiling_16iiPPKdS1_PPd_param_0,
	.param .u32 _Z37square_dgemm_kernel_2d_blocktiling_16iiPPKdS1_PPd_param_1,
	.param .u64 .ptr .align 1 _Z37square_dgemm_kernel_2d_blocktiling_16iiPPKdS1_PPd_param_2,
	.param .u64 .ptr .align 1 _Z37square_dgemm_kernel_2d_blocktiling_16iiPPKdS1_PPd_param_3,
	.param .u64 .ptr .align 1 _Z37square_dgemm_kernel_2d_blocktiling_16iiPPKdS1_PPd_param_4
)
{
	.reg .pred 	%p<88>;
	.reg .b32 	%r<296>;
	.reg .b64 	%rd<167>;
	.reg .b64 	%fd<1155>;
	// demoted variable
	.shared .align 8 .b8 _ZZ37square_dgemm_kernel_2d_blocktiling_16iiPPKdS1_PPdE2As[4096];
	// demoted variable
	.shared .align 8 .b8 _ZZ37square_dgemm_kernel_2d_blocktiling_16iiPPKdS1_PPdE2Bs[4096];
	ld.param.u32 	%r91, [_Z37square_dgemm_kernel_2d_blocktiling_16iiPPKdS1_PPd_param_0];
	ld.param.u32 	%r92, [_Z37square_dgemm_kernel_2d_blocktiling_16iiPPKdS1_PPd_param_1];
	ld.param.u64 	%rd9, [_Z37square_dgemm_kernel_2d_blocktiling_16iiPPKdS1_PPd_param_2];
	ld.param.u64 	%rd10, [_Z37square_dgemm_kernel_2d_blocktiling_16iiPPKdS1_PPd_param_3];
	ld.param.u64 	%rd11, [_Z37square_dgemm_kernel_2d_blocktiling_16iiPPKdS1_PPd_param_4];
	add.s32 	%r93, %r91, 15;
	shr.s32 	%r94, %r93, 31;
	shr.u32 	%r95, %r94, 28;
	add.s32 	%r96, %r93, %r95;
	shr.s32 	%r1, %r96, 4;
	mov.u32 	%r97, %ctaid.y;
	mov.u32 	%r98, %nctaid.x;
	mov.u32 	%r99, %ctaid.x;
	mad.lo.s32 	%r2, %r97, %r98, %r99;
	div.s32 	%r3, %r2, %r1;
	mov.u32 	%r4, %ctaid.z;
	setp.ge.s32 	%p1, %r3, %r1;
	setp.lt.s32 	%p2, %r91, -30;
	setp.ge.s32 	%p3, %r4, %r92;
	or.pred  	%p4, %p1, %p3;
	or.pred  	%p5, %p4, %p2;
	@%p5 bra 	$L__BB2_164;
	cvta.to.global.u64 	%rd12, %rd9;
	cvta.to.global.u64 	%rd13, %rd10;
	cvta.to.global.u64 	%rd14, %rd11;
	mul.wide.u32 	%rd15, %r4, 8;
	add.s64 	%rd16, %rd12, %rd15;
	ld.global.nc.u64 	%rd1, [%rd16];
	add.s64 	%rd17, %rd13, %rd15;
	ld.global.nc.u64 	%rd2, [%rd17];
	add.s64 	%rd18, %rd14, %rd15;
	ld.global.u64 	%rd3, [%rd18];
	mov.u32 	%r5, %tid.y;
	mov.u32 	%r6, %tid.x;
	shl.b32 	%r7, %r3, 4;
	rem.s32 	%r100, %r2, %r1;
	shl.b32 	%r8, %r100, 4;
	shl.b32 	%r101, %r5, 2;
	add.s32 	%r9, %r101, %r6;
	shr.u32 	%r10, %r9, 4;
	and.b32  	%r11, %r9, 15;
	add.s32 	%r12, %r10, %r7;
	mov.f64 	%fd1059, 0d0000000000000000;
	max.s32 	%r102, %r12, %r11;
	setp.ge.s32 	%p6, %r102, %r91;
	@%p6 bra 	$L__BB2_3;
	mad.lo.s32 	%r103, %r12, %r91, %r11;
	mul.wide.s32 	%rd20, %r103, 8;
	add.s64 	%rd19, %rd1, %rd20;
	// begin inline asm
	ld.global.nc.f64 %fd1059, [%rd19];
	// end inline asm
$L__BB2_3:
	and.b32  	%r104, %r9, 8176;
	or.b32  	%r13, %r104, %r11;
	shl.b32 	%r105, %r13, 3;
	mov.u32 	%r106, _ZZ37square_dgemm_kernel_2d_blocktiling_16iiPPKdS1_PPdE2As;
	add.s32 	%r14, %r106, %r105;
	st.shared.f64 	[%r14], %fd1059;
	add.s32 	%r15, %r10, 1;
	add.s32 	%r16, %r12, 1;
	mov.f64 	%fd1060, 0d0000000000000000;
	max.s32 	%r107, %r16, %r11;
	setp.ge.s32 	%p7, %r107, %r91;
	@%p7 bra 	$L__BB2_5;
	mad.lo.s32 	%r108, %r16, %r91, %r11;
	mul.wide.s32 	%rd22, %r108, 8;
	add.s64 	%rd21, %rd1, %rd22;
	// begin inline asm
	ld.global.nc.f64 %fd1060, [%rd21];
	// end inline asm
$L__BB2_5:
	st.shared.f64 	[%r14+128], %fd1060;
	add.s32 	%r17, %r10, 2;
	add.s32 	%r18, %r12, 2;
	mov.f64 	%fd1061, 0d0000000000000000;
	max.s32 	%r109, %r18, %r11;
	setp.ge.s32 	%p8, %r109, %r91;
	@%p8 bra 	$L__BB2_7;
	mad.lo.s32 	%r110, %r18, %r91, %r11;
	mul.wide.s32 	%rd24, %r110, 8;
	add.s64 	%rd23, %rd1, %rd24;
	// begin inline asm
	ld.global.nc.f64 %fd1061, [%rd23];
	// end inline asm
$L__BB2_7:
	st.shared.f64 	[%r14+256], %fd1061;
	add.s32 	%r19, %r10, 3;
	add.s32 	%r20, %r12, 3;
	mov.f64 	%fd1062, 0d0000000000000000;
	max.s32 	%r111, %r20, %r11;
	setp.ge.s32 	%p9, %r111, %r91;
	@%p9 bra 	$L__BB2_9;
	mad.lo.s32 	%r112, %r20, %r91, %r11;
	mul.wide.s32 	%rd26, %r112, 8;
	add.s64 	%rd25, %rd1, %rd26;
	// begin inline asm
	ld.global.nc.f64 %fd1062, [%rd25];
	// end inline asm
$L__BB2_9:
	st.shared.f64 	[%r14+384], %fd1062;
	add.s32 	%r21, %r10, 4;
	add.s32 	%r22, %r12, 4;
	mov.f64 	%fd1063, 0d0000000000000000;
	max.s32 	%r113, %r22, %r11;
	setp.ge.s32 	%p10, %r113, %r91;
	@%p10 bra 	$L__BB2_11;
	mad.lo.s32 	%r114, %r22, %r91, %r11;
	mul.wide.s32 	%rd28, %r114, 8;
	add.s64 	%rd27, %rd1, %rd28;
	// begin inline asm
	ld.global.nc.f64 %fd1063, [%rd27];
	// end inline asm
$L__BB2_11:
	st.shared.f64 	[%r14+512], %fd1063;
	add.s32 	%r23, %r10, 5;
	add.s32 	%r24, %r12, 5;
	mov.f64 	%fd1064, 0d0000000000000000;
	max.s32 	%r115, %r24, %r11;
	setp.ge.s32 	%p11, %r115, %r91;
	@%p11 bra 	$L__BB2_13;
	mad.lo.s32 	%r116, %r24, %r91, %r11;
	mul.wide.s32 	%rd30, %r116, 8;
	add.s64 	%rd29, %rd1, %rd30;
	// begin inline asm
	ld.global.nc.f64 %fd1064, [%rd29];
	// end inline asm
$L__BB2_13:
	st.shared.f64 	[%r14+640], %fd1064;
	add.s32 	%r25, %r10, 6;
	add.s32 	%r26, %r12, 6;
	mov.f64 	%fd1065, 0d0000000000000000;
	max.s32 	%r117, %r26, %r11;
	setp.ge.s32 	%p12, %r117, %r91;
	@%p12 bra 	$L__BB2_15;
	mad.lo.s32 	%r118, %r26, %r91, %r11;
	mul.wide.s32 	%rd32, %r118, 8;
	add.s64 	%rd31, %rd1, %rd32;
	// begin inline asm
	ld.global.nc.f64 %fd1065, [%rd31];
	// end inline asm
$L__BB2_15:
	st.shared.f64 	[%r14+768], %fd1065;
	add.s32 	%r27, %r10, 7;
	add.s32 	%r28, %r12, 7;
	mov.f64 	%fd1066, 0d0000000000000000;
	max.s32 	%r119, %r28, %r11;
	setp.ge.s32 	%p13, %r119, %r91;
	@%p13 bra 	$L__BB2_17;
	mad.lo.s32 	%r120, %r28, %r91, %r11;
	mul.wide.s32 	%rd34, %r120, 8;
	add.s64 	%rd33, %rd1, %rd34;
	// begin inline asm
	ld.global.nc.f64 %fd1066, [%rd33];
	// end inline asm
$L__BB2_17:
	st.shared.f64 	[%r14+896], %fd1066;
	add.s32 	%r29, %r10, 8;
	add.s32 	%r30, %r12, 8;
	mov.f64 	%fd1067, 0d0000000000000000;
	max.s32 	%r121, %r30, %r11;
	setp.ge.s32 	%p14, %r121, %r91;
	@%p14 bra 	$L__BB2_19;
	mad.lo.s32 	%r122, %r30, %r91, %r11;
	mul.wide.s32 	%rd36, %r122, 8;
	add.s64 	%rd35, %rd1, %rd36;
	// begin inline asm
	ld.global.nc.f64 %fd1067, [%rd35];
	// end inline asm
$L__BB2_19:
	st.shared.f64 	[%r14+1024], %fd1067;
	add.s32 	%r31, %r10, 9;
	add.s32 	%r32, %r12, 9;
	mov.f64 	%fd1068, 0d0000000000000000;
	max.s32 	%r123, %r32, %r11;
	setp.ge.s32 	%p15, %r123, %r91;
	@%p15 bra 	$L__BB2_21;
	mad.lo.s32 	%r124, %r32, %r91, %r11;
	mul.wide.s32 	%rd38, %r124, 8;
	add.s64 	%rd37, %rd1, %rd38;
	// begin inline asm
	ld.global.nc.f64 %fd1068, [%rd37];
	// end inline asm
$L__BB2_21:
	st.shared.f64 	[%r14+1152], %fd1068;
	add.s32 	%r33, %r10, 10;
	add.s32 	%r34, %r12, 10;
	mov.f64 	%fd1069, 0d0000000000000000;
	max.s32 	%r125, %r34, %r11;
	setp.ge.s32 	%p16, %r125, %r91;
	@%p16 bra 	$L__BB2_23;
	mad.lo.s32 	%r126, %r34, %r91, %r11;
	mul.wide.s32 	%rd40, %r126, 8;
	add.s64 	%rd39, %rd1, %rd40;
	// begin inline asm
	ld.global.nc.f64 %fd1069, [%rd39];
	// end inline asm
$L__BB2_23:
	st.shared.f64 	[%r14+1280], %fd1069;
	add.s32 	%r35, %r10, 11;
	add.s32 	%r36, %r12, 11;
	mov.f64 	%fd1070, 0d0000000000000000;
	max.s32 	%r127, %r36, %r11;
	setp.ge.s32 	%p17, %r127, %r91;
	@%p17 bra 	$L__BB2_25;
	mad.lo.s32 	%r128, %r36, %r91, %r11;
	mul.wide.s32 	%rd42, %r128, 8;
	add.s64 	%rd41, %rd1, %rd42;
	// begin inline asm
	ld.global.nc.f64 %fd1070, [%rd41];
	// end inline asm
$L__BB2_25:
	st.shared.f64 	[%r14+1408], %fd1070;
	add.s32 	%r37, %r10, 12;
	add.s32 	%r38, %r12, 12;
	mov.f64 	%fd1071, 0d0000000000000000;
	max.s32 	%r129, %r38, %r11;
	setp.ge.s32 	%p18, %r129, %r91;
	@%p18 bra 	$L__BB2_27;
	mad.lo.s32 	%r130, %r38, %r91, %r11;
	mul.wide.s32 	%rd44, %r130, 8;
	add.s64 	%rd43, %rd1, %rd44;
	// begin inline asm
	ld.global.nc.f64 %fd1071, [%rd43];
	// end inline asm
$L__BB2_27:
	st.shared.f64 	[%r14+1536], %fd1071;
	add.s32 	%r39, %r10, 13;
	add.s32 	%r40, %r12, 13;
	mov.f64 	%fd1072, 0d0000000000000000;
	max.s32 	%r131, %r40, %r11;
	setp.ge.s32 	%p19, %r131, %r91;
	@%p19 bra 	$L__BB2_29;
	mad.lo.s32 	%r132, %r40, %r91, %r11;
	mul.wide.s32 	%rd46, %r132, 8;
	add.s64 	%rd45, %rd1, %rd46;
	// begin inline asm
	ld.global.nc.f64 %fd1072, [%rd45];
	// end inline asm
$L__BB2_29:
	st.shared.f64 	[%r14+1664], %fd1072;
	add.s32 	%r41, %r10, 14;
	add.s32 	%r42, %r12, 14;
	mov.f64 	%fd1073, 0d0000000000000000;
	max.s32 	%r133, %r42, %r11;
	setp.ge.s32 	%p20, %r133, %r91;
	@%p20 bra 	$L__BB2_31;
	mad.lo.s32 	%r134, %r42, %r91, %r11;
	mul.wide.s32 	%rd48, %r134, 8;
	add.s64 	%rd47, %rd1, %rd48;
	// begin inline asm
	ld.global.nc.f64 %fd1073, [%rd47];
	// end inline asm
$L__BB2_31:
	st.shared.f64 	[%r14+1792], %fd1073;
	add.s32 	%r43, %r10, 15;
	add.s32 	%r44, %r12, 15;
	mov.f64 	%fd1074, 0d0000000000000000;
	max.s32 	%r135, %r44, %r11;
	setp.ge.s32 	%p21, %r135, %r91;
	@%p21 bra 	$L__BB2_33;
	mad.lo.s32 	%r136, %r44, %r91, %r11;
	mul.wide.s32 	%rd50, %r136, 8;
	add.s64 	%rd49, %rd1, %rd50;
	// begin inline asm
	ld.global.nc.f64 %fd1074, [%rd49];
	// end inline asm
$L__BB2_33:
	st.shared.f64 	[%r14+1920], %fd1074;
	add.s32 	%r45, %r8, %r11;
	max.s32 	%r138, %r10, %r45;
	setp.ge.s32 	%p22, %r138, %r91;
	mov.f64 	%fd1075, 0d0000000000000000;
	@%p22 bra 	$L__BB2_35;
	mad.lo.s32 	%r139, %r10, %r91, %r45;
	mul.wide.s32 	%rd52, %r139, 8;
	add.s64 	%rd51, %rd2, %rd52;
	// begin inline asm
	ld.global.nc.f64 %fd1075, [%rd51];
	// end inline asm
$L__BB2_35:
	mov.u32 	%r141, _ZZ37square_dgemm_kernel_2d_blocktiling_16iiPPKdS1_PPdE2Bs;
	add.s32 	%r46, %r141, %r105;
	st.shared.f64 	[%r46], %fd1075;
	max.s32 	%r142, %r15, %r45;
	setp.ge.s32 	%p23, %r142, %r91;
	mov.f64 	%fd1076, 0d0000000000000000;
	@%p23 bra 	$L__BB2_37;
	mad.lo.s32 	%r143, %r15, %r91, %r45;
	mul.wide.s32 	%rd54, %r143, 8;
	add.s64 	%rd53, %rd2, %rd54;
	// begin inline asm
	ld.global.nc.f64 %fd1076, [%rd53];
	// end inline asm
$L__BB2_37:
	st.shared.f64 	[%r46+128], %fd1076;
	max.s32 	%r144, %r17, %r45;
	setp.ge.s32 	%p24, %r144, %r91;
	mov.f64 	%fd1077, 0d0000000000000000;
	@%p24 bra 	$L__BB2_39;
	mad.lo.s32 	%r145, %r17, %r91, %r45;
	mul.wide.s32 	%rd56, %r145, 8;
	add.s64 	%rd55, %rd2, %rd56;
	// begin inline asm
	ld.global.nc.f64 %fd1077, [%rd55];
	// end inline asm
$L__BB2_39:
	st.shared.f64 	[%r46+256], %fd1077;
	max.s32 	%r146, %r19, %r45;
	setp.ge.s32 	%p25, %r146, %r91;
	mov.f64 	%fd1078, 0d0000000000000000;
	@%p25 bra 	$L__BB2_41;
	mad.lo.s32 	%r147, %r19, %r91, %r45;
	mul.wide.s32 	%rd58, %r147, 8;
	add.s64 	%rd57, %rd2, %rd58;
	// begin inline asm
	ld.global.nc.f64 %fd1078, [%rd57];
	// end inline asm
$L__BB2_41:
	st.shared.f64 	[%r46+384], %fd1078;
	max.s32 	%r148, %r21, %r45;
	setp.ge.s32 	%p26, %r148, %r91;
	mov.f64 	%fd1079, 0d0000000000000000;
	@%p26 bra 	$L__BB2_43;
	mad.lo.s32 	%r149, %r21, %r91, %r45;
	mul.wide.s32 	%rd60, %r149, 8;
	add.s64 	%rd59, %rd2, %rd60;
	// begin inline asm
	ld.global.nc.f64 %fd1079, [%rd59];
	// end inline asm
$L__BB2_43:
	st.shared.f64 	[%r46+512], %fd1079;
	max.s32 	%r150, %r23, %r45;
	setp.ge.s32 	%p27, %r150, %r91;
	mov.f64 	%fd1080, 0d0000000000000000;
	@%p27 bra 	$L__BB2_45;
	mad.lo.s32 	%r151, %r23, %r91, %r45;
	mul.wide.s32 	%rd62, %r151, 8;
	add.s64 	%rd61, %rd2, %rd62;
	// begin inline asm
	ld.global.nc.f64 %fd1080, [%rd61];
	// end inline asm
$L__BB2_45:
	st.shared.f64 	[%r46+640], %fd1080;
	max.s32 	%r152, %r25, %r45;
	setp.ge.s32 	%p28, %r152, %r91;
	mov.f64 	%fd1081, 0d0000000000000000;
	@%p28 bra 	$L__BB2_47;
	mad.lo.s32 	%r153, %r25, %r91, %r45;
	mul.wide.s32 	%rd64, %r153, 8;
	add.s64 	%rd63, %rd2, %rd64;
	// begin inline asm
	ld.global.nc.f64 %fd1081, [%rd63];
	// end inline asm
$L__BB2_47:
	st.shared.f64 	[%r46+768], %fd1081;
	max.s32 	%r154, %r27, %r45;
	setp.ge.s32 	%p29, %r154, %r91;
	mov.f64 	%fd1082, 0d0000000000000000;
	@%p29 bra 	$L__BB2_49;
	mad.lo.s32 	%r155, %r27, %r91, %r45;
	mul.wide.s32 	%rd66, %r155, 8;
	add.s64 	%rd65, %rd2, %rd66;
	// begin inline asm
	ld.global.nc.f64 %fd1082, [%rd65];
	// end inline asm
$L__BB2_49:
	st.shared.f64 	[%r46+896], %fd1082;
	max.s32 	%r156, %r29, %r45;
	setp.ge.s32 	%p30, %r156, %r91;
	mov.f64 	%fd1083, 0d0000000000000000;
	@%p30 bra 	$L__BB2_51;
	mad.lo.s32 	%r157, %r29, %r91, %r45;
	mul.wide.s32 	%rd68, %r157, 8;
	add.s64 	%rd67, %rd2, %rd68;
	// begin inline asm
	ld.global.nc.f64 %fd1083, [%rd67];
	// end inline asm
$L__BB2_51:
	st.shared.f64 	[%r46+1024], %fd1083;
	max.s32 	%r158, %r31, %r45;
	setp.ge.s32 	%p31, %r158, %r91;
	mov.f64 	%fd1084, 0d0000000000000000;
	@%p31 bra 	$L__BB2_53;
	mad.lo.s32 	%r159, %r31, %r91, %r45;
	mul.wide.s32 	%rd70, %r159, 8;
	add.s64 	%rd69, %rd2, %rd70;
	// begin inline asm
	ld.global.nc.f64 %fd1084, [%rd69];
	// end inline asm
$L__BB2_53:
	st.shared.f64 	[%r46+1152], %fd1084;
	max.s32 	%r160, %r33, %r45;
	setp.ge.s32 	%p32, %r160, %r91;
	mov.f64 	%fd1085, 0d0000000000000000;
	@%p32 bra 	$L__BB2_55;
	mad.lo.s32 	%r161, %r33, %r91, %r45;
	mul.wide.s32 	%rd72, %r161, 8;
	add.s64 	%rd71, %rd2, %rd72;
	// begin inline asm
	ld.global.nc.f64 %fd1085, [%rd71];
	// end inline asm
$L__BB2_55:
	st.shared.f64 	[%r46+1280], %fd1085;
	max.s32 	%r162, %r35, %r45;
	setp.ge.s32 	%p33, %r162, %r91;
	mov.f64 	%fd1086, 0d0000000000000000;
	@%p33 bra 	$L__BB2_57;
	mad.lo.s32 	%r163, %r35, %r91, %r45;
	mul.wide.s32 	%rd74, %r163, 8;
	add.s64 	%rd73, %rd2, %rd74;
	// begin inline asm
	ld.global.nc.f64 %fd1086, [%rd73];
	// end inline asm
$L__BB2_57:
	st.shared.f64 	[%r46+1408], %fd1086;
	max.s32 	%r164, %r37, %r45;
	setp.ge.s32 	%p34, %r164, %r91;
	mov.f64 	%fd1087, 0d0000000000000000;
	@%p34 bra 	$L__BB2_59;
	mad.lo.s32 	%r165, %r37, %r91, %r45;
	mul.wide.s32 	%rd76, %r165, 8;
	add.s64 	%rd75, %rd2, %rd76;
	// begin inline asm
	ld.global.nc.f64 %fd1087, [%rd75];
	// end inline asm
$L__BB2_59:
	st.shared.f64 	[%r46+1536], %fd1087;
	max.s32 	%r166, %r39, %r45;
	setp.ge.s32 	%p35, %r166, %r91;
	mov.f64 	%fd1088, 0d0000000000000000;
	@%p35 bra 	$L__BB2_61;
	mad.lo.s32 	%r167, %r39, %r91, %r45;
	mul.wide.s32 	%rd78, %r167, 8;
	add.s64 	%rd77, %rd2, %rd78;
	// begin inline asm
	ld.global.nc.f64 %fd1088, [%rd77];
	// end inline asm
$L__BB2_61:
	st.shared.f64 	[%r46+1664], %fd1088;
	max.s32 	%r168, %r41, %r45;
	setp.ge.s32 	%p36, %r168, %r91;
	mov.f64 	%fd1089, 0d0000000000000000;
	@%p36 bra 	$L__BB2_63;
	mad.lo.s32 	%r169, %r41, %r91, %r45;
	mul.wide.s32 	%rd80, %r169, 8;
	add.s64 	%rd79, %rd2, %rd80;
	// begin inline asm
	ld.global.nc.f64 %fd1089, [%rd79];
	// end inline asm
$L__BB2_63:
	st.shared.f64 	[%r46+1792], %fd1089;
	max.s32 	%r170, %r43, %r45;
	setp.ge.s32 	%p37, %r170, %r91;
	mov.f64 	%fd1090, 0d0000000000000000;
	@%p37 bra 	$L__BB2_65;
	mad.lo.s32 	%r171, %r43, %r91, %r45;
	mul.wide.s32 	%rd82, %r171, 8;
	add.s64 	%rd81, %rd2, %rd82;
	// begin inline asm
	ld.global.nc.f64 %fd1090, [%rd81];
	// end inline asm
$L__BB2_65:
	st.shared.f64 	[%r46+1920], %fd1090;
	bar.sync 	0;
	setp.lt.s32 	%p38, %r91, 17;
	mov.b32 	%r295, 0;
	mov.f64 	%fd1139, 0d0000000000000000;
	mov.f64 	%fd1140, %fd1139;
	mov.f64 	%fd1141, %fd1139;
	mov.f64 	%fd1142, %fd1139;
	mov.f64 	%fd1143, %fd1139;
	mov.f64 	%fd1144, %fd1139;
	mov.f64 	%fd1145, %fd1139;
	mov.f64 	%fd1146, %fd1139;
	mov.f64 	%fd1147, %fd1139;
	mov.f64 	%fd1148, %fd1139;
	mov.f64 	%fd1149, %fd1139;
	mov.f64 	%fd1150, %fd1139;
	mov.f64 	%fd1151, %fd1139;
	mov.f64 	%fd1152, %fd1139;
	mov.f64 	%fd1153, %fd1139;
	mov.f64 	%fd1154, %fd1139;
	@%p38 bra 	$L__BB2_132;
	max.s32 	%r47, %r1, 2;
	mov.b32 	%r294, 0;
	mov.b32 	%r293, 1;
	mov.f64 	%fd1139, 0d0000000000000000;
$L__BB2_67:
	shl.b32 	%r175, %r293, 4;
	or.b32  	%r176, %r175, %r11;
	max.s32 	%r177, %r12, %r176;
	setp.ge.s32 	%p39, %r177, %r91;
	mov.f64 	%fd1107, 0d0000000000000000;
	@%p39 bra 	$L__BB2_69;
	mad.lo.s32 	%r178, %r12, %r91, %r176;
	mul.wide.s32 	%rd84, %r178, 8;
	add.s64 	%rd83, %rd1, %rd84;
	// begin inline asm
	ld.global.nc.f64 %fd1107, [%rd83];
	// end inline asm
$L__BB2_69:
	shl.b32 	%r179, %r294, 11;
	xor.b32  	%r180, %r179, 2048;
	mov.u32 	%r181, _ZZ37square_dgemm_kernel_2d_blocktiling_16iiPPKdS1_PPdE2As;
	add.s32 	%r182, %r181, %r180;
	add.s32 	%r51, %r182, %r105;
	st.shared.f64 	[%r51], %fd1107;
	max.s32 	%r184, %r16, %r176;
	setp.ge.s32 	%p40, %r184, %r91;
	mov.f64 	%fd1108, 0d0000000000000000;
	@%p40 bra 	$L__BB2_71;
	mad.lo.s32 	%r185, %r16, %r91, %r176;
	mul.wide.s32 	%rd86, %r185, 8;
	add.s64 	%rd85, %rd1, %rd86;
	// begin inline asm
	ld.global.nc.f64 %fd1108, [%rd85];
	// end inline asm
$L__BB2_71:
	add.s32 	%r52, %r12, 2;
	st.shared.f64 	[%r51+128], %fd1108;
	max.s32 	%r186, %r52, %r176;
	setp.ge.s32 	%p41, %r186, %r91;
	mov.f64 	%fd1109, 0d0000000000000000;
	@%p41 bra 	$L__BB2_73;
	mad.lo.s32 	%r187, %r52, %r91, %r176;
	mul.wide.s32 	%rd88, %r187, 8;
	add.s64 	%rd87, %rd1, %rd88;
	// begin inline asm
	ld.global.nc.f64 %fd1109, [%rd87];
	// end inline asm
$L__BB2_73:
	add.s32 	%r53, %r12, 3;
	st.shared.f64 	[%r51+256], %fd1109;
	max.s32 	%r188, %r53, %r176;
	setp.ge.s32 	%p42, %r188, %r91;
	mov.f64 	%fd1110, 0d0000000000000000;
	@%p42 bra 	$L__BB2_75;
	mad.lo.s32 	%r189, %r53, %r91, %r176;
	mul.wide.s32 	%rd90, %r189, 8;
	add.s64 	%rd89, %rd1, %rd90;
	// begin inline asm
	ld.global.nc.f64 %fd1110, [%rd89];
	// end inline asm
$L__BB2_75:
	st.shared.f64 	[%r51+384], %fd1110;
	max.s32 	%r190, %r22, %r176;
	setp.ge.s32 	%p43, %r190, %r91;
	mov.f64 	%fd1111, 0d0000000000000000;
	@%p43 bra 	$L__BB2_77;
	mad.lo.s32 	%r191, %r22, %r91, %r176;
	mul.wide.s32 	%rd92, %r191, 8;
	add.s64 	%rd91, %rd1, %rd92;
	// begin inline asm
	ld.global.nc.f64 %fd1111, [%rd91];
	// end inline asm
$L__BB2_77:
	st.shared.f64 	[%r51+512], %fd1111;
	max.s32 	%r192, %r24, %r176;
	setp.ge.s32 	%p44, %r192, %r91;
	mov.f64 	%fd1112, 0d0000000000000000;
	@%p44 bra 	$L__BB2_79;
	mad.lo.s32 	%r193, %r24, %r91, %r176;
	mul.wide.s32 	%rd94, %r193, 8;
	add.s64 	%rd93, %rd1, %rd94;
	// begin inline asm
	ld.global.nc.f64 %fd1112, [%rd93];
	// end inline asm
$L__BB2_79:
	st.shared.f64 	[%r51+640], %fd1112;
	max.s32 	%r194, %r26, %r176;
	setp.ge.s32 	%p45, %r194, %r91;
	mov.f64 	%fd1113, 0d0000000000000000;
	@%p45 bra 	$L__BB2_81;
	mad.lo.s32 	%r195, %r26, %r91, %r176;
	mul.wide.s32 	%rd96, %r195, 8;
	add.s64 	%rd95, %rd1, %rd96;
	// begin inline asm
	ld.global.nc.f64 %fd1113, [%rd95];
	// end inline asm
$L__BB2_81:
	add.s32 	%r54, %r12, 7;
	st.shared.f64 	[%r51+768], %fd1113;
	max.s32 	%r196, %r54, %r176;
	setp.ge.s32 	%p46, %r196, %r91;
	mov.f64 	%fd1114, 0d0000000000000000;
	@%p46 bra 	$L__BB2_83;
	mad.lo.s32 	%r197, %r54, %r91, %r176;
	mul.wide.s32 	%rd98, %r197, 8;
	add.s64 	%rd97, %rd1, %rd98;
	// begin inline asm
	ld.global.nc.f64 %fd1114, [%rd97];
	// end inline asm
$L__BB2_83:
	add.s32 	%r55, %r12, 8;
	st.shared.f64 	[%r51+896], %fd1114;
	max.s32 	%r198, %r55, %r176;
	setp.ge.s32 	%p47, %r198, %r91;
	mov.f64 	%fd1115, 0d0000000000000000;
	@%p47 bra 	$L__BB2_85;
	mad.lo.s32 	%r199, %r55, %r91, %r176;
	mul.wide.s32 	%rd100, %r199, 8;
	add.s64 	%rd99, %rd1, %rd100;
	// begin inline asm
	ld.global.nc.f64 %fd1115, [%rd99];
	// end inline asm
$L__BB2_85:
	add.s32 	%r56, %r12, 9;
	st.shared.f64 	[%r51+1024], %fd1115;
	max.s32 	%r200, %r56, %r176;
	setp.ge.s32 	%p48, %r200, %r91;
	mov.f64 	%fd1116, 0d0000000000000000;
	@%p48 bra 	$L__BB2_87;
	mad.lo.s32 	%r201, %r56, %r91, %r176;
	mul.wide.s32 	%rd102, %r201, 8;
	add.s64 	%rd101, %rd1, %rd102;
	// begin inline asm
	ld.global.nc.f64 %fd1116, [%rd101];
	// end inline asm
$L__BB2_87:
	add.s32 	%r57, %r12, 10;
	st.shared.f64 	[%r51+1152], %fd1116;
	max.s32 	%r202, %r57, %r176;
	setp.ge.s32 	%p49, %r202, %r91;
	mov.f64 	%fd1117, 0d0000000000000000;
	@%p49 bra 	$L__BB2_89;
	mad.lo.s32 	%r203, %r57, %r91, %r176;
	mul.wide.s32 	%rd104, %r203, 8;
	add.s64 	%rd103, %rd1, %rd104;
	// begin inline asm
	ld.global.nc.f64 %fd1117, [%rd103];
	// end inline asm
$L__BB2_89:
	add.s32 	%r58, %r12, 11;
	st.shared.f64 	[%r51+1280], %fd1117;
	max.s32 	%r204, %r58, %r176;
	setp.ge.s32 	%p50, %r204, %r91;
	mov.f64 	%fd1118, 0d0000000000000000;
	@%p50 bra 	$L__BB2_91;
	mad.lo.s32 	%r205, %r58, %r91, %r176;
	mul.wide.s32 	%rd106, %r205, 8;
	add.s64 	%rd105, %rd1, %rd106;
	// begin inline asm
	ld.global.nc.f64 %fd1118, [%rd105];
	// end inline asm
$L__BB2_91:
	st.shared.f64 	[%r51+1408], %fd1118;
	max.s32 	%r206, %r38, %r176;
	setp.ge.s32 	%p51, %r206, %r91;
	mov.f64 	%fd1119, 0d0000000000000000;
	@%p51 bra 	$L__BB2_93;
	mad.lo.s32 	%r207, %r38, %r91, %r176;
	mul.wide.s32 	%rd108, %r207, 8;
	add.s64 	%rd107, %rd1, %rd108;
	// begin inline asm
	ld.global.nc.f64 %fd1119, [%rd107];
	// end inline asm
$L__BB2_93:
	st.shared.f64 	[%r51+1536], %fd1119;
	max.s32 	%r208, %r40, %r176;
	setp.ge.s32 	%p52, %r208, %r91;
	mov.f64 	%fd1120, 0d0000000000000000;
	@%p52 bra 	$L__BB2_95;
	mad.lo.s32 	%r209, %r40, %r91, %r176;
	mul.wide.s32 	%rd110, %r209, 8;
	add.s64 	%rd109, %rd1, %rd110;
	// begin inline asm
	ld.global.nc.f64 %fd1120, [%rd109];
	// end inline asm
$L__BB2_95:
	st.shared.f64 	[%r51+1664], %fd1120;
	max.s32 	%r210, %r42, %r176;
	setp.ge.s32 	%p53, %r210, %r91;
	mov.f64 	%fd1121, 0d0000000000000000;
	@%p53 bra 	$L__BB2_97;
	mad.lo.s32 	%r211, %r42, %r91, %r176;
	mul.wide.s32 	%rd112, %r211, 8;
	add.s64 	%rd111, %rd1, %rd112;
	// begin inline asm
	ld.global.nc.f64 %fd1121, [%rd111];
	// end inline asm
$L__BB2_97:
	st.shared.f64 	[%r51+1792], %fd1121;
	max.s32 	%r212, %r44, %r176;
	setp.ge.s32 	%p54, %r212, %r91;
	mov.f64 	%fd1122, 0d0000000000000000;
	@%p54 bra 	$L__BB2_99;
	mad.lo.s32 	%r213, %r44, %r91, %r176;
	mul.wide.s32 	%rd114, %r213, 8;
	add.s64 	%rd113, %rd1, %rd114;
	// begin inline asm
	ld.global.nc.f64 %fd1122, [%rd113];
	// end inline asm
$L__BB2_99:
	st.shared.f64 	[%r51+1920], %fd1122;
	shl.b32 	%r214, %r293, 4;
	add.s32 	%r59, %r10, %r214;
	max.s32 	%r215, %r59, %r45;
	setp.ge.s32 	%p55, %r215, %r91;
	mov.f64 	%fd1123, 0d0000000000000000;
	@%p55 bra 	$L__BB2_101;
	mad.lo.s32 	%r216, %r59, %r91, %r45;
	mul.wide.s32 	%rd116, %r216, 8;
	add.s64 	%rd115, %rd2, %rd116;
	// begin inline asm
	ld.global.nc.f64 %fd1123, [%rd115];
	// end inline asm
$L__BB2_101:
	shl.b32 	%r217, %r294, 11;
	xor.b32  	%r218, %r217, 2048;
	mov.u32 	%r219, _ZZ37square_dgemm_kernel_2d_blocktiling_16iiPPKdS1_PPdE2Bs;
	add.s32 	%r220, %r219, %r218;
	add.s32 	%r60, %r220, %r105;
	st.shared.f64 	[%r60], %fd1123;
	add.s32 	%r61, %r59, 1;
	max.s32 	%r222, %r61, %r45;
	setp.ge.s32 	%p56, %r222, %r91;
	mov.f64 	%fd1124, 0d0000000000000000;
	@%p56 bra 	$L__BB2_103;
	mad.lo.s32 	%r223, %r61, %r91, %r45;
	mul.wide.s32 	%rd118, %r223, 8;
	add.s64 	%rd117, %rd2, %rd118;
	// begin inline asm
	ld.global.nc.f64 %fd1124, [%rd117];
	// end inline asm
$L__BB2_103:
	st.shared.f64 	[%r60+128], %fd1124;
	add.s32 	%r62, %r59, 2;
	max.s32 	%r224, %r62, %r45;
	setp.ge.s32 	%p57, %r224, %r91;
	mov.f64 	%fd1125, 0d0000000000000000;
	@%p57 bra 	$L__BB2_105;
	mad.lo.s32 	%r225, %r62, %r91, %r45;
	mul.wide.s32 	%rd120, %r225, 8;
	add.s64 	%rd119, %rd2, %rd120;
	// begin inline asm
	ld.global.nc.f64 %fd1125, [%rd119];
	// end inline asm
$L__BB2_105:
	st.shared.f64 	[%r60+256], %fd1125;
	add.s32 	%r63, %r59, 3;
	max.s32 	%r226, %r63, %r45;
	setp.ge.s32 	%p58, %r226, %r91;
	mov.f64 	%fd1126, 0d0000000000000000;
	@%p58 bra 	$L__BB2_107;
	mad.lo.s32 	%r227, %r63, %r91, %r45;
	mul.wide.s32 	%rd122, %r227, 8;
	add.s64 	%rd121, %rd2, %rd122;
	// begin inline asm
	ld.global.nc.f64 %fd1126, [%rd121];
	// end inline asm
$L__BB2_107:
	st.shared.f64 	[%r60+384], %fd1126;
	add.s32 	%r64, %r59, 4;
	max.s32 	%r228, %r64, %r45;
	setp.ge.s32 	%p59, %r228, %r91;
	mov.f64 	%fd1127, 0d0000000000000000;
	@%p59 bra 	$L__BB2_109;
	mad.lo.s32 	%r229, %r64, %r91, %r45;
	mul.wide.s32 	%rd124, %r229, 8;
	add.s64 	%rd123, %rd2, %rd124;
	// begin inline asm
	ld.global.nc.f64 %fd1127, [%rd123];
	// end inline asm
$L__BB2_109:
	st.shared.f64 	[%r60+512], %fd1127;
	add.s32 	%r65, %r59, 5;
	max.s32 	%r230, %r65, %r45;
	setp.ge.s32 	%p60, %r230, %r91;
	mov.f64 	%fd1128, 0d0000000000000000;
	@%p60 bra 	$L__BB2_111;
	mad.lo.s32 	%r231, %r65, %r91, %r45;
	mul.wide.s32 	%rd126, %r231, 8;
	add.s64 	%rd125, %rd2, %rd126;
	// begin inline asm
	ld.global.nc.f64 %fd1128, [%rd125];
	// end inline asm
$L__BB2_111:
	st.shared.f64 	[%r60+640], %fd1128;
	add.s32 	%r66, %r59, 6;
	max.s32 	%r232, %r66, %r45;
	setp.ge.s32 	%p61, %r232, %r91;
	mov.f64 	%fd1129, 0d0000000000000000;
	@%p61 bra 	$L__BB2_113;
	mad.lo.s32 	%r233, %r66, %r91, %r45;
	mul.wide.s32 	%rd128, %r233, 8;
	add.s64 	%rd127, %rd2, %rd128;
	// begin inline asm
	ld.global.nc.f64 %fd1129, [%rd127];
	// end inline asm
$L__BB2_113:
	st.shared.f64 	[%r60+768], %fd1129;
	add.s32 	%r67, %r59, 7;
	max.s32 	%r234, %r67, %r45;
	setp.ge.s32 	%p62, %r234, %r91;
	mov.f64 	%fd1130, 0d0000000000000000;
	@%p62 bra 	$L__BB2_115;
	mad.lo.s32 	%r235, %r67, %r91, %r45;
	mul.wide.s32 	%rd130, %r235, 8;
	add.s64 	%rd129, %rd2, %rd130;
	// begin inline asm
	ld.global.nc.f64 %fd1130, [%rd129];
	// end inline asm
$L__BB2_115:
	st.shared.f64 	[%r60+896], %fd1130;
	add.s32 	%r68, %r59, 8;
	max.s32 	%r236, %r68, %r45;
	setp.ge.s32 	%p63, %r236, %r91;
	mov.f64 	%fd1131, 0d0000000000000000;
	@%p63 bra 	$L__BB2_117;
	mad.lo.s32 	%r237, %r68, %r91, %r45;
	mul.wide.s32 	%rd132, %r237, 8;
	add.s64 	%rd131, %rd2, %rd132;
	// begin inline asm
	ld.global.nc.f64 %fd1131, [%rd131];
	// end inline asm
$L__BB2_117:
	st.shared.f64 	[%r60+1024], %fd1131;
	add.s32 	%r69, %r59, 9;
	max.s32 	%r238, %r69, %r45;
	setp.ge.s32 	%p64, %r238, %r91;
	mov.f64 	%fd1132, 0d0000000000000000;
	@%p64 bra 	$L__BB2_119;
	mad.lo.s32 	%r239, %r69, %r91, %r45;
	mul.wide.s32 	%rd134, %r239, 8;
	add.s64 	%rd133, %rd2, %rd134;
	// begin inline asm
	ld.global.nc.f64 %fd1132, [%rd133];
	// end inline asm
$L__BB2_119:
	st.shared.f64 	[%r60+1152], %fd1132;
	add.s32 	%r70, %r59, 10;
	max.s32 	%r240, %r70, %r45;
	setp.ge.s32 	%p65, %r240, %r91;
	mov.f64 	%fd1133, 0d0000000000000000;
	@%p65 bra 	$L__BB2_121;
	mad.lo.s32 	%r241, %r70, %r91, %r45;
	mul.wide.s32 	%rd136, %r241, 8;
	add.s64 	%rd135, %rd2, %rd136;
	// begin inline asm
	ld.global.nc.f64 %fd1133, [%rd135];
	// end inline asm
$L__BB2_121:
	st.shared.f64 	[%r60+1280], %fd1133;
	add.s32 	%r71, %r59, 11;
	max.s32 	%r242, %r71, %r45;
	setp.ge.s32 	%p66, %r242, %r91;
	mov.f64 	%fd1134, 0d0000000000000000;
	@%p66 bra 	$L__BB2_123;
	mad.lo.s32 	%r243, %r71, %r91, %r45;
	mul.wide.s32 	%rd138, %r243, 8;
	add.s64 	%rd137, %rd2, %rd138;
	// begin inline asm
	ld.global.nc.f64 %fd1134, [%rd137];
	// end inline asm
$L__BB2_123:
	st.shared.f64 	[%r60+1408], %fd1134;
	add.s32 	%r72, %r59, 12;
	max.s32 	%r244, %r72, %r45;
	setp.ge.s32 	%p67, %r244, %r91;
	mov.f64 	%fd1135, 0d0000000000000000;
	@%p67 bra 	$L__BB2_125;
	mad.lo.s32 	%r245, %r72, %r91, %r45;
	mul.wide.s32 	%rd140, %r245, 8;
	add.s64 	%rd139, %rd2, %rd140;
	// begin inline asm
	ld.global.nc.f64 %fd1135, [%rd139];
	// end inline asm
$L__BB2_125:
	st.shared.f64 	[%r60+1536], %fd1135;
	add.s32 	%r73, %r59, 13;
	max.s32 	%r246, %r73, %r45;
	setp.ge.s32 	%p68, %r246, %r91;
	mov.f64 	%fd1136, 0d0000000000000000;
	@%p68 bra 	$L__BB2_127;
	mad.lo.s32 	%r247, %r73, %r91, %r45;
	mul.wide.s32 	%rd142, %r247, 8;
	add.s64 	%rd141, %rd2, %rd142;
	// begin inline asm
	ld.global.nc.f64 %fd1136, [%rd141];
	// end inline asm
$L__BB2_127:
	st.shared.f64 	[%r60+1664], %fd1136;
	add.s32 	%r74, %r59, 14;
	max.s32 	%r248, %r74, %r45;
	setp.ge.s32 	%p69, %r248, %r91;
	mov.f64 	%fd1137, 0d0000000000000000;
	@%p69 bra 	$L__BB2_129;
	mad.lo.s32 	%r249, %r74, %r91, %r45;
	mul.wide.s32 	%rd144, %r249, 8;
	add.s64 	%rd143, %rd2, %rd144;
	// begin inline asm
	ld.global.nc.f64 %fd1137, [%rd143];
	// end inline asm
$L__BB2_129:
	st.shared.f64 	[%r60+1792], %fd1137;
	add.s32 	%r75, %r59, 15;
	max.s32 	%r250, %r75, %r45;
	setp.ge.s32 	%p70, %r250, %r91;
	mov.f64 	%fd1138, 0d0000000000000000;
	@%p70 bra 	$L__BB2_131;
	mad.lo.s32 	%r251, %r75, %r91, %r45;
	mul.wide.s32 	%rd146, %r251, 8;
	add.s64 	%rd145, %rd2, %rd146;
	// begin inline asm
	ld.global.nc.f64 %fd1138, [%rd145];
	// end inline asm
$L__BB2_131:
	xor.b32  	%r295, %r294, 1;
	st.shared.f64 	[%r60+1920], %fd1138;
	bar.sync 	0;
	shl.b32 	%r252, %r294, 11;
	mov.u32 	%r253, _ZZ37square_dgemm_kernel_2d_blocktiling_16iiPPKdS1_PPdE2As;
	add.s32 	%r254, %r253, %r252;
	mov.u32 	%r255, _ZZ37square_dgemm_kernel_2d_blocktiling_16iiPPKdS1_PPdE2Bs;
	add.s32 	%r256, %r255, %r252;
	shl.b32 	%r257, %r5, 9;
	add.s32 	%r258, %r254, %r257;
	ld.shared.f64 	%fd323, [%r258];
	ld.shared.f64 	%fd324, [%r258+128];
	ld.shared.f64 	%fd325, [%r258+256];
	ld.shared.f64 	%fd326, [%r258+384];
	shl.b32 	%r259, %r6, 5;
	add.s32 	%r260, %r256, %r259;
	ld.shared.f64 	%fd327, [%r260];
	ld.shared.f64 	%fd328, [%r260+8];
	ld.shared.f64 	%fd329, [%r260+16];
	ld.shared.f64 	%fd330, [%r260+24];
	fma.rn.f64 	%fd331, %fd323, %fd327, %fd1154;
	fma.rn.f64 	%fd332, %fd323, %fd328, %fd1153;
	fma.rn.f64 	%fd333, %fd323, %fd329, %fd1152;
	fma.rn.f64 	%fd334, %fd323, %fd330, %fd1151;
	fma.rn.f64 	%fd335, %fd324, %fd327, %fd1150;
	fma.rn.f64 	%fd336, %fd324, %fd328, %fd1149;
	fma.rn.f64 	%fd337, %fd324, %fd329, %fd1148;
	fma.rn.f64 	%fd338, %fd324, %fd330, %fd1147;
	fma.rn.f64 	%fd339, %fd325, %fd327, %fd1146;
	fma.rn.f64 	%fd340, %fd325, %fd328, %fd1145;
	fma.rn.f64 	%fd341, %fd325, %fd329, %fd1144;
	fma.rn.f64 	%fd342, %fd325, %fd330, %fd1143;
	fma.rn.f64 	%fd343, %fd326, %fd327, %fd1142;
	fma.rn.f64 	%fd344, %fd326, %fd328, %fd1141;
	fma.rn.f64 	%fd345, %fd326, %fd329, %fd1140;
	fma.rn.f64 	%fd346, %fd326, %fd330, %fd1139;
	ld.shared.f64 	%fd347, [%r258+8];
	ld.shared.f64 	%fd348, [%r258+136];
	ld.shared.f64 	%fd349, [%r258+264];
	ld.shared.f64 	%fd350, [%r258+392];
	ld.shared.f64 	%fd351, [%r260+128];
	ld.shared.f64 	%fd352, [%r260+136];
	ld.shared.f64 	%fd353, [%r260+144];
	ld.shared.f64 	%fd354, [%r260+152];
	fma.rn.f64 	%fd355, %fd347, %fd351, %fd331;
	fma.rn.f64 	%fd356, %fd347, %fd352, %fd332;
	fma.rn.f64 	%fd357, %fd347, %fd353, %fd333;
	fma.rn.f64 	%fd358, %fd347, %fd354, %fd334;
	fma.rn.f64 	%fd359, %fd348, %fd351, %fd335;
	fma.rn.f64 	%fd360, %fd348, %fd352, %fd336;
	fma.rn.f64 	%fd361, %fd348, %fd353, %fd337;
	fma.rn.f64 	%fd362, %fd348, %fd354, %fd338;
	fma.rn.f64 	%fd363, %fd349, %fd351, %fd339;
	fma.rn.f64 	%fd364, %fd349, %fd352, %fd340;
	fma.rn.f64 	%fd365, %fd349, %fd353, %fd341;
	fma.rn.f64 	%fd366, %fd349, %fd354, %fd342;
	fma.rn.f64 	%fd367, %fd350, %fd351, %fd343;
	fma.rn.f64 	%fd368, %fd350, %fd352, %fd344;
	fma.rn.f64 	%fd369, %fd350, %fd353, %fd345;
	fma.rn.f64 	%fd370, %fd350, %fd354, %fd346;
	ld.shared.f64 	%fd371, [%r258+16];
	ld.shared.f64 	%fd372, [%r258+144];
	ld.shared.f64 	%fd373, [%r258+272];
	ld.shared.f64 	%fd374, [%r258+400];
	ld.shared.f64 	%fd375, [%r260+256];
	ld.shared.f64 	%fd376, [%r260+264];
	ld.shared.f64 	%fd377, [%r260+272];
	ld.shared.f64 	%fd378, [%r260+280];
	fma.rn.f64 	%fd379, %fd371, %fd375, %fd355;
	fma.rn.f64 	%fd380, %fd371, %fd376, %fd356;
	fma.rn.f64 	%fd381, %fd371, %fd377, %fd357;
	fma.rn.f64 	%fd382, %fd371, %fd378, %fd358;
	fma.rn.f64 	%fd383, %fd372, %fd375, %fd359;
	fma.rn.f64 	%fd384, %fd372, %fd376, %fd360;
	fma.rn.f64 	%fd385, %fd372, %fd377, %fd361;
	fma.rn.f64 	%fd386, %fd372, %fd378, %fd362;
	fma.rn.f64 	%fd387, %fd373, %fd375, %fd363;
	fma.rn.f64 	%fd388, %fd373, %fd376, %fd364;
	fma.rn.f64 	%fd389, %fd373, %fd377, %fd365;
	fma.rn.f64 	%fd390, %fd373, %fd378, %fd366;
	fma.rn.f64 	%fd391, %fd374, %fd375, %fd367;
	fma.rn.f64 	%fd392, %fd374, %fd376, %fd368;
	fma.rn.f64 	%fd393, %fd374, %fd377, %fd369;
	fma.rn.f64 	%fd394, %fd374, %fd378, %fd370;
	ld.shared.f64 	%fd395, [%r258+24];
	ld.shared.f64 	%fd396, [%r258+152];
	ld.shared.f64 	%fd397, [%r258+280];
	ld.shared.f64 	%fd398, [%r258+408];
	ld.shared.f64 	%fd399, [%r260+384];
	ld.shared.f64 	%fd400, [%r260+392];
	ld.shared.f64 	%fd401, [%r260+400];
	ld.shared.f64 	%fd402, [%r260+408];
	fma.rn.f64 	%fd403, %fd395, %fd399, %fd379;
	fma.rn.f64 	%fd404, %fd395, %fd400, %fd380;
	fma.rn.f64 	%fd405, %fd395, %fd401, %fd381;
	fma.rn.f64 	%fd406, %fd395, %fd402, %fd382;
	fma.rn.f64 	%fd407, %fd396, %fd399, %fd383;
	fma.rn.f64 	%fd408, %fd396, %fd400, %fd384;
	fma.rn.f64 	%fd409, %fd396, %fd401, %fd385;
	fma.rn.f64 	%fd410, %fd396, %fd402, %fd386;
	fma.rn.f64 	%fd411, %fd397, %fd399, %fd387;
	fma.rn.f64 	%fd412, %fd397, %fd400, %fd388;
	fma.rn.f64 	%fd413, %fd397, %fd401, %fd389;
	fma.rn.f64 	%fd414, %fd397, %fd402, %fd390;
	fma.rn.f64 	%fd415, %fd398, %fd399, %fd391;
	fma.rn.f64 	%fd416, %fd398, %fd400, %fd392;
	fma.rn.f64 	%fd417, %fd398, %fd401, %fd393;
	fma.rn.f64 	%fd418, %fd398, %fd402, %fd394;
	ld.shared.f64 	%fd419, [%r258+32];
	ld.shared.f64 	%fd420, [%r258+160];
	ld.shared.f64 	%fd421, [%r258+288];
	ld.shared.f64 	%fd422, [%r258+416];
	ld.shared.f64 	%fd423, [%r260+512];
	ld.shared.f64 	%fd424, [%r260+520];
	ld.shared.f64 	%fd425, [%r260+528];
	ld.shared.f64 	%fd426, [%r260+536];
	fma.rn.f64 	%fd427, %fd419, %fd423, %fd403;
	fma.rn.f64 	%fd428, %fd419, %fd424, %fd404;
	fma.rn.f64 	%fd429, %fd419, %fd425, %fd405;
	fma.rn.f64 	%fd430, %fd419, %fd426, %fd406;
	fma.rn.f64 	%fd431, %fd420, %fd423, %fd407;
	fma.rn.f64 	%fd432, %fd420, %fd424, %fd408;
	fma.rn.f64 	%fd433, %fd420, %fd425, %fd409;
	fma.rn.f64 	%fd434, %fd420, %fd426, %fd410;
	fma.rn.f64 	%fd435, %fd421, %fd423, %fd411;
	fma.rn.f64 	%fd436, %fd421, %fd424, %fd412;
	fma.rn.f64 	%fd437, %fd421, %fd425, %fd413;
	fma.rn.f64 	%fd438, %fd421, %fd426, %fd414;
	fma.rn.f64 	%fd439, %fd422, %fd423, %fd415;
	fma.rn.f64 	%fd440, %fd422, %fd424, %fd416;
	fma.rn.f64 	%fd441, %fd422, %fd425, %fd417;
	fma.rn.f64 	%fd442, %fd422, %fd426, %fd418;
	ld.shared.f64 	%fd443, [%r258+40];
	ld.shared.f64 	%fd444, [%r258+168];
	ld.shared.f64 	%fd445, [%r258+296];
	ld.shared.f64 	%fd446, [%r258+424];
	ld.shared.f64 	%fd447, [%r260+640];
	ld.shared.f64 	%fd448, [%r260+648];
	ld.shared.f64 	%fd449, [%r260+656];
	ld.shared.f64 	%fd450, [%r260+664];
	fma.rn.f64 	%fd451, %fd443, %fd447, %fd427;
	fma.rn.f64 	%fd452, %fd443, %fd448, %fd428;
	fma.rn.f64 	%fd453, %fd443, %fd449, %fd429;
	fma.rn.f64 	%fd454, %fd443, %fd450, %fd430;
	fma.rn.f64 	%fd455, %fd444, %fd447, %fd431;
	fma.rn.f64 	%fd456, %fd444, %fd448, %fd432;
	fma.rn.f64 	%fd457, %fd444, %fd449, %fd433;
	fma.rn.f64 	%fd458, %fd444, %fd450, %fd434;
	fma.rn.f64 	%fd459, %fd445, %fd447, %fd435;
	fma.rn.f64 	%fd460, %fd445, %fd448, %fd436;
	fma.rn.f64 	%fd461, %fd445, %fd449, %fd437;
	fma.rn.f64 	%fd462, %fd445, %fd450, %fd438;
	fma.rn.f64 	%fd463, %fd446, %fd447, %fd439;
	fma.rn.f64 	%fd464, %fd446, %fd448, %fd440;
	fma.rn.f64 	%fd465, %fd446, %fd449, %fd441;
	fma.rn.f64 	%fd466, %fd446, %fd450, %fd442;
	ld.shared.f64 	%fd467, [%r258+48];
	ld.shared.f64 	%fd468, [%r258+176];
	ld.shared.f64 	%fd469, [%r258+304];
	ld.shared.f64 	%fd470, [%r258+432];
	ld.shared.f64 	%fd471, [%r260+768];
	ld.shared.f64 	%fd472, [%r260+776];
	ld.shared.f64 	%fd473, [%r260+784];
	ld.shared.f64 	%fd474, [%r260+792];
	fma.rn.f64 	%fd475, %fd467, %fd471, %fd451;
	fma.rn.f64 	%fd476, %fd467, %fd472, %fd452;
	fma.rn.f64 	%fd477, %fd467, %fd473, %fd453;
	fma.rn.f64 	%fd478, %fd467, %fd474, %fd454;
	fma.rn.f64 	%fd479, %fd468, %fd471, %fd455;
	fma.rn.f64 	%fd480, %fd468, %fd472, %fd456;
	fma.rn.f64 	%fd481, %fd468, %fd473, %fd457;
	fma.rn.f64 	%fd482, %fd468, %fd474, %fd458;
	fma.rn.f64 	%fd483, %fd469, %fd471, %fd459;
	fma.rn.f64 	%fd484, %fd469, %fd472, %fd460;
	fma.rn.f64 	%fd485, %fd469, %fd473, %fd461;
	fma.rn.f64 	%fd486, %fd469, %fd474, %fd462;
	fma.rn.f64 	%fd487, %fd470, %fd471, %fd463;
	fma.rn.f64 	%fd488, %fd470, %fd472, %fd464;
	fma.rn.f64 	%fd489, %fd470, %fd473, %fd465;
	fma.rn.f64 	%fd490, %fd470, %fd474, %fd466;
	ld.shared.f64 	%fd491, [%r258+56];
	ld.shared.f64 	%fd492, [%r258+184];
	ld.shared.f64 	%fd493, [%r258+312];
	ld.shared.f64 	%fd494, [%r258+440];
	ld.shared.f64 	%fd495, [%r260+896];
	ld.shared.f64 	%fd496, [%r260+904];
	ld.shared.f64 	%fd497, [%r260+912];
	ld.shared.f64 	%fd498, [%r260+920];
	fma.rn.f64 	%fd499, %fd491, %fd495, %fd475;
	fma.rn.f64 	%fd500, %fd491, %fd496, %fd476;
	fma.rn.f64 	%fd501, %fd491, %fd497, %fd477;
	fma.rn.f64 	%fd502, %fd491, %fd498, %fd478;
	fma.rn.f64 	%fd503, %fd492, %fd495, %fd479;
	fma.rn.f64 	%fd504, %fd492, %fd496, %fd480;
	fma.rn.f64 	%fd505, %fd492, %fd497, %fd481;
	fma.rn.f64 	%fd506, %fd492, %fd498, %fd482;
	fma.rn.f64 	%fd507, %fd493, %fd495, %fd483;
	fma.rn.f64 	%fd508, %fd493, %fd496, %fd484;
	fma.rn.f64 	%fd509, %fd493, %fd497, %fd485;
	fma.rn.f64 	%fd510, %fd493, %fd498, %fd486;
	fma.rn.f64 	%fd511, %fd494, %fd495, %fd487;
	fma.rn.f64 	%fd512, %fd494, %fd496, %fd488;
	fma.rn.f64 	%fd513, %fd494, %fd497, %fd489;
	fma.rn.f64 	%fd514, %fd494, %fd498, %fd490;
	ld.shared.f64 	%fd515, [%r258+64];
	ld.shared.f64 	%fd516, [%r258+192];
	ld.shared.f64 	%fd517, [%r258+320];
	ld.shared.f64 	%fd518, [%r258+448];
	ld.shared.f64 	%fd519, [%r260+1024];
	ld.shared.f64 	%fd520, [%r260+1032];
	ld.shared.f64 	%fd521, [%r260+1040];
	ld.shared.f64 	%fd522, [%r260+1048];
	fma.rn.f64 	%fd523, %fd515, %fd519, %fd499;
	fma.rn.f64 	%fd524, %fd515, %fd520, %fd500;
	fma.rn.f64 	%fd525, %fd515, %fd521, %fd501;
	fma.rn.f64 	%fd526, %fd515, %fd522, %fd502;
	fma.rn.f64 	%fd527, %fd516, %fd519, %fd503;
	fma.rn.f64 	%fd528, %fd516, %fd520, %fd504;
	fma.rn.f64 	%fd529, %fd516, %fd521, %fd505;
	fma.rn.f64 	%fd530, %fd516, %fd522, %fd506;
	fma.rn.f64 	%fd531, %fd517, %fd519, %fd507;
	fma.rn.f64 	%fd532, %fd517, %fd520, %fd508;
	fma.rn.f64 	%fd533, %fd517, %fd521, %fd509;
	fma.rn.f64 	%fd534, %fd517, %fd522, %fd510;
	fma.rn.f64 	%fd535, %fd518, %fd519, %fd511;
	fma.rn.f64 	%fd536, %fd518, %fd520, %fd512;
	fma.rn.f64 	%fd537, %fd518, %fd521, %fd513;
	fma.rn.f64 	%fd538, %fd518, %fd522, %fd514;
	ld.shared.f64 	%fd539, [%r258+72];
	ld.shared.f64 	%fd540, [%r258+200];
	ld.shared.f64 	%fd541, [%r258+328];
	ld.shared.f64 	%fd542, [%r258+456];
	ld.shared.f64 	%fd543, [%r260+1152];
	ld.shared.f64 	%fd544, [%r260+1160];
	ld.shared.f64 	%fd545, [%r260+1168];
	ld.shared.f64 	%fd546, [%r260+1176];
	fma.rn.f64 	%fd547, %fd539, %fd543, %fd523;
	fma.rn.f64 	%fd548, %fd539, %fd544, %fd524;
	fma.rn.f64 	%fd549, %fd539, %fd545, %fd525;
	fma.rn.f64 	%fd550, %fd539, %fd546, %fd526;
	fma.rn.f64 	%fd551, %fd540, %fd543, %fd527;
	fma.rn.f64 	%fd552, %fd540, %fd544, %fd528;
	fma.rn.f64 	%fd553, %fd540, %fd545, %fd529;
	fma.rn.f64 	%fd554, %fd540, %fd546, %fd530;
	fma.rn.f64 	%fd555, %fd541, %fd543, %fd531;
	fma.rn.f64 	%fd556, %fd541, %fd544, %fd532;
	fma.rn.f64 	%fd557, %fd541, %fd545, %fd533;
	fma.rn.f64 	%fd558, %fd541, %fd546, %fd534;
	fma.rn.f64 	%fd559, %fd542, %fd543, %fd535;
	fma.rn.f64 	%fd560, %fd542, %fd544, %fd536;
	fma.rn.f64 	%fd561, %fd542, %fd545, %fd537;
	fma.rn.f64 	%fd562, %fd542, %fd546, %fd538;
	ld.shared.f64 	%fd563, [%r258+80];
	ld.shared.f64 	%fd564, [%r258+208];
	ld.shared.f64 	%fd565, [%r258+336];
	ld.shared.f64 	%fd566, [%r258+464];
	ld.shared.f64 	%fd567, [%r260+1280];
	ld.shared.f64 	%fd568, [%r260+1288];
	ld.shared.f64 	%fd569, [%r260+1296];
	ld.shared.f64 	%fd570, [%r260+1304];
	fma.rn.f64 	%fd571, %fd563, %fd567, %fd547;
	fma.rn.f64 	%fd572, %fd563, %fd568, %fd548;
	fma.rn.f64 	%fd573, %fd563, %fd569, %fd549;
	fma.rn.f64 	%fd574, %fd563, %fd570, %fd550;
	fma.rn.f64 	%fd575, %fd564, %fd567, %fd551;
	fma.rn.f64 	%fd576, %fd564, %fd568, %fd552;
	fma.rn.f64 	%fd577, %fd564, %fd569, %fd553;
	fma.rn.f64 	%fd578, %fd564, %fd570, %fd554;
	fma.rn.f64 	%fd579, %fd565, %fd567, %fd555;
	fma.rn.f64 	%fd580, %fd565, %fd568, %fd556;
	fma.rn.f64 	%fd581, %fd565, %fd569, %fd557;
	fma.rn.f64 	%fd582, %fd565, %fd570, %fd558;
	fma.rn.f64 	%fd583, %fd566, %fd567, %fd559;
	fma.rn.f64 	%fd584, %fd566, %fd568, %fd560;
	fma.rn.f64 	%fd585, %fd566, %fd569, %fd561;
	fma.rn.f64 	%fd586, %fd566, %fd570, %fd562;
	ld.shared.f64 	%fd587, [%r258+88];
	ld.shared.f64 	%fd588, [%r258+216];
	ld.shared.f64 	%fd589, [%r258+344];
	ld.shared.f64 	%fd590, [%r258+472];
	ld.shared.f64 	%fd591, [%r260+1408];
	ld.shared.f64 	%fd592, [%r260+1416];
	ld.shared.f64 	%fd593, [%r260+1424];
	ld.shared.f64 	%fd594, [%r260+1432];
	fma.rn.f64 	%fd595, %fd587, %fd591, %fd571;
	fma.rn.f64 	%fd596, %fd587, %fd592, %fd572;
	fma.rn.f64 	%fd597, %fd587, %fd593, %fd573;
	fma.rn.f64 	%fd598, %fd587, %fd594, %fd574;
	fma.rn.f64 	%fd599, %fd588, %fd591, %fd575;
	fma.rn.f64 	%fd600, %fd588, %fd592, %fd576;
	fma.rn.f64 	%fd601, %fd588, %fd593, %fd577;
	fma.rn.f64 	%fd602, %fd588, %fd594, %fd578;
	fma.rn.f64 	%fd603, %fd589, %fd591, %fd579;
	fma.rn.f64 	%fd604, %fd589, %fd592, %fd580;
	fma.rn.f64 	%fd605, %fd589, %fd593, %fd581;
	fma.rn.f64 	%fd606, %fd589, %fd594, %fd582;
	fma.rn.f64 	%fd607, %fd590, %fd591, %fd583;
	fma.rn.f64 	%fd608, %fd590, %fd592, %fd584;
	fma.rn.f64 	%fd609, %fd590, %fd593, %fd585;
	fma.rn.f64 	%fd610, %fd590, %fd594, %fd586;
	ld.shared.f64 	%fd611, [%r258+96];
	ld.shared.f64 	%fd612, [%r258+224];
	ld.shared.f64 	%fd613, [%r258+352];
	ld.shared.f64 	%fd614, [%r258+480];
	ld.shared.f64 	%fd615, [%r260+1536];
	ld.shared.f64 	%fd616, [%r260+1544];
	ld.shared.f64 	%fd617, [%r260+1552];
	ld.shared.f64 	%fd618, [%r260+1560];
	fma.rn.f64 	%fd619, %fd611, %fd615, %fd595;
	fma.rn.f64 	%fd620, %fd611, %fd616, %fd596;
	fma.rn.f64 	%fd621, %fd611, %fd617, %fd597;
	fma.rn.f64 	%fd622, %fd611, %fd618, %fd598;
	fma.rn.f64 	%fd623, %fd612, %fd615, %fd599;
	fma.rn.f64 	%fd624, %fd612, %fd616, %fd600;
	fma.rn.f64 	%fd625, %fd612, %fd617, %fd601;
	fma.rn.f64 	%fd626, %fd612, %fd618, %fd602;
	fma.rn.f64 	%fd627, %fd613, %fd615, %fd603;
	fma.rn.f64 	%fd628, %fd613, %fd616, %fd604;
	fma.rn.f64 	%fd629, %fd613, %fd617, %fd605;
	fma.rn.f64 	%fd630, %fd613, %fd618, %fd606;
	fma.rn.f64 	%fd631, %fd614, %fd615, %fd607;
	fma.rn.f64 	%fd632, %fd614, %fd616, %fd608;
	fma.rn.f64 	%fd633, %fd614, %fd617, %fd609;
	fma.rn.f64 	%fd634, %fd614, %fd618, %fd610;
	ld.shared.f64 	%fd635, [%r258+104];
	ld.shared.f64 	%fd636, [%r258+232];
	ld.shared.f64 	%fd637, [%r258+360];
	ld.shared.f64 	%fd638, [%r258+488];
	ld.shared.f64 	%fd639, [%r260+1664];
	ld.shared.f64 	%fd640, [%r260+1672];
	ld.shared.f64 	%fd641, [%r260+1680];
	ld.shared.f64 	%fd642, [%r260+1688];
	fma.rn.f64 	%fd643, %fd635, %fd639, %fd619;
	fma.rn.f64 	%fd644, %fd635, %fd640, %fd620;
	fma.rn.f64 	%fd645, %fd635, %fd641, %fd621;
	fma.rn.f64 	%fd646, %fd635, %fd642, %fd622;
	fma.rn.f64 	%fd647, %fd636, %fd639, %fd623;
	fma.rn.f64 	%fd648, %fd636, %fd640, %fd624;
	fma.rn.f64 	%fd649, %fd636, %fd641, %fd625;
	fma.rn.f64 	%fd650, %fd636, %fd642, %fd626;
	fma.rn.f64 	%fd651, %fd637, %fd639, %fd627;
	fma.rn.f64 	%fd652, %fd637, %fd640, %fd628;
	fma.rn.f64 	%fd653, %fd637, %fd641, %fd629;
	fma.rn.f64 	%fd654, %fd637, %fd642, %fd630;
	fma.rn.f64 	%fd655, %fd638, %fd639, %fd631;
	fma.rn.f64 	%fd656, %fd638, %fd640, %fd632;
	fma.rn.f64 	%fd657, %fd638, %fd641, %fd633;
	fma.rn.f64 	%fd658, %fd638, %fd642, %fd634;
	ld.shared.f64 	%fd659, [%r258+112];
	ld.shared.f64 	%fd660, [%r258+240];
	ld.shared.f64 	%fd661, [%r258+368];
	ld.shared.f64 	%fd662, [%r258+496];
	ld.shared.f64 	%fd663, [%r260+1792];
	ld.shared.f64 	%fd664, [%r260+1800];
	ld.shared.f64 	%fd665, [%r260+1808];
	ld.shared.f64 	%fd666, [%r260+1816];
	fma.rn.f64 	%fd667, %fd659, %fd663, %fd643;
	fma.rn.f64 	%fd668, %fd659, %fd664, %fd644;
	fma.rn.f64 	%fd669, %fd659, %fd665, %fd645;
	fma.rn.f64 	%fd670, %fd659, %fd666, %fd646;
	fma.rn.f64 	%fd671, %fd660, %fd663, %fd647;
	fma.rn.f64 	%fd672, %fd660, %fd664, %fd648;
	fma.rn.f64 	%fd673, %fd660, %fd665, %fd649;
	fma.rn.f64 	%fd674, %fd660, %fd666, %fd650;
	fma.rn.f64 	%fd675, %fd661, %fd663, %fd651;
	fma.rn.f64 	%fd676, %fd661, %fd664, %fd652;
	fma.rn.f64 	%fd677, %fd661, %fd665, %fd653;
	fma.rn.f64 	%fd678, %fd661, %fd666, %fd654;
	fma.rn.f64 	%fd679, %fd662, %fd663, %fd655;
	fma.rn.f64 	%fd680, %fd662, %fd664, %fd656;
	fma.rn.f64 	%fd681, %fd662, %fd665, %fd657;
	fma.rn.f64 	%fd682, %fd662, %fd666, %fd658;
	ld.shared.f64 	%fd683, [%r258+120];
	ld.shared.f64 	%fd684, [%r258+248];
	ld.shared.f64 	%fd685, [%r258+376];
	ld.shared.f64 	%fd686, [%r258+504];
	ld.shared.f64 	%fd687, [%r260+1920];
	ld.shared.f64 	%fd688, [%r260+1928];
	ld.shared.f64 	%fd689, [%r260+1936];
	ld.shared.f64 	%fd690, [%r260+1944];
	fma.rn.f64 	%fd1154, %fd683, %fd687, %fd667;
	fma.rn.f64 	%fd1153, %fd683, %fd688, %fd668;
	fma.rn.f64 	%fd1152, %fd683, %fd689, %fd669;
	fma.rn.f64 	%fd1151, %fd683, %fd690, %fd670;
	fma.rn.f64 	%fd1150, %fd684, %fd687, %fd671;
	fma.rn.f64 	%fd1149, %fd684, %fd688, %fd672;
	fma.rn.f64 	%fd1148, %fd684, %fd689, %fd673;
	fma.rn.f64 	%fd1147, %fd684, %fd690, %fd674;
	fma.rn.f64 	%fd1146, %fd685, %fd687, %fd675;
	fma.rn.f64 	%fd1145, %fd685, %fd688, %fd676;
	fma.rn.f64 	%fd1144, %fd685, %fd689, %fd677;
	fma.rn.f64 	%fd1143, %fd685, %fd690, %fd678;
	fma.rn.f64 	%fd1142, %fd686, %fd687, %fd679;
	fma.rn.f64 	%fd1141, %fd686, %fd688, %fd680;
	fma.rn.f64 	%fd1140, %fd686, %fd689, %fd681;
	fma.rn.f64 	%fd1139, %fd686, %fd690, %fd682;
	bar.sync 	0;
	add.s32 	%r293, %r293, 1;
	setp.ne.s32 	%p71, %r293, %r47;
	mov.u32 	%r294, %r295;
	@%p71 bra 	$L__BB2_67;
$L__BB2_132:
	shl.b32 	%r261, %r295, 11;
	mov.u32 	%r262, _ZZ37square_dgemm_kernel_2d_blocktiling_16iiPPKdS1_PPdE2As;
	add.s32 	%r263, %r262, %r261;
	mov.u32 	%r264, _ZZ37square_dgemm_kernel_2d_blocktiling_16iiPPKdS1_PPdE2Bs;
	add.s32 	%r265, %r264, %r261;
	shl.b32 	%r267, %r6, 2;
	shl.b32 	%r268, %r5, 9;
	add.s32 	%r269, %r263, %r268;
	ld.shared.f64 	%fd691, [%r269];
	ld.shared.f64 	%fd692, [%r269+128];
	ld.shared.f64 	%fd693, [%r269+256];
	ld.shared.f64 	%fd694, [%r269+384];
	shl.b32 	%r270, %r6, 5;
	add.s32 	%r271, %r265, %r270;
	ld.shared.f64 	%fd695, [%r271];
	ld.shared.f64 	%fd696, [%r271+8];
	ld.shared.f64 	%fd697, [%r271+16];
	ld.shared.f64 	%fd698, [%r271+24];
	fma.rn.f64 	%fd699, %fd691, %fd695, %fd1154;
	fma.rn.f64 	%fd700, %fd691, %fd696, %fd1153;
	fma.rn.f64 	%fd701, %fd691, %fd697, %fd1152;
	fma.rn.f64 	%fd702, %fd691, %fd698, %fd1151;
	fma.rn.f64 	%fd703, %fd692, %fd695, %fd1150;
	fma.rn.f64 	%fd704, %fd692, %fd696, %fd1149;
	fma.rn.f64 	%fd705, %fd692, %fd697, %fd1148;
	fma.rn.f64 	%fd706, %fd692, %fd698, %fd1147;
	fma.rn.f64 	%fd707, %fd693, %fd695, %fd1146;
	fma.rn.f64 	%fd708, %fd693, %fd696, %fd1145;
	fma.rn.f64 	%fd709, %fd693, %fd697, %fd1144;
	fma.rn.f64 	%fd710, %fd693, %fd698, %fd1143;
	fma.rn.f64 	%fd711, %fd694, %fd695, %fd1142;
	fma.rn.f64 	%fd712, %fd694, %fd696, %fd1141;
	fma.rn.f64 	%fd713, %fd694, %fd697, %fd1140;
	fma.rn.f64 	%fd714, %fd694, %fd698, %fd1139;
	ld.shared.f64 	%fd715, [%r269+8];
	ld.shared.f64 	%fd716, [%r269+136];
	ld.shared.f64 	%fd717, [%r269+264];
	ld.shared.f64 	%fd718, [%r269+392];
	ld.shared.f64 	%fd719, [%r271+128];
	ld.shared.f64 	%fd720, [%r271+136];
	ld.shared.f64 	%fd721, [%r271+144];
	ld.shared.f64 	%fd722, [%r271+152];
	fma.rn.f64 	%fd723, %fd715, %fd719, %fd699;
	fma.rn.f64 	%fd724, %fd715, %fd720, %fd700;
	fma.rn.f64 	%fd725, %fd715, %fd721, %fd701;
	fma.rn.f64 	%fd726, %fd715, %fd722, %fd702;
	fma.rn.f64 	%fd727, %fd716, %fd719, %fd703;
	fma.rn.f64 	%fd728, %fd716, %fd720, %fd704;
	fma.rn.f64 	%fd729, %fd716, %fd721, %fd705;
	fma.rn.f64 	%fd730, %fd716, %fd722, %fd706;
	fma.rn.f64 	%fd731, %fd717, %fd719, %fd707;
	fma.rn.f64 	%fd732, %fd717, %fd720, %fd708;
	fma.rn.f64 	%fd733, %fd717, %fd721, %fd709;
	fma.rn.f64 	%fd734, %fd717, %fd722, %fd710;
	fma.rn.f64 	%fd735, %fd718, %fd719, %fd711;
	fma.rn.f64 	%fd736, %fd718, %fd720, %fd712;
	fma.rn.f64 	%fd737, %fd718, %fd721, %fd713;
	fma.rn.f64 	%fd738, %fd718, %fd722, %fd714;
	ld.shared.f64 	%fd739, [%r269+16];
	ld.shared.f64 	%fd740, [%r269+144];
	ld.shared.f64 	%fd741, [%r269+272];
	ld.shared.f64 	%fd742, [%r269+400];
	ld.shared.f64 	%fd743, [%r271+256];
	ld.shared.f64 	%fd744, [%r271+264];
	ld.shared.f64 	%fd745, [%r271+272];
	ld.shared.f64 	%fd746, [%r271+280];
	fma.rn.f64 	%fd747, %fd739, %fd743, %fd723;
	fma.rn.f64 	%fd748, %fd739, %fd744, %fd724;
	fma.rn.f64 	%fd749, %fd739, %fd745, %fd725;
	fma.rn.f64 	%fd750, %fd739, %fd746, %fd726;
	fma.rn.f64 	%fd751, %fd740, %fd743, %fd727;
	fma.rn.f64 	%fd752, %fd740, %fd744, %fd728;
	fma.rn.f64 	%fd753, %fd740, %fd745, %fd729;
	fma.rn.f64 	%fd754, %fd740, %fd746, %fd730;
	fma.rn.f64 	%fd755, %fd741, %fd743, %fd731;
	fma.rn.f64 	%fd756, %fd741, %fd744, %fd732;
	fma.rn.f64 	%fd757, %fd741, %fd745, %fd733;
	fma.rn.f64 	%fd758, %fd741, %fd746, %fd734;
	fma.rn.f64 	%fd759, %fd742, %fd743, %fd735;
	fma.rn.f64 	%fd760, %fd742, %fd744, %fd736;
	fma.rn.f64 	%fd761, %fd742, %fd745, %fd737;
	fma.rn.f64 	%fd762, %fd742, %fd746, %fd738;
	ld.shared.f64 	%fd763, [%r269+24];
	ld.shared.f64 	%fd764, [%r269+152];
	ld.shared.f64 	%fd765, [%r269+280];
	ld.shared.f64 	%fd766, [%r269+408];
	ld.shared.f64 	%fd767, [%r271+384];
	ld.shared.f64 	%fd768, [%r271+392];
	ld.shared.f64 	%fd769, [%r271+400];
	ld.shared.f64 	%fd770, [%r271+408];
	fma.rn.f64 	%fd771, %fd763, %fd767, %fd747;
	fma.rn.f64 	%fd772, %fd763, %fd768, %fd748;
	fma.rn.f64 	%fd773, %fd763, %fd769, %fd749;
	fma.rn.f64 	%fd774, %fd763, %fd770, %fd750;
	fma.rn.f64 	%fd775, %fd764, %fd767, %fd751;
	fma.rn.f64 	%fd776, %fd764, %fd768, %fd752;
	fma.rn.f64 	%fd777, %fd764, %fd769, %fd753;
	fma.rn.f64 	%fd778, %fd764, %fd770, %fd754;
	fma.rn.f64 	%fd779, %fd765, %fd767, %fd755;
	fma.rn.f64 	%fd780, %fd765, %fd768, %fd756;
	fma.rn.f64 	%fd781, %fd765, %fd769, %fd757;
	fma.rn.f64 	%fd782, %fd765, %fd770, %fd758;
	fma.rn.f64 	%fd783, %fd766, %fd767, %fd759;
	fma.rn.f64 	%fd784, %fd766, %fd768, %fd760;
	fma.rn.f64 	%fd785, %fd766, %fd769, %fd761;
	fma.rn.f64 	%fd786, %fd766, %fd770, %fd762;
	ld.shared.f64 	%fd787, [%r269+32];
	ld.shared.f64 	%fd788, [%r269+160];
	ld.shared.f64 	%fd789, [%r269+288];
	ld.shared.f64 	%fd790, [%r269+416];
	ld.shared.f64 	%fd791, [%r271+512];
	ld.shared.f64 	%fd792, [%r271+520];
	ld.shared.f64 	%fd793, [%r271+528];
	ld.shared.f64 	%fd794, [%r271+536];
	fma.rn.f64 	%fd795, %fd787, %fd791, %fd771;
	fma.rn.f64 	%fd796, %fd787, %fd792, %fd772;
	fma.rn.f64 	%fd797, %fd787, %fd793, %fd773;
	fma.rn.f64 	%fd798, %fd787, %fd794, %fd774;
	fma.rn.f64 	%fd799, %fd788, %fd791, %fd775;
	fma.rn.f64 	%fd800, %fd788, %fd792, %fd776;
	fma.rn.f64 	%fd801, %fd788, %fd793, %fd777;
	fma.rn.f64 	%fd802, %fd788, %fd794, %fd778;
	fma.rn.f64 	%fd803, %fd789, %fd791, %fd779;
	fma.rn.f64 	%fd804, %fd789, %fd792, %fd780;
	fma.rn.f64 	%fd805, %fd789, %fd793, %fd781;
	fma.rn.f64 	%fd806, %fd789, %fd794, %fd782;
	fma.rn.f64 	%fd807, %fd790, %fd791, %fd783;
	fma.rn.f64 	%fd808, %fd790, %fd792, %fd784;
	fma.rn.f64 	%fd809, %fd790, %fd793, %fd785;
	fma.rn.f64 	%fd810, %fd790, %fd794, %fd786;
	ld.shared.f64 	%fd811, [%r269+40];
	ld.shared.f64 	%fd812, [%r269+168];
	ld.shared.f64 	%fd813, [%r269+296];
	ld.shared.f64 	%fd814, [%r269+424];
	ld.shared.f64 	%fd815, [%r271+640];
	ld.shared.f64 	%fd816, [%r271+648];
	ld.shared.f64 	%fd817, [%r271+656];
	ld.shared.f64 	%fd818, [%r271+664];
	fma.rn.f64 	%fd819, %fd811, %fd815, %fd795;
	fma.rn.f64 	%fd820, %fd811, %fd816, %fd796;
	fma.rn.f64 	%fd821, %fd811, %fd817, %fd797;
	fma.rn.f64 	%fd822, %fd811, %fd818, %fd798;
	fma.rn.f64 	%fd823, %fd812, %fd815, %fd799;
	fma.rn.f64 	%fd824, %fd812, %fd816, %fd800;
	fma.rn.f64 	%fd825, %fd812, %fd817, %fd801;
	fma.rn.f64 	%fd826, %fd812, %fd818, %fd802;
	fma.rn.f64 	%fd827, %fd813, %fd815, %fd803;
	fma.rn.f64 	%fd828, %fd813, %fd816, %fd804;
	fma.rn.f64 	%fd829, %fd813, %fd817, %fd805;
	fma.rn.f64 	%fd830, %fd813, %fd818, %fd806;
	fma.rn.f64 	%fd831, %fd814, %fd815, %fd807;
	fma.rn.f64 	%fd832, %fd814, %fd816, %fd808;
	fma.rn.f64 	%fd833, %fd814, %fd817, %fd809;
	fma.rn.f64 	%fd834, %fd814, %fd818, %fd810;
	ld.shared.f64 	%fd835, [%r269+48];
	ld.shared.f64 	%fd836, [%r269+176];
	ld.shared.f64 	%fd837, [%r269+304];
	ld.shared.f64 	%fd838, [%r269+432];
	ld.shared.f64 	%fd839, [%r271+768];
	ld.shared.f64 	%fd840, [%r271+776];
	ld.shared.f64 	%fd841, [%r271+784];
	ld.shared.f64 	%fd842, [%r271+792];
	fma.rn.f64 	%fd843, %fd835, %fd839, %fd819;
	fma.rn.f64 	%fd844, %fd835, %fd840, %fd820;
	fma.rn.f64 	%fd845, %fd835, %fd841, %fd821;
	fma.rn.f64 	%fd846, %fd835, %fd842, %fd822;
	fma.rn.f64 	%fd847, %fd836, %fd839, %fd823;
	fma.rn.f64 	%fd848, %fd836, %fd840, %fd824;
	fma.rn.f64 	%fd849, %fd836, %fd841, %fd825;
	fma.rn.f64 	%fd850, %fd836, %fd842, %fd826;
	fma.rn.f64 	%fd851, %fd837, %fd839, %fd827;
	fma.rn.f64 	%fd852, %fd837, %fd840, %fd828;
	fma.rn.f64 	%fd853, %fd837, %fd841, %fd829;
	fma.rn.f64 	%fd854, %fd837, %fd842, %fd830;
	fma.rn.f64 	%fd855, %fd838, %fd839, %fd831;
	fma.rn.f64 	%fd856, %fd838, %fd840, %fd832;
	fma.rn.f64 	%fd857, %fd838, %fd841, %fd833;
	fma.rn.f64 	%fd858, %fd838, %fd842, %fd834;
	ld.shared.f64 	%fd859, [%r269+56];
	ld.shared.f64 	%fd860, [%r269+184];
	ld.shared.f64 	%fd861, [%r269+312];
	ld.shared.f64 	%fd862, [%r269+440];
	ld.shared.f64 	%fd863, [%r271+896];
	ld.shared.f64 	%fd864, [%r271+904];
	ld.shared.f64 	%fd865, [%r271+912];
	ld.shared.f64 	%fd866, [%r271+920];
	fma.rn.f64 	%fd867, %fd859, %fd863, %fd843;
	fma.rn.f64 	%fd868, %fd859, %fd864, %fd844;
	fma.rn.f64 	%fd869, %fd859, %fd865, %fd845;
	fma.rn.f64 	%fd870, %fd859, %fd866, %fd846;
	fma.rn.f64 	%fd871, %fd860, %fd863, %fd847;
	fma.rn.f64 	%fd872, %fd860, %fd864, %fd848;
	fma.rn.f64 	%fd873, %fd860, %fd865, %fd849;
	fma.rn.f64 	%fd874, %fd860, %fd866, %fd850;
	fma.rn.f64 	%fd875, %fd861, %fd863, %fd851;
	fma.rn.f64 	%fd876, %fd861, %fd864, %fd852;
	fma.rn.f64 	%fd877, %fd861, %fd865, %fd853;
	fma.rn.f64 	%fd878, %fd861, %fd866, %fd854;
	fma.rn.f64 	%fd879, %fd862, %fd863, %fd855;
	fma.rn.f64 	%fd880, %fd862, %fd864, %fd856;
	fma.rn.f64 	%fd881, %fd862, %fd865, %fd857;
	fma.rn.f64 	%fd882, %fd862, %fd866, %fd858;
	ld.shared.f64 	%fd883, [%r269+64];
	ld.shared.f64 	%fd884, [%r269+192];
	ld.shared.f64 	%fd885, [%r269+320];
	ld.shared.f64 	%fd886, [%r269+448];
	ld.shared.f64 	%fd887, [%r271+1024];
	ld.shared.f64 	%fd888, [%r271+1032];
	ld.shared.f64 	%fd889, [%r271+1040];
	ld.shared.f64 	%fd890, [%r271+1048];
	fma.rn.f64 	%fd891, %fd883, %fd887, %fd867;
	fma.rn.f64 	%fd892, %fd883, %fd888, %fd868;
	fma.rn.f64 	%fd893, %fd883, %fd889, %fd869;
	fma.rn.f64 	%fd894, %fd883, %fd890, %fd870;
	fma.rn.f64 	%fd895, %fd884, %fd887, %fd871;
	fma.rn.f64 	%fd896, %fd884, %fd888, %fd872;
	fma.rn.f64 	%fd897, %fd884, %fd889, %fd873;
	fma.rn.f64 	%fd898, %fd884, %fd890, %fd874;
	fma.rn.f64 	%fd899, %fd885, %fd887, %fd875;
	fma.rn.f64 	%fd900, %fd885, %fd888, %fd876;
	fma.rn.f64 	%fd901, %fd885, %fd889, %fd877;
	fma.rn.f64 	%fd902, %fd885, %fd890, %fd878;
	fma.rn.f64 	%fd903, %fd886, %fd887, %fd879;
	fma.rn.f64 	%fd904, %fd886, %fd888, %fd880;
	fma.rn.f64 	%fd905, %fd886, %fd889, %fd881;
	fma.rn.f64 	%fd906, %fd886, %fd890, %fd882;
	ld.shared.f64 	%fd907, [%r269+72];
	ld.shared.f64 	%fd908, [%r269+200];
	ld.shared.f64 	%fd909, [%r269+328];
	ld.shared.f64 	%fd910, [%r269+456];
	ld.shared.f64 	%fd911, [%r271+1152];
	ld.shared.f64 	%fd912, [%r271+1160];
	ld.shared.f64 	%fd913, [%r271+1168];
	ld.shared.f64 	%fd914, [%r271+1176];
	fma.rn.f64 	%fd915, %fd907, %fd911, %fd891;
	fma.rn.f64 	%fd916, %fd907, %fd912, %fd892;
	fma.rn.f64 	%fd917, %fd907, %fd913, %fd893;
	fma.rn.f64 	%fd918, %fd907, %fd914, %fd894;
	fma.rn.f64 	%fd919, %fd908, %fd911, %fd895;
	fma.rn.f64 	%fd920, %fd908, %fd912, %fd896;
	fma.rn.f64 	%fd921, %fd908, %fd913, %fd897;
	fma.rn.f64 	%fd922, %fd908, %fd914, %fd898;
	fma.rn.f64 	%fd923, %fd909, %fd911, %fd899;
	fma.rn.f64 	%fd924, %fd909, %fd912, %fd900;
	fma.rn.f64 	%fd925, %fd909, %fd913, %fd901;
	fma.rn.f64 	%fd926, %fd909, %fd914, %fd902;
	fma.rn.f64 	%fd927, %fd910, %fd911, %fd903;
	fma.rn.f64 	%fd928, %fd910, %fd912, %fd904;
	fma.rn.f64 	%fd929, %fd910, %fd913, %fd905;
	fma.rn.f64 	%fd930, %fd910, %fd914, %fd906;
	ld.shared.f64 	%fd931, [%r269+80];
	ld.shared.f64 	%fd932, [%r269+208];
	ld.shared.f64 	%fd933, [%r269+336];
	ld.shared.f64 	%fd934, [%r269+464];
	ld.shared.f64 	%fd935, [%r271+1280];
	ld.shared.f64 	%fd936, [%r271+1288];
	ld.shared.f64 	%fd937, [%r271+1296];
	ld.shared.f64 	%fd938, [%r271+1304];
	fma.rn.f64 	%fd939, %fd931, %fd935, %fd915;
	fma.rn.f64 	%fd940, %fd931, %fd936, %fd916;
	fma.rn.f64 	%fd941, %fd931, %fd937, %fd917;
	fma.rn.f64 	%fd942, %fd931, %fd938, %fd918;
	fma.rn.f64 	%fd943, %fd932, %fd935, %fd919;
	fma.rn.f64 	%fd944, %fd932, %fd936, %fd920;
	fma.rn.f64 	%fd945, %fd932, %fd937, %fd921;
	fma.rn.f64 	%fd946, %fd932, %fd938, %fd922;
	fma.rn.f64 	%fd947, %fd933, %fd935, %fd923;
	fma.rn.f64 	%fd948, %fd933, %fd936, %fd924;
	fma.rn.f64 	%fd949, %fd933, %fd937, %fd925;
	fma.rn.f64 	%fd950, %fd933, %fd938, %fd926;
	fma.rn.f64 	%fd951, %fd934, %fd935, %fd927;
	fma.rn.f64 	%fd952, %fd934, %fd936, %fd928;
	fma.rn.f64 	%fd953, %fd934, %fd937, %fd929;
	fma.rn.f64 	%fd954, %fd934, %fd938, %fd930;
	ld.shared.f64 	%fd955, [%r269+88];
	ld.shared.f64 	%fd956, [%r269+216];
	ld.shared.f64 	%fd957, [%r269+344];
	ld.shared.f64 	%fd958, [%r269+472];
	ld.shared.f64 	%fd959, [%r271+1408];
	ld.shared.f64 	%fd960, [%r271+1416];
	ld.shared.f64 	%fd961, [%r271+1424];
	ld.shared.f64 	%fd962, [%r271+1432];
	fma.rn.f64 	%fd963, %fd955, %fd959, %fd939;
	fma.rn.f64 	%fd964, %fd955, %fd960, %fd940;
	fma.rn.f64 	%fd965, %fd955, %fd961, %fd941;
	fma.rn.f64 	%fd966, %fd955, %fd962, %fd942;
	fma.rn.f64 	%fd967, %fd956, %fd959, %fd943;
	fma.rn.f64 	%fd968, %fd956, %fd960, %fd944;
	fma.rn.f64 	%fd969, %fd956, %fd961, %fd945;
	fma.rn.f64 	%fd970, %fd956, %fd962, %fd946;
	fma.rn.f64 	%fd971, %fd957, %fd959, %fd947;
	fma.rn.f64 	%fd972, %fd957, %fd960, %fd948;
	fma.rn.f64 	%fd973, %fd957, %fd961, %fd949;
	fma.rn.f64 	%fd974, %fd957, %fd962, %fd950;
	fma.rn.f64 	%fd975, %fd958, %fd959, %fd951;
	fma.rn.f64 	%fd976, %fd958, %fd960, %fd952;
	fma.rn.f64 	%fd977, %fd958, %fd961, %fd953;
	fma.rn.f64 	%fd978, %fd958, %fd962, %fd954;
	ld.shared.f64 	%fd979, [%r269+96];
	ld.shared.f64 	%fd980, [%r269+224];
	ld.shared.f64 	%fd981, [%r269+352];
	ld.shared.f64 	%fd982, [%r269+480];
	ld.shared.f64 	%fd983, [%r271+1536];
	ld.shared.f64 	%fd984, [%r271+1544];
	ld.shared.f64 	%fd985, [%r271+1552];
	ld.shared.f64 	%fd986, [%r271+1560];
	fma.rn.f64 	%fd987, %fd979, %fd983, %fd963;
	fma.rn.f64 	%fd988, %fd979, %fd984, %fd964;
	fma.rn.f64 	%fd989, %fd979, %fd985, %fd965;
	fma.rn.f64 	%fd990, %fd979, %fd986, %fd966;
	fma.rn.f64 	%fd991, %fd980, %fd983, %fd967;
	fma.rn.f64 	%fd992, %fd980, %fd984, %fd968;
	fma.rn.f64 	%fd993, %fd980, %fd985, %fd969;
	fma.rn.f64 	%fd994, %fd980, %fd986, %fd970;
	fma.rn.f64 	%fd995, %fd981, %fd983, %fd971;
	fma.rn.f64 	%fd996, %fd981, %fd984, %fd972;
	fma.rn.f64 	%fd997, %fd981, %fd985, %fd973;
	fma.rn.f64 	%fd998, %fd981, %fd986, %fd974;
	fma.rn.f64 	%fd999, %fd982, %fd983, %fd975;
	fma.rn.f64 	%fd1000, %fd982, %fd984, %fd976;
	fma.rn.f64 	%fd1001, %fd982, %fd985, %fd977;
	fma.rn.f64 	%fd1002, %fd982, %fd986, %fd978;
	ld.shared.f64 	%fd1003, [%r269+104];
	ld.shared.f64 	%fd1004, [%r269+232];
	ld.shared.f64 	%fd1005, [%r269+360];
	ld.shared.f64 	%fd1006, [%r269+488];
	ld.shared.f64 	%fd1007, [%r271+1664];
	ld.shared.f64 	%fd1008, [%r271+1672];
	ld.shared.f64 	%fd1009, [%r271+1680];
	ld.shared.f64 	%fd1010, [%r271+1688];
	fma.rn.f64 	%fd1011, %fd1003, %fd1007, %fd987;
	fma.rn.f64 	%fd1012, %fd1003, %fd1008, %fd988;
	fma.rn.f64 	%fd1013, %fd1003, %fd1009, %fd989;
	fma.rn.f64 	%fd1014, %fd1003, %fd1010, %fd990;
	fma.rn.f64 	%fd1015, %fd1004, %fd1007, %fd991;
	fma.rn.f64 	%fd1016, %fd1004, %fd1008, %fd992;
	fma.rn.f64 	%fd1017, %fd1004, %fd1009, %fd993;
	fma.rn.f64 	%fd1018, %fd1004, %fd1010, %fd994;
	fma.rn.f64 	%fd1019, %fd1005, %fd1007, %fd995;
	fma.rn.f64 	%fd1020, %fd1005, %fd1008, %fd996;
	fma.rn.f64 	%fd1021, %fd1005, %fd1009, %fd997;
	fma.rn.f64 	%fd1022, %fd1005, %fd1010, %fd998;
	fma.rn.f64 	%fd1023, %fd1006, %fd1007, %fd999;
	fma.rn.f64 	%fd1024, %fd1006, %fd1008, %fd1000;
	fma.rn.f64 	%fd1025, %fd1006, %fd1009, %fd1001;
	fma.rn.f64 	%fd1026, %fd1006, %fd1010, %fd1002;
	ld.shared.f64 	%fd1027, [%r269+112];
	ld.shared.f64 	%fd1028, [%r269+240];
	ld.shared.f64 	%fd1029, [%r269+368];
	ld.shared.f64 	%fd1030, [%r269+496];
	ld.shared.f64 	%fd1031, [%r271+1792];
	ld.shared.f64 	%fd1032, [%r271+1800];
	ld.shared.f64 	%fd1033, [%r271+1808];
	ld.shared.f64 	%fd1034, [%r271+1816];
	fma.rn.f64 	%fd1035, %fd1027, %fd1031, %fd1011;
	fma.rn.f64 	%fd1036, %fd1027, %fd1032, %fd1012;
	fma.rn.f64 	%fd1037, %fd1027, %fd1033, %fd1013;
	fma.rn.f64 	%fd1038, %fd1027, %fd1034, %fd1014;
	fma.rn.f64 	%fd1039, %fd1028, %fd1031, %fd1015;
	fma.rn.f64 	%fd1040, %fd1028, %fd1032, %fd1016;
	fma.rn.f64 	%fd1041, %fd1028, %fd1033, %fd1017;
	fma.rn.f64 	%fd1042, %fd1028, %fd1034, %fd1018;
	fma.rn.f64 	%fd1043, %fd1029, %fd1031, %fd1019;
	fma.rn.f64 	%fd1044, %fd1029, %fd1032, %fd1020;
	fma.rn.f64 	%fd1045, %fd1029, %fd1033, %fd1021;
	fma.rn.f64 	%fd1046, %fd1029, %fd1034, %fd1022;
	fma.rn.f64 	%fd1047, %fd1030, %fd1031, %fd1023;
	fma.rn.f64 	%fd1048, %fd1030, %fd1032, %fd1024;
	fma.rn.f64 	%fd1049, %fd1030, %fd1033, %fd1025;
	fma.rn.f64 	%fd1050, %fd1030, %fd1034, %fd1026;
	ld.shared.f64 	%fd1051, [%r269+120];
	ld.shared.f64 	%fd1052, [%r269+248];
	ld.shared.f64 	%fd1053, [%r269+376];
	ld.shared.f64 	%fd1054, [%r269+504];
	ld.shared.f64 	%fd1055, [%r271+1920];
	ld.shared.f64 	%fd1056, [%r271+1928];
	ld.shared.f64 	%fd1057, [%r271+1936];
	ld.shared.f64 	%fd1058, [%r271+1944];
	fma.rn.f64 	%fd177, %fd1051, %fd1055, %fd1035;
	fma.rn.f64 	%fd178, %fd1051, %fd1056, %fd1036;
	fma.rn.f64 	%fd179, %fd1051, %fd1057, %fd1037;
	fma.rn.f64 	%fd180, %fd1051, %fd1058, %fd1038;
	fma.rn.f64 	%fd181, %fd1052, %fd1055, %fd1039;
	fma.rn.f64 	%fd182, %fd1052, %fd1056, %fd1040;
	fma.rn.f64 	%fd183, %fd1052, %fd1057, %fd1041;
	fma.rn.f64 	%fd184, %fd1052, %fd1058, %fd1042;
	fma.rn.f64 	%fd185, %fd1053, %fd1055, %fd1043;
	fma.rn.f64 	%fd186, %fd1053, %fd1056, %fd1044;
	fma.rn.f64 	%fd187, %fd1053, %fd1057, %fd1045;
	fma.rn.f64 	%fd188, %fd1053, %fd1058, %fd1046;
	fma.rn.f64 	%fd189, %fd1054, %fd1055, %fd1047;
	fma.rn.f64 	%fd190, %fd1054, %fd1056, %fd1048;
	fma.rn.f64 	%fd191, %fd1054, %fd1057, %fd1049;
	fma.rn.f64 	%fd192, %fd1054, %fd1058, %fd1050;
	shl.b32 	%r272, %r5, 2;
	add.s32 	%r79, %r7, %r272;
	add.s32 	%r80, %r8, %r267;
	mul.lo.s32 	%r81, %r79, %r91;
	max.s32 	%r273, %r79, %r80;
	setp.ge.s32 	%p72, %r273, %r91;
	@%p72 bra 	$L__BB2_134;
	add.s32 	%r274, %r80, %r81;
	mul.wide.s32 	%rd147, %r274, 8;
	add.s64 	%rd148, %rd3, %rd147;
	st.f64 	[%rd148], %fd177;
$L__BB2_134:
	add.s32 	%r82, %r80, 1;
	max.s32 	%r275, %r79, %r82;
	setp.ge.s32 	%p73, %r275, %r91;
	cvt.s64.s32 	%rd149, %r81;
	cvt.s64.s32 	%rd4, %r80;
	add.s64 	%rd150, %rd4, %rd149;
	shl.b64 	%rd151, %rd150, 3;
	add.s64 	%rd5, %rd3, %rd151;
	@%p73 bra 	$L__BB2_136;
	st.f64 	[%rd5+8], %fd178;
$L__BB2_136:
	add.s32 	%r83, %r80, 2;
	max.s32 	%r276, %r79, %r83;
	setp.ge.s32 	%p74, %r276, %r91;
	@%p74 bra 	$L__BB2_138;
	st.f64 	[%rd5+16], %fd179;
$L__BB2_138:
	add.s32 	%r84, %r80, 3;
	max.s32 	%r277, %r79, %r84;
	setp.ge.s32 	%p75, %r277, %r91;
	@%p75 bra 	$L__BB2_140;
	st.f64 	[%rd5+24], %fd180;
$L__BB2_140:
	add.s32 	%r85, %r79, 1;
	add.s32 	%r86, %r81, %r91;
	max.s32 	%r278, %r85, %r80;
	setp.ge.s32 	%p76, %r278, %r91;
	@%p76 bra 	$L__BB2_142;
	add.s32 	%r279, %r80, %r86;
	mul.wide.s32 	%rd152, %r279, 8;
	add.s64 	%rd153, %rd3, %rd152;
	st.f64 	[%rd153], %fd181;
$L__BB2_142:
	max.s32 	%r280, %r85, %r82;
	setp.ge.s32 	%p77, %r280, %r91;
	cvt.s64.s32 	%rd154, %r86;
	add.s64 	%rd155, %rd4, %rd154;
	shl.b64 	%rd156, %rd155, 3;
	add.s64 	%rd6, %rd3, %rd156;
	@%p77 bra 	$L__BB2_144;
	st.f64 	[%rd6+8], %fd182;
$L__BB2_144:
	max.s32 	%r281, %r85, %r83;
	setp.ge.s32 	%p78, %r281, %r91;
	@%p78 bra 	$L__BB2_146;
	st.f64 	[%rd6+16], %fd183;
$L__BB2_146:
	max.s32 	%r282, %r85, %r84;
	setp.ge.s32 	%p79, %r282, %r91;
	@%p79 bra 	$L__BB2_148;
	st.f64 	[%rd6+24], %fd184;
$L__BB2_148:
	add.s32 	%r87, %r79, 2;
	add.s32 	%r88, %r86, %r91;
	max.s32 	%r283, %r87, %r80;
	setp.ge.s32 	%p80, %r283, %r91;
	@%p80 bra 	$L__BB2_150;
	add.s32 	%r284, %r80, %r88;
	mul.wide.s32 	%rd157, %r284, 8;
	add.s64 	%rd158, %rd3, %rd157;
	st.f64 	[%rd158], %fd185;
$L__BB2_150:
	max.s32 	%r285, %r87, %r82;
	setp.ge.s32 	%p81, %r285, %r91;
	cvt.s64.s32 	%rd159, %r88;
	add.s64 	%rd160, %rd4, %rd159;
	shl.b64 	%rd161, %rd160, 3;
	add.s64 	%rd7, %rd3, %rd161;
	@%p81 bra 	$L__BB2_152;
	st.f64 	[%rd7+8], %fd186;
$L__BB2_152:
	max.s32 	%r286, %r87, %r83;
	setp.ge.s32 	%p82, %r286, %r91;
	@%p82 bra 	$L__BB2_154;
	st.f64 	[%rd7+16], %fd187;
$L__BB2_154:
	max.s32 	%r287, %r87, %r84;
	setp.ge.s32 	%p83, %r287, %r91;
	@%p83 bra 	$L__BB2_156;
	st.f64 	[%rd7+24], %fd188;
$L__BB2_156:
	add.s32 	%r89, %r79, 3;
	add.s32 	%r90, %r88, %r91;
	max.s32 	%r288, %r89, %r80;
	setp.ge.s32 	%p84, %r288, %r91;
	@%p84 bra 	$L__BB2_158;
	add.s32 	%r289, %r80, %r90;
	mul.wide.s32 	%rd162, %r289, 8;
	add.s64 	%rd163, %rd3, %rd162;
	st.f64 	[%rd163], %fd189;
$L__BB2_158:
	max.s32 	%r290, %r89, %r82;
	setp.ge.s32 	%p85, %r290, %r91;
	cvt.s64.s32 	%rd164, %r90;
	add.s64 	%rd165, %rd4, %rd164;
	shl.b64 	%rd166, %rd165, 3;
	add.s64 	%rd8, %rd3, %rd166;
	@%p85 bra 	$L__BB2_160;
	st.f64 	[%rd8+8], %fd190;
$L__BB2_160:
	max.s32 	%r291, %r89, %r83;
	setp.ge.s32 	%p86, %r291, %r91;
	@%p86 bra 	$L__BB2_162;
	st.f64 	[%rd8+16], %fd191;
$L__BB2_162:
	max.s32 	%r292, %r89, %r84;
	setp.ge.s32 	%p87, %r292, %r91;
	@%p87 bra 	$L__BB2_164;
	st.f64 	[%rd8+24], %fd192;
$L__BB2_164:
	ret;

}


// ===== COMPILED SASS (sm_100) =====

	.target	sm_100

	.elftype	@"ET_EXEC"


//--------------------- .note.nv.tkinfo           --------------------------
	.section	.note.nv.tkinfo,"",@"SHT_NOTE"
	.sectionflags	@"SHF_NOTE_NV_TKINFO"
	.tkinfo
        /*0018*/ 	.word	0x00000002
        /*0030*/ 	.string	""
        /*0030*/ 	.string	"ptxas"
        /*0030*/ 	.string	"Cuda compilation tools, release 13.0, V13.0.88"
        /*0030*/ 	.string	"Build cuda_13.0.r13.0/compiler.36424714_0"
        /*0030*/ 	.string	"-arch sm_100 -m 64 "



//--------------------- .note.nv.cuinfo           --------------------------
	.section	.note.nv.cuinfo,"",@"SHT_NOTE"
	.sectionflags	@"SHF_NOTE_NV_CUINFO"
        /*0018*/ 	.short	0x0002
        /*001a*/ 	.short	0x0064
        /*001c*/ 	.short	0x0082
	.zero		2


//--------------------- .nv.info                  --------------------------
	.section	.nv.info,"",@"SHT_CUDA_INFO"
	.align	4


	//----- nvinfo : EIATTR_REGCOUNT
	.align		4
        /*0000*/ 	.byte	0x04, 0x2f
        /*0002*/ 	.short	(.L_1 - .L_0)
	.align		4
.L_0:
        /*0004*/ 	.word	index@(_Z37square_dgemm_kernel_2d_blocktiling_64iiPPKdS1_PPd)
        /*0008*/ 	.word	0x00000060


	//----- nvinfo : EIATTR_FRAME_SIZE
	.align		4
.L_1:
        /*000c*/ 	.byte	0x04, 0x11
        /*000e*/ 	.short	(.L_3 - .L_2)
	.align		4
.L_2:
        /*0010*/ 	.word	index@(_Z37square_dgemm_kernel_2d_blocktiling_64iiPPKdS1_PPd)
        /*0014*/ 	.word	0x00000000


	//----- nvinfo : EIATTR_REGCOUNT
	.align		4
.L_3:
        /*0018*/ 	.byte	0x04, 0x2f
        /*001a*/ 	.short	(.L_5 - .L_4)
	.align		4
.L_4:
        /*001c*/ 	.word	index@(_Z37square_dgemm_kernel_2d_blocktiling_32iiPPKdS1_PPd)
        /*0020*/ 	.word	0x0000007e


	//----- nvinfo : EIATTR_FRAME_SIZE
	.align		4
.L_5:
        /*0024*/ 	.byte	0x04, 0x11
        /*0026*/ 	.short	(.L_7 - .L_6)
	.align		4
.L_6:
        /*0028*/ 	.word	index@(_Z37square_dgemm_kernel_2d_blocktiling_32iiPPKdS1_PPd)
        /*002c*/ 	.word	0x00000000


	//----- nvinfo : EIATTR_REGCOUNT
	.align		4
.L_7:
        /*0030*/ 	.byte	0x04, 0x2f
        /*0032*/ 	.short	(.L_9 - .L_8)
	.align		4
.L_8:
        /*0034*/ 	.word	index@(_Z37square_dgemm_kernel_2d_blocktiling_16iiPPKdS1_PPd)
        /*0038*/ 	.word	0x00000050


	//----- nvinfo : EIATTR_FRAME_SIZE
	.align		4
.L_9:
        /*003c*/ 	.byte	0x04, 0x11
        /*003e*/ 	.short	(.L_11 - .L_10)
	.align		4
.L_10:
        /*0040*/ 	.word	index@(_Z37square_dgemm_kernel_2d_blocktiling_16iiPPKdS1_PPd)
        /*0044*/ 	.word	0x00000000


	//----- nvinfo : EIATTR_MIN_STACK_SIZE
	.align		4
.L_11:
        /*0048*/ 	.byte	0x04, 0x12
        /*004a*/ 	.short	(.L_13 - .L_12)
	.align		4
.L_12:
        /*004c*/ 	.word	index@(_Z37square_dgemm_kernel_2d_blocktiling_16iiPPKdS1_PPd)
        /*0050*/ 	.word	0x00000000


	//----- nvinfo : EIATTR_MIN_STACK_SIZE
	.align		4
.L_13:
        /*0054*/ 	.byte	0x04, 0x12
        /*0056*/ 	.short	(.L_15 - .L_14)
	.align		4
.L_14:
        /*0058*/ 	.word	index@(_Z37square_dgemm_kernel_2d_blocktiling_32iiPPKdS1_PPd)
        /*005c*/ 	.word	0x00000000


	//----- nvinfo : EIATTR_MIN_STACK_SIZE
	.align		4
.L_15:
        /*0060*/ 	.byte	0x04, 0x12
        /*0062*/ 	.short	(.L_17 - .L_16)
	.align		4
.L_16:
        /*0064*/ 	.word	index@(_Z37square_dgemm_kernel_2d_blocktiling_64iiPPKdS1_PPd)
        /*0068*/ 	.word	0x00000000
.L_17:


//--------------------- .nv.compat                --------------------------
	.section	.nv.compat,"",@"SHT_CUDA_COMPAT_INFO"
	.align	4
        /*0000*/ 	.byte	0x02, 0x09, 0x00, 0x00, 0x02, 0x02, 0x01, 0x00, 0x02, 0x05, 0x05, 0x00, 0x03, 0x07, 0x01, 0x01
        /*0010*/ 	.byte	0x02, 0x03, 0x00, 0x00, 0x02, 0x06, 0x01, 0x00, 0x04, 0x0b, 0x08, 0x00, 0x01, 0x00, 0x00, 0x00
        /*0020*/ 	.byte	0x00, 0x00, 0x00, 0x00


//--------------------- .nv.info._Z37square_dgemm_kernel_2d_blocktiling_16iiPPKdS1_PPd --------------------------
	.section	.nv.info._Z37square_dgemm_kernel_2d_blocktiling_16iiPPKdS1_PPd,"",@"SHT_CUDA_INFO"
	.sectionflags	@""
	.align	4


	//----- nvinfo : EIATTR_CUDA_API_VERSION
	.align		4
        /*0000*/ 	.byte	0x04, 0x37
        /*0002*/ 	.short	(.L_19 - .L_18)
.L_18:
        /*0004*/ 	.word	0x00000082


	//----- nvinfo : EIATTR_KPARAM_INFO
	.align		4
.L_19:
        /*0008*/ 	.byte	0x04, 0x17
        /*000a*/ 	.short	(.L_21 - .L_20)
.L_20:
        /*000c*/ 	.word	0x00000000
        /*0010*/ 	.short	0x0004
        /*0012*/ 	.short	0x0018
        /*0014*/ 	.byte	0x00, 0xf5, 0x21, 0x00


	//----- nvinfo : EIATTR_KPARAM_INFO
	.align		4
.L_21:
        /*0018*/ 	.byte	0x04, 0x17
        /*001a*/ 	.short	(.L_23 - .L_22)
.L_22:
        /*001c*/ 	.word	0x00000000
        /*0020*/ 	.short	0x0003
        /*0022*/ 	.short	0x0010
        /*0024*/ 	.byte	0x00, 0xf5, 0x21, 0x00


	//----- nvinfo : EIATTR_KPARAM_INFO
	.align		4
.L_23:
        /*0028*/ 	.byte	0x04, 0x17
        /*002a*/ 	.short	(.L_25 - .L_24)
.L_24:
        /*002c*/ 	.word	0x00000000
        /*0030*/ 	.short	0x0002
        /*0032*/ 	.short	0x0008
        /*0034*/ 	.byte	0x00, 0xf5, 0x21, 0x00


	//----- nvinfo : EIATTR_KPARAM_INFO
	.align		4
.L_25:
        /*0038*/ 	.byte	0x04, 0x17
        /*003a*/ 	.short	(.L_27 - .L_26)
.L_26:
        /*003c*/ 	.word	0x00000000
        /*0040*/ 	.short	0x0001
        /*0042*/ 	.short	0x0004
        /*0044*/ 	.byte	0x00, 0xf0, 0x11, 0x00


	//----- nvinfo : EIATTR_KPARAM_INFO
	.align		4
.L_27:
        /*0048*/ 	.byte	0x04, 0x17
        /*004a*/ 	.short	(.L_29 - .L_28)
.L_28:
        /*004c*/ 	.word	0x00000000
        /*0050*/ 	.short	0x0000
        /*0052*/ 	.short	0x0000
        /*0054*/ 	.byte	0x00, 0xf0, 0x11, 0x00


	//----- nvinfo : EIATTR_SPARSE_MMA_MASK
	.align		4
.L_29:
        /*0058*/ 	.byte	0x03, 0x50
        /*005a*/ 	.short	0x0000


	//----- nvinfo : EIATTR_MAXREG_COUNT
	.align		4
        /*005c*/ 	.byte	0x03, 0x1b
        /*005e*/ 	.short	0x00ff


	//----- nvinfo : EIATTR_NUM_BARRIERS
	.align		4
        /*0060*/ 	.byte	0x02, 0x4c
        /*0062*/ 	.byte	0x01
	.zero		1


	//----- nvinfo : EIATTR_MERCURY_ISA_VERSION
	.align		4
        /*0064*/ 	.byte	0x03, 0x5f
        /*0066*/ 	.short	0x0101


	//----- nvinfo : EIATTR_VRC_CTA_INIT_COUNT
	.align		4
        /*0068*/ 	.byte	0x02, 0x4a
	.zero		1
	.zero		1


	//----- nvinfo : EIATTR_EXIT_INSTR_OFFSETS
	.align		4
        /*006c*/ 	.byte	0x04, 0x1c
        /*006e*/ 	.short	(.L_31 - .L_30)


	//   ....[0]....
.L_30:
        /*0070*/ 	.word	0x000002d0


	//   ....[1]....
        /*0074*/ 	.word	0x00005690


	//   ....[2]....
        /*0078*/ 	.word	0x000056b0


	//----- nvinfo : EIATTR_CBANK_PARAM_SIZE
	.align		4
.L_31:
        /*007c*/ 	.byte	0x03, 0x19
        /*007e*/ 	.short	0x0020


	//----- nvinfo : EIATTR_PARAM_CBANK
	.align		4
        /*0080*/ 	.byte	0x04, 0x0a
        /*0082*/ 	.short	(.L_33 - .L_32)
	.align		4
.L_32:
        /*0084*/ 	.word	index@(.nv.constant0._Z37square_dgemm_kernel_2d_blocktiling_16iiPPKdS1_PPd)
        /*0088*/ 	.short	0x0380
        /*008a*/ 	.short	0x0020


	//----- nvinfo : EIATTR_SW_WAR
	.align		4
.L_33:
        /*008c*/ 	.byte	0x04, 0x36
        /*008e*/ 	.short	(.L_35 - .L_34)
.L_34:
        /*0090*/ 	.word	0x00000008
.L_35:


//--------------------- .nv.info._Z37square_dgemm_kernel_2d_blocktiling_32iiPPKdS1_PPd --------------------------
	.section	.nv.info._Z37square_dgemm_kernel_2d_blocktiling_32iiPPKdS1_PPd,"",@"SHT_CUDA_INFO"
	.sectionflags	@""
	.align	4


	//----- nvinfo : EIATTR_CUDA_API_VERSION
	.align		4
        /*0000*/ 	.byte	0x04, 0x37
        /*0002*/ 	.short	(.L_37 - .L_36)
.L_36:
        /*0004*/ 	.word	0x00000082


	//----- nvinfo : EIATTR_KPARAM_INFO
	.align		4
.L_37:
        /*0008*/ 	.byte	0x04, 0x17
        /*000a*/ 	.short	(.L_39 - .L_38)
.L_38:
        /*000c*/ 	.word	0x00000000
        /*0010*/ 	.short	0x0004
        /*0012*/ 	.short	0x0018
        /*0014*/ 	.byte	0x00, 0xf5, 0x21, 0x00


	//----- nvinfo : EIATTR_KPARAM_INFO
	.align		4
.L_39:
        /*0018*/ 	.byte	0x04, 0x17
        /*001a*/ 	.short	(.L_41 - .L_40)
.L_40:
        /*001c*/ 	.word	0x00000000
        /*0020*/ 	.short	0x0003
        /*0022*/ 	.short	0x0010
        /*0024*/ 	.byte	0x00, 0xf5, 0x21, 0x00


	//----- nvinfo : EIATTR_KPARAM_INFO
	.align		4
.L_41:
        /*0028*/ 	.byte	0x04, 0x17
        /*002a*/ 	.short	(.L_43 - .L_42)
.L_42:
        /*002c*/ 	.word	0x00000000
        /*0030*/ 	.short	0x0002
        /*0032*/ 	.short	0x0008
        /*0034*/ 	.byte	0x00, 0xf5, 0x21, 0x00


	//----- nvinfo : EIATTR_KPARAM_INFO
	.align		4
.L_43:
        /*0038*/ 	.byte	0x04, 0x17
        /*003a*/ 	.short	(.L_45 - .L_44)
.L_44:
        /*003c*/ 	.word	0x00000000
        /*0040*/ 	.short	0x0001
        /*0042*/ 	.short	0x0004
        /*0044*/ 	.byte	0x00, 0xf0, 0x11, 0x00


	//----- nvinfo : EIATTR_KPARAM_INFO
	.align		4
.L_45:
        /*0048*/ 	.byte	0x04, 0x17
        /*004a*/ 	.short	(.L_47 - .L_46)
.L_46:
        /*004c*/ 	.word	0x00000000
        /*0050*/ 	.short	0x0000
        /*0052*/ 	.short	0x0000
        /*0054*/ 	.byte	0x00, 0xf0, 0x11, 0x00


	//----- nvinfo : EIATTR_SPARSE_MMA_MASK
	.align		4
.L_47:
        /*0058*/ 	.byte	0x03, 0x50
        /*005a*/ 	.short	0x0000


	//----- nvinfo : EIATTR_MAXREG_COUNT
	.align		4
        /*005c*/ 	.byte	0x03, 0x1b
        /*005e*/ 	.short	0x00ff


	//----- nvinfo : EIATTR_NUM_BARRIERS
	.align		4
        /*0060*/ 	.byte	0x02, 0x4c
        /*0062*/ 	.byte	0x01
	.zero		1


	//----- nvinfo : EIATTR_MERCURY_ISA_VERSION
	.align		4
        /*0064*/ 	.byte	0x03, 0x5f
        /*0066*/ 	.short	0x0101


	//----- nvinfo : EIATTR_VRC_CTA_INIT_COUNT
	.align		4
        /*0068*/ 	.byte	0x02, 0x4a
	.zero		1
	.zero		1


	//----- nvinfo : EIATTR_EXIT_INSTR_OFFSETS
	.align		4
        /*006c*/ 	.byte	0x04, 0x1c
        /*006e*/ 	.short	(.L_49 - .L_48)


	//   ....[0]....
.L_48:
        /*0070*/ 	.word	0x000002b0


	//   ....[1]....
        /*0074*/ 	.word	0x00004dc0


	//   ....[2]....
        /*0078*/ 	.word	0x00004de0


	//----- nvinfo : EIATTR_CBANK_PARAM_SIZE
	.align		4
.L_49:
        /*007c*/ 	.byte	0x03, 0x19
        /*007e*/ 	.short	0x0020


	//----- nvinfo : EIATTR_PARAM_CBANK
	.align		4
        /*0080*/ 	.byte	0x04, 0x0a
        /*0082*/ 	.short	(.L_51 - .L_50)
	.align		4
.L_50:
        /*0084*/ 	.word	index@(.nv.constant0._Z37square_dgemm_kernel_2d_blocktiling_32iiPPKdS1_PPd)
        /*0088*/ 	.short	0x0380
        /*008a*/ 	.short	0x0020


	//----- nvinfo : EIATTR_SW_WAR
	.align		4
.L_51:
        /*008c*/ 	.byte	0x04, 0x36
        /*008e*/ 	.short	(.L_53 - .L_52)
.L_52:
        /*0090*/ 	.word	0x00000008
.L_53:


//--------------------- .nv.info._Z37square_dgemm_kernel_2d_blocktiling_64iiPPKdS1_PPd --------------------------
	.section	.nv.info._Z37square_dgemm_kernel_2d_blocktiling_64iiPPKdS1_PPd,"",@"SHT_CUDA_INFO"
	.sectionflags	@""
	.align	4


	//----- nvinfo : EIATTR_CUDA_API_VERSION
	.align		4
        /*0000*/ 	.byte	0x04, 0x37
        /*0002*/ 	.short	(.L_55 - .L_54)
.L_54:
        /*0004*/ 	.word	0x00000082


	//----- nvinfo : EIATTR_KPARAM_INFO
	.align		4
.L_55:
        /*0008*/ 	.byte	0x04, 0x17
        /*000a*/ 	.short	(.L_57 - .L_56)
.L_56:
        /*000c*/ 	.word	0x00000000
        /*0010*/ 	.short	0x0004
        /*0012*/ 	.short	0x0018
        /*0014*/ 	.byte	0x00, 0xf5, 0x21, 0x00


	//----- nvinfo : EIATTR_KPARAM_INFO
	.align		4
.L_57:
        /*0018*/ 	.byte	0x04, 0x17
        /*001a*/ 	.short	(.L_59 - .L_58)
.L_58:
        /*001c*/ 	.word	0x00000000
        /*0020*/ 	.short	0x0003
        /*0022*/ 	.short	0x0010
        /*0024*/ 	.byte	0x00, 0xf5, 0x21, 0x00


	//----- nvinfo : EIATTR_KPARAM_INFO
	.align		4
.L_59:
        /*0028*/ 	.byte	0x04, 0x17
        /*002a*/ 	.short	(.L_61 - .L_60)
.L_60:
        /*002c*/ 	.word	0x00000000
        /*0030*/ 	.short	0x0002
        /*0032*/ 	.short	0x0008
        /*0034*/ 	.byte	0x00, 0xf5, 0x21, 0x00


	//----- nvinfo : EIATTR_KPARAM_INFO
	.align		4
.L_61:
        /*0038*/ 	.byte	0x04, 0x17
        /*003a*/ 	.short	(.L_63 - .L_62)
.L_62:
        /*003c*/ 	.word	0x00000000
        /*0040*/ 	.short	0x0001
        /*0042*/ 	.short	0x0004
        /*0044*/ 	.byte	0x00, 0xf0, 0x11, 0x00


	//----- nvinfo : EIATTR_KPARAM_INFO
	.align		4
.L_63:
        /*0048*/ 	.byte	0x04, 0x17
        /*004a*/ 	.short	(.L_65 - .L_64)
.L_64:
        /*004c*/ 	.word	0x00000000
        /*0050*/ 	.short	0x0000
        /*0052*/ 	.short	0x0000
        /*0054*/ 	.byte	0x00, 0xf0, 0x11, 0x00


	//----- nvinfo : EIATTR_SPARSE_MMA_MASK
	.align		4
.L_65:
        /*0058*/ 	.byte	0x03, 0x50
        /*005a*/ 	.short	0x0000


	//----- nvinfo : EIATTR_MAXREG_COUNT
	.align		4
        /*005c*/ 	.byte	0x03, 0x1b
        /*005e*/ 	.short	0x00ff


	//----- nvinfo : EIATTR_NUM_BARRIERS
	.align		4
        /*0060*/ 	.byte	0x02, 0x4c
        /*0062*/ 	.byte	0x01
	.zero		1


	//----- nvinfo : EIATTR_MERCURY_ISA_VERSION
	.align		4
        /*0064*/ 	.byte	0x03, 0x5f
        /*0066*/ 	.short	0x0101


	//----- nvinfo : EIATTR_VRC_CTA_INIT_COUNT
	.align		4
        /*0068*/ 	.byte	0x02, 0x4a
	.zero		1
	.zero		1


	//----- nvinfo : EIATTR_EXIT_INSTR_OFFSETS
	.align		4
        /*006c*/ 	.byte	0x04, 0x1c
        /*006e*/ 	.short	(.L_67 - .L_66)


	//   ....[0]....
.L_66:
        /*0070*/ 	.word	0x000002b0


	//   ....[1]....
        /*0074*/ 	.word	0x00004180


	//   ....[2]....
        /*0078*/ 	.word	0x000041a0


	//----- nvinfo : EIATTR_CBANK_PARAM_SIZE
	.align		4
.L_67:
        /*007c*/ 	.byte	0x03, 0x19
        /*007e*/ 	.short	0x0020


	//----- nvinfo : EIATTR_PARAM_CBANK
	.align		4
        /*0080*/ 	.byte	0x04, 0x0a
        /*0082*/ 	.short	(.L_69 - .L_68)
	.align		4
.L_68:
        /*0084*/ 	.word	index@(.nv.constant0._Z37square_dgemm_kernel_2d_blocktiling_64iiPPKdS1_PPd)
        /*0088*/ 	.short	0x0380
        /*008a*/ 	.short	0x0020


	//----- nvinfo : EIATTR_SW_WAR
	.align		4
.L_69:
        /*008c*/ 	.byte	0x04, 0x36
        /*008e*/ 	.short	(.L_71 - .L_70)
.L_70:
        /*0090*/ 	.word	0x00000008
.L_71:


//--------------------- .nv.callgraph             --------------------------
	.section	.nv.callgraph,"",@"SHT_CUDA_CALLGRAPH"
	.align	4
	.sectionentsize	8
	.align		4
        /*0000*/ 	.word	0x00000000
	.align		4
        /*0004*/ 	.word	0xffffffff
	.align		4
        /*0008*/ 	.word	0x00000000
	.align		4
        /*000c*/ 	.word	0xfffffffe
	.align		4
        /*0010*/ 	.word	0x00000000
	.align		4
        /*0014*/ 	.word	0xfffffffd
	.align		4
        /*0018*/ 	.word	0x00000000
	.align		4
        /*001c*/ 	.word	0xfffffffc


//--------------------- .text._Z37square_dgemm_kernel_2d_blocktiling_16iiPPKdS1_PPd --------------------------
	.section	.text._Z37square_dgemm_kernel_2d_blocktiling_16iiPPKdS1_PPd,"ax",@progbits
	.align	128
        .global         _Z37square_dgemm_kernel_2d_blocktiling_16iiPPKdS1_PPd
        .type           _Z37square_dgemm_kernel_2d_blocktiling_16iiPPKdS1_PPd,@function
        .size           _Z37square_dgemm_kernel_2d_blocktiling_16iiPPKdS1_PPd,(.L_x_9 - _Z37square_dgemm_kernel_2d_blocktiling_16iiPPKdS1_PPd)
        .other          _Z37square_dgemm_kernel_2d_blocktiling_16iiPPKdS1_PPd,@"STO_CUDA_ENTRY STV_DEFAULT"
_Z37square_dgemm_kernel_2d_blocktiling_16iiPPKdS1_PPd:
.text._Z37square_dgemm_kernel_2d_blocktiling_16iiPPKdS1_PPd:
[----:B------:R-:W-:Y:S01]  /*0000*/  LDC R1, c[0x0][0x37c] ;  /* 0x0000df00ff017b82 */ /* 0x000fe20000000800 */
[----:B------:R-:W0:Y:S01]  /*0010*/  LDCU UR9, c[0x0][0x380] ;  /* 0x00007000ff0977ac */ /* 0x000e220008000800 */
[----:B------:R-:W1:Y:S06]  /*0020*/  S2R R10, SR_CTAID.Y ;  /* 0x00000000000a7919 */ /* 0x000e6c0000002600 */
[----:B------:R-:W1:Y:S01]  /*0030*/  LDC R3, c[0x0][0x370] ;  /* 0x0000dc00ff037b82 */ /* 0x000e620000000800 */
[----:B------:R-:W1:Y:S01]  /*0040*/  S2R R6, SR_CTAID.X ;  /* 0x0000000000067919 */ /* 0x000e620000002500 */
[----:B0-----:R-:W-:-:S04]  /*0050*/  UIADD3 UR4, UPT, UPT, UR9, 0xf, URZ ;  /* 0x0000000f09047890 */ /* 0x001fc8000fffe0ff */
[----:B------:R-:W-:-:S04]  /*0060*/  USHF.R.S32.HI UR5, URZ, 0x1f, UR4 ;  /* 0x0000001fff057899 */ /* 0x000fc80008011404 */
[----:B------:R-:W-:-:S04]  /*0070*/  ULEA.HI UR5, UR5, UR4, URZ, 0x4 ;  /* 0x0000000405057291 */ /* 0x000fc8000f8f20ff */
[----:B------:R-:W-:-:S06]  /*0080*/  USHF.R.S32.HI UR5, URZ, 0x4, UR5 ;  /* 0x00000004ff057899 */ /* 0x000fcc0008011405 */
[----:B------:R-:W-:Y:S01]  /*0090*/  IMAD.U32 R7, RZ, RZ, UR5 ;  /* 0x00000005ff077e24 */ /* 0x000fe2000f8e00ff */
[----:B------:R-:W-:Y:S01]  /*00a0*/  LOP3.LUT R13, RZ, UR5, RZ, 0x33, !PT ;  /* 0x00000005ff0d7c12 */ /* 0x000fe2000f8e33ff */
[----:B-1----:R-:W-:-:S03]  /*00b0*/  IMAD R10, R10, R3, R6 ;  /* 0x000000030a0a7224 */ /* 0x002fc600078e0206 */
[-C--:B------:R-:W-:Y:S02]  /*00c0*/  IABS R2, R7.reuse ;  /* 0x0000000700027213 */ /* 0x080fe40000000000 */
[----:B------:R-:W-:Y:S02]  /*00d0*/  IABS R11, R10 ;  /* 0x0000000a000b7213 */ /* 0x000fe40000000000 */
[----:B------:R-:W0:Y:S01]  /*00e0*/  I2F.RP R0, R2 ;  /* 0x0000000200007306 */ /* 0x000e220000209400 */
[----:B------:R-:W-:-:S07]  /*00f0*/  IABS R7, R7 ;  /* 0x0000000700077213 */ /* 0x000fce0000000000 */
[----:B0-----:R-:W0:Y:S02]  /*0100*/  MUFU.RCP R0, R0 ;  /* 0x0000000000007308 */ /* 0x001e240000001000 */
[----:B0-----:R-:W-:-:S06]  /*0110*/  VIADD R4, R0, 0xffffffe ;  /* 0x0ffffffe00047836 */ /* 0x001fcc0000000000 */
[----:B------:R0:W1:Y:S02]  /*0120*/  F2I.FTZ.U32.TRUNC.NTZ R5, R4 ;  /* 0x0000000400057305 */ /* 0x000064000021f000 */
[----:B0-----:R-:W-:Y:S02]  /*0130*/  IMAD.MOV.U32 R4, RZ, RZ, RZ ;  /* 0x000000ffff047224 */ /* 0x001fe400078e00ff */
[----:B-1----:R-:W-:-:S04]  /*0140*/  IMAD.MOV R8, RZ, RZ, -R5 ;  /* 0x000000ffff087224 */ /* 0x002fc800078e0a05 */
[----:B------:R-:W-:-:S04]  /*0150*/  IMAD.MOV.U32 R3, RZ, RZ, R8 ;  /* 0x000000ffff037224 */ /* 0x000fc800078e0008 */
[----:B------:R-:W-:-:S04]  /*0160*/  IMAD R3, R3, R2, RZ ;  /* 0x0000000203037224 */ /* 0x000fc800078e02ff */
[----:B------:R-:W-:Y:S02]  /*0170*/  IMAD.HI.U32 R5, R5, R3, R4 ;  /* 0x0000000305057227 */ /* 0x000fe400078e0004 */
[----:B------:R-:W0:Y:S02]  /*0180*/  LDC R4, c[0x0][0x384] ;  /* 0x0000e100ff047b82 */ /* 0x000e240000000800 */
[----:B------:R-:W-:Y:S02]  /*0190*/  IMAD.MOV R3, RZ, RZ, -R7 ;  /* 0x000000ffff037224 */ /* 0x000fe400078e0a07 */
[----:B------:R-:W-:Y:S02]  /*01a0*/  IMAD.HI.U32 R0, R5, R11, RZ ;  /* 0x0000000b05007227 */ /* 0x000fe400078e00ff */
[----:B------:R-:W0:Y:S02]  /*01b0*/  S2R R5, SR_CTAID.Z ;  /* 0x0000000000057919 */ /* 0x000e240000002700 */
[----:B------:R-:W-:Y:S01]  /*01c0*/  IMAD R11, R0, R3, R11 ;  /* 0x00000003000b7224 */ /* 0x000fe200078e020b */
[----:B------:R-:W-:-:S04]  /*01d0*/  LOP3.LUT R3, R10, UR5, RZ, 0x3c, !PT ;  /* 0x000000050a037c12 */ /* 0x000fc8000f8e3cff */
[----:B------:R-:W-:Y:S02]  /*01e0*/  ISETP.GT.U32.AND P1, PT, R2, R11, PT ;  /* 0x0000000b0200720c */ /* 0x000fe40003f24070 */
[----:B------:R-:W-:-:S11]  /*01f0*/  ISETP.GE.AND P2, PT, R3, RZ, PT ;  /* 0x000000ff0300720c */ /* 0x000fd60003f46270 */
[----:B------:R-:W-:Y:S02]  /*0200*/  @!P1 IMAD.IADD R11, R11, 0x1, -R2 ;  /* 0x000000010b0b9824 */ /* 0x000fe400078e0a02 */
[----:B------:R-:W-:-:S03]  /*0210*/  @!P1 VIADD R0, R0, 0x1 ;  /* 0x0000000100009836 */ /* 0x000fc60000000000 */
[----:B------:R-:W-:Y:S02]  /*0220*/  ISETP.GE.U32.AND P0, PT, R11, R2, PT ;  /* 0x000000020b00720c */ /* 0x000fe40003f06070 */
[----:B0-----:R-:W-:-:S11]  /*0230*/  ISETP.GE.AND P1, PT, R5, R4, PT ;  /* 0x000000040500720c */ /* 0x001fd60003f26270 */
[----:B------:R-:W-:Y:S01]  /*0240*/  @P0 VIADD R0, R0, 0x1 ;  /* 0x0000000100000836 */ /* 0x000fe20000000000 */
[----:B------:R-:W-:-:S03]  /*0250*/  ISETP.NE.AND P0, PT, RZ, UR5, PT ;  /* 0x00000005ff007c0c */ /* 0x000fc6000bf05270 */
[----:B------:R-:W-:Y:S01]  /*0260*/  @!P2 IMAD.MOV R0, RZ, RZ, -R0 ;  /* 0x000000ffff00a224 */ /* 0x000fe200078e0a00 */
[----:B------:R-:W-:-:S04]  /*0270*/  VOTEU.ANY UP0, P1 ;  /* 0x0000000000ff7886 */ /* 0x000fc80000800100 */
[----:B------:R-:W-:-:S04]  /*0280*/  SEL R0, R13, R0, !P0 ;  /* 0x000000000d007207 */ /* 0x000fc80004000000 */
[----:B------:R-:W-:-:S13]  /*0290*/  R2UR UR4, R0 ;  /* 0x00000000000472ca */ /* 0x000fda00000e0000 */
[----:B------:R-:W-:-:S04]  /*02a0*/  UISETP.GE.OR UP0, UPT, UR4, UR5, UP0 ;  /* 0x000000050400728c */ /* 0x000fc80008706670 */
[----:B------:R-:W-:-:S06]  /*02b0*/  UISETP.LT.OR UP0, UPT, UR9, -0x1e, UP0 ;  /* 0xffffffe20900788c */ /* 0x000fcc0008701670 */
[----:B------:R-:W-:-:S13]  /*02c0*/  PLOP3.LUT P1, PT, PT, PT, UP0, 0x80, 0x8 ;  /* 0x000000000008781c */ /* 0x000fda0003f2f008 */
[----:B------:R-:W-:Y:S05]  /*02d0*/  @P1 EXIT ;  /* 0x000000000000194d */ /* 0x000fea0003800000 */
[----:B------:R-:W0:Y:S01]  /*02e0*/  LDC.64 R64, c[0x0][0x388] ;  /* 0x0000e200ff407b82 */ /* 0x000e220000000a00 */
[----:B------:R-:W1:Y:S07]  /*02f0*/  LDCU.64 UR16, c[0x0][0x358] ;  /* 0x00006b00ff1077ac */ /* 0x000e6e0008000a00 */
[----:B------:R-:W2:Y:S01]  /*0300*/  LDC.64 R60, c[0x0][0x390] ;  /* 0x0000e400ff3c7b82 */ /* 0x000ea20000000a00 */
[----:B0-----:R-:W-:-:S06]  /*0310*/  IMAD.WIDE.U32 R64, R5, 0x8, R64 ;  /* 0x0000000805407825 */ /* 0x001fcc00078e0040 */
[----:B-1----:R-:W3:Y:S01]  /*0320*/  LDG.E.64.CONSTANT R64, desc[UR16][R64.64] ;  /* 0x0000001040407981 */ /* 0x002ee2000c1e9b00 */
[----:B--2---:R-:W-:-:S06]  /*0330*/  IMAD.WIDE.U32 R60, R5, 0x8, R60 ;  /* 0x00000008053c7825 */ /* 0x004fcc00078e003c */
[----:B------:R-:W2:Y:S01]  /*0340*/  LDG.E.64.CONSTANT R60, desc[UR16][R60.64] ;  /* 0x000000103c3c7981 */ /* 0x000ea2000c1e9b00 */
[----:B------:R-:W-:Y:S01]  /*0350*/  IMAD.U32 R44, RZ, RZ, UR4 ;  /* 0x00000004ff2c7e24 */ /* 0x000fe2000f8e00ff */
[----:B------:R-:W-:Y:S01]  /*0360*/  CS2R R14, SRZ ;  /* 0x00000000000e7805 */ /* 0x000fe2000001ff00 */
[----:B------:R-:W0:Y:S02]  /*0370*/  S2R R4, SR_TID.Y ;  /* 0x0000000000047919 */ /* 0x000e240000002200 */
[----:B------:R-:W-:Y:S01]  /*0380*/  IMAD.SHL.U32 R44, R44, 0x10, RZ ;  /* 0x000000102c2c7824 */ /* 0x000fe200078e00ff */
[----:B------:R-:W0:Y:S02]  /*0390*/  S2R R3, SR_TID.X ;  /* 0x0000000000037919 */ /* 0x000e240000002100 */
[----:B0-----:R-:W-:-:S05]  /*03a0*/  IMAD R4, R4, 0x4, R3 ;  /* 0x0000000404047824 */ /* 0x001fca00078e0203 */
[----:B------:R-:W-:Y:S02]  /*03b0*/  SHF.R.U32.HI R45, RZ, 0x4, R4 ;  /* 0x00000004ff2d7819 */ /* 0x000fe40000011604 */
[----:B------:R-:W-:-:S03]  /*03c0*/  LOP3.LUT R3, R4, 0xf, RZ, 0xc0, !PT ;  /* 0x0000000f04037812 */ /* 0x000fc600078ec0ff */
[----:B------:R-:W-:-:S04]  /*03d0*/  IMAD.IADD R0, R44, 0x1, R45 ;  /* 0x000000012c007824 */ /* 0x000fc800078e022d */
[----:B------:R-:W-:-:S05]  /*03e0*/  VIADD R8, R0, 0x1 ;  /* 0x0000000100087836 */ /* 0x000fca0000000000 */
[----:B------:R-:W-:-:S04]  /*03f0*/  VIMNMX R6, PT, PT, R3, R8, !PT ;  /* 0x0000000803067248 */ /* 0x000fc80007fe0100 */
[----:B------:R-:W-:Y:S02]  /*0400*/  ISETP.GE.AND P1, PT, R6, UR9, PT ;  /* 0x0000000906007c0c */ /* 0x000fe4000bf26270 */
[----:B------:R-:W-:-:S11]  /*0410*/  VIMNMX R6, PT, PT, R3, R0, !PT ;  /* 0x0000000003067248 */ /* 0x000fd60007fe0100 */
[----:B------:R-:W-:Y:S02]  /*0420*/  @!P1 IMAD R9, R8, UR9, R3 ;  /* 0x0000000908099c24 */ /* 0x000fe4000f8e0203 */
[----:B------:R-:W-:Y:S01]  /*0430*/  VIADD R16, R0, 0x2 ;  /* 0x0000000200107836 */ /* 0x000fe20000000000 */
[----:B------:R-:W-:-:S04]  /*0440*/  CS2R R62, SRZ ;  /* 0x00000000003e7805 */ /* 0x000fc8000001ff00 */
[----:B------:R-:W-:Y:S02]  /*0450*/  VIMNMX R12, PT, PT, R3, R16, !PT ;  /* 0x00000010030c7248 */ /* 0x000fe40007fe0100 */
[----:B------:R-:W-:Y:S02]  /*0460*/  CS2R R70, SRZ ;  /* 0x0000000000467805 */ /* 0x000fe4000001ff00 */
[----:B------:R-:W-:Y:S02]  /*0470*/  CS2R R68, SRZ ;  /* 0x0000000000447805 */ /* 0x000fe4000001ff00 */
[----:B------:R-:W-:Y:S02]  /*0480*/  ISETP.GE.AND P2, PT, R10, RZ, PT ;  /* 0x000000ff0a00720c */ /* 0x000fe40003f46270 */
[----:B------:R-:W-:Y:S01]  /*0490*/  CS2R R58, SRZ ;  /* 0x00000000003a7805 */ /* 0x000fe2000001ff00 */
[C---:B------:R-:W-:Y:S02]  /*04a0*/  VIADD R18, R0.reuse, 0x6 ;  /* 0x0000000600127836 */ /* 0x040fe40000000000 */
[----:B------:R-:W-:-:S02]  /*04b0*/  VIADD R20, R0, 0x7 ;  /* 0x0000000700147836 */ /* 0x000fc40000000000 */
[C---:B------:R-:W-:Y:S02]  /*04c0*/  VIADD R22, R0.reuse, 0x8 ;  /* 0x0000000800167836 */ /* 0x040fe40000000000 */
[C---:B------:R-:W-:Y:S01]  /*04d0*/  VIADD R26, R0.reuse, 0xc ;  /* 0x0000000c001a7836 */ /* 0x040fe20000000000 */
[----:B------:R-:W-:Y:S01]  /*04e0*/  CS2R R56, SRZ ;  /* 0x0000000000387805 */ /* 0x000fe2000001ff00 */
[C---:B------:R-:W-:Y:S02]  /*04f0*/  VIADD R24, R0.reuse, 0xb ;  /* 0x0000000b00187836 */ /* 0x040fe40000000000 */
[C---:B------:R-:W-:Y:S02]  /*0500*/  VIADD R28, R0.reuse, 0xd ;  /* 0x0000000d001c7836 */ /* 0x040fe40000000000 */
[----:B------:R-:W-:Y:S01]  /*0510*/  VIADD R30, R0, 0xe ;  /* 0x0000000e001e7836 */ /* 0x000fe20000000000 */
[----:B------:R-:W-:Y:S01]  /*0520*/  CS2R R54, SRZ ;  /* 0x0000000000367805 */ /* 0x000fe2000001ff00 */
[----:B---3--:R-:W-:-:S05]  /*0530*/  @!P1 IMAD.WIDE R8, R9, 0x8, R64 ;  /* 0x0000000809089825 */ /* 0x008fca00078e0240 */
[----:B------:R0:W3:Y:S01]  /*0540*/  @!P1 LDG.E.64.CONSTANT R14, desc[UR16][R8.64] ;  /* 0x00000010080e9981 */ /* 0x0000e2000c1e9b00 */
[----:B------:R-:W-:-:S13]  /*0550*/  ISETP.GE.AND P1, PT, R6, UR9, PT ;  /* 0x0000000906007c0c */ /* 0x000fda000bf26270 */
[----:B------:R-:W-:-:S04]  /*0560*/  @!P1 IMAD R7, R0, UR9, R3 ;  /* 0x0000000900079c24 */ /* 0x000fc8000f8e0203 */
[----:B------:R-:W-:-:S05]  /*0570*/  @!P1 IMAD.WIDE R6, R7, 0x8, R64 ;  /* 0x0000000807069825 */ /* 0x000fca00078e0240 */
[----:B------:R1:W4:Y:S01]  /*0580*/  @!P1 LDG.E.64.CONSTANT R62, desc[UR16][R6.64] ;  /* 0x00000010063e9981 */ /* 0x000322000c1e9b00 */
[----:B------:R-:W-:-:S13]  /*0590*/  ISETP.GE.AND P1, PT, R12, UR9, PT ;  /* 0x000000090c007c0c */ /* 0x000fda000bf26270 */
[----:B------:R-:W-:Y:S02]  /*05a0*/  @!P1 IMAD R17, R16, UR9, R3 ;  /* 0x0000000910119c24 */ /* 0x000fe4000f8e0203 */
[----:B------:R-:W-:Y:S02]  /*05b0*/  VIADD R16, R0, 0x3 ;  /* 0x0000000300107836 */ /* 0x000fe40000000000 */
[----:B0-----:R-:W-:-:S03]  /*05c0*/  @!P1 IMAD.WIDE R8, R17, 0x8, R64 ;  /* 0x0000000811089825 */ /* 0x001fc600078e0240 */
[----:B------:R-:W-:Y:S02]  /*05d0*/  VIMNMX R12, PT, PT, R3, R16, !PT ;  /* 0x00000010030c7248 */ /* 0x000fe40007fe0100 */
[----:B------:R0:W5:Y:S01]  /*05e0*/  @!P1 LDG.E.64.CONSTANT R70, desc[UR16][R8.64] ;  /* 0x0000001008469981 */ /* 0x000162000c1e9b00 */
[----:B------:R-:W-:Y:S01]  /*05f0*/  ISETP.GT.U32.AND P1, PT, R2, R11, PT ;  /* 0x0000000b0200720c */ /* 0x000fe20003f24070 */
[----:B------:R-:W-:Y:S01]  /*0600*/  IMAD.IADD R2, R11, 0x1, -R2 ;  /* 0x000000010b027824 */ /* 0x000fe200078e0a02 */
[----:B------:R-:W-:Y:S01]  /*0610*/  ISETP.GE.AND P3, PT, R12, UR9, PT ;  /* 0x000000090c007c0c */ /* 0x000fe2000bf66270 */
[----:B------:R-:W-:-:S03]  /*0620*/  VIADD R12, R0, 0x4 ;  /* 0x00000004000c7836 */ /* 0x000fc60000000000 */
[----:B------:R-:W-:Y:S02]  /*0630*/  SEL R2, R2, R11, !P1 ;  /* 0x0000000b02027207 */ /* 0x000fe40004800000 */
[----:B------:R-:W-:-:S04]  /*0640*/  VIMNMX R10, PT, PT, R3, R12, !PT ;  /* 0x0000000c030a7248 */ /* 0x000fc80007fe0100 */
[----:B------:R-:W-:-:S03]  /*0650*/  ISETP.GE.AND P1, PT, R10, UR9, PT ;  /* 0x000000090a007c0c */ /* 0x000fc6000bf26270 */
[----:B-1----:R-:W-:Y:S02]  /*0660*/  @!P3 IMAD R7, R16, UR9, R3 ;  /* 0x000000091007bc24 */ /* 0x002fe4000f8e0203 */
[----:B------:R-:W-:Y:S02]  /*0670*/  @!P2 IMAD.MOV R2, RZ, RZ, -R2 ;  /* 0x000000ffff02a224 */ /* 0x000fe400078e0a02 */
[----:B------:R-:W-:-:S04]  /*0680*/  @!P3 IMAD.WIDE R6, R7, 0x8, R64 ;  /* 0x000000080706b825 */ /* 0x000fc800078e0240 */
[----:B------:R-:W-:Y:S01]  /*0690*/  VIADD R16, R0, 0x5 ;  /* 0x0000000500107836 */ /* 0x000fe20000000000 */
[----:B------:R1:W5:Y:S01]  /*06a0*/  @!P3 LDG.E.64.CONSTANT R68, desc[UR16][R6.64] ;  /* 0x000000100644b981 */ /* 0x000362000c1e9b00 */
[----:B------:R-:W-:Y:S01]  /*06b0*/  SEL R2, R13, R2, !P0 ;  /* 0x000000020d027207 */ /* 0x000fe20004000000 */
[----:B------:R-:W-:Y:S01]  /*06c0*/  @!P1 IMAD R13, R12, UR9, R3 ;  /* 0x000000090c0d9c24 */ /* 0x000fe2000f8e0203 */
[C---:B0-----:R-:W-:Y:S01]  /*06d0*/  VIMNMX R9, PT, PT, R3.reuse, R18, !PT ;  /* 0x0000001203097248 */ /* 0x041fe20007fe0100 */
[----:B------:R-:W-:Y:S01]  /*06e0*/  VIADD R10, R0, 0x9 ;  /* 0x00000009000a7836 */ /* 0x000fe20000000000 */
[----:B------:R-:W-:Y:S01]  /*06f0*/  VIMNMX R8, PT, PT, R3, R16, !PT ;  /* 0x0000001003087248 */ /* 0x000fe20007fe0100 */
[----:B------:R-:W-:Y:S01]  /*0700*/  @!P1 IMAD.WIDE R12, R13, 0x8, R64 ;  /* 0x000000080d0c9825 */ /* 0x000fe200078e0240 */
[----:B------:R-:W-:Y:S02]  /*0710*/  ISETP.GE.AND P3, PT, R9, UR9, PT ;  /* 0x0000000909007c0c */ /* 0x000fe4000bf66270 */
[----:B------:R-:W-:Y:S01]  /*0720*/  ISETP.GE.AND P2, PT, R8, UR9, PT ;  /* 0x0000000908007c0c */ /* 0x000fe2000bf46270 */
[----:B------:R-:W-:Y:S01]  /*0730*/  VIADD R8, R0, 0xa ;  /* 0x0000000a00087836 */ /* 0x000fe20000000000 */
[----:B------:R0:W5:Y:S01]  /*0740*/  @!P1 LDG.E.64.CONSTANT R58, desc[UR16][R12.64] ;  /* 0x000000100c3a9981 */ /* 0x000162000c1e9b00 */
[----:B-1----:R-:W-:-:S02]  /*0750*/  VIMNMX R6, PT, PT, R3, R20, !PT ;  /* 0x0000001403067248 */ /* 0x002fc40007fe0100 */
[C---:B------:R-:W-:Y:S02]  /*0760*/  VIMNMX R7, PT, PT, R3.reuse, R22, !PT ;  /* 0x0000001603077248 */ /* 0x040fe40007fe0100 */
[----:B------:R-:W-:Y:S02]  /*0770*/  ISETP.GE.AND P4, PT, R6, UR9, PT ;  /* 0x0000000906007c0c */ /* 0x000fe4000bf86270 */
[----:B------:R-:W-:Y:S02]  /*0780*/  VIMNMX R9, PT, PT, R3, R10, !PT ;  /* 0x0000000a03097248 */ /* 0x000fe40007fe0100 */
[----:B------:R-:W-:Y:S02]  /*0790*/  ISETP.GE.AND P5, PT, R7, UR9, PT ;  /* 0x0000000907007c0c */ /* 0x000fe4000bfa6270 */
[--C-:B------:R-:W-:Y:S01]  /*07a0*/  @!P2 IMAD R17, R16, UR9, R3.reuse ;  /* 0x000000091011ac24 */ /* 0x100fe2000f8e0203 */
[----:B------:R-:W-:Y:S01]  /*07b0*/  ISETP.GE.AND P6, PT, R9, UR9, PT ;  /* 0x0000000909007c0c */ /* 0x000fe2000bfc6270 */
[----:B------:R-:W-:Y:S01]  /*07c0*/  @!P3 IMAD R9, R18, UR9, R3 ;  /* 0x000000091209bc24 */ /* 0x000fe2000f8e0203 */
[----:B------:R-:W-:Y:S01]  /*07d0*/  VIMNMX R11, PT, PT, R3, R8, !PT ;  /* 0x00000008030b7248 */ /* 0x000fe20007fe0100 */
[----:B------:R-:W-:Y:S01]  /*07e0*/  @!P2 IMAD.WIDE R16, R17, 0x8, R64 ;  /* 0x000000081110a825 */ /* 0x000fe200078e0240 */
[----:B------:R-:W-:-:S02]  /*07f0*/  CS2R R6, SRZ ;  /* 0x0000000000067805 */ /* 0x000fc4000001ff00 */
[----:B------:R-:W-:Y:S01]  /*0800*/  VIMNMX R18, PT, PT, R3, R26, !PT ;  /* 0x0000001a03127248 */ /* 0x000fe20007fe0100 */
[----:B0-----:R-:W-:Y:S01]  /*0810*/  @!P3 IMAD.WIDE R12, R9, 0x8, R64 ;  /* 0x00000008090cb825 */ /* 0x001fe200078e0240 */
[----:B------:R-:W-:Y:S01]  /*0820*/  ISETP.GE.AND P0, PT, R11, UR9, PT ;  /* 0x000000090b007c0c */ /* 0x000fe2000bf06270 */
[----:B------:R0:W5:Y:S01]  /*0830*/  @!P2 LDG.E.64.CONSTANT R56, desc[UR16][R16.64] ;  /* 0x000000101038a981 */ /* 0x000162000c1e9b00 */
[C---:B------:R-:W-:Y:S01]  /*0840*/  VIMNMX R11, PT, PT, R3.reuse, R24, !PT ;  /* 0x00000018030b7248 */ /* 0x040fe20007fe0100 */
[----:B------:R-:W-:Y:S01]  /*0850*/  @!P4 IMAD R19, R20, UR9, R3 ;  /* 0x000000091413cc24 */ /* 0x000fe2000f8e0203 */
[----:B------:R-:W-:Y:S01]  /*0860*/  VIMNMX R9, PT, PT, R3, R28, !PT ;  /* 0x0000001c03097248 */ /* 0x000fe20007fe0100 */
[----:B------:R1:W5:Y:S01]  /*0870*/  @!P3 LDG.E.64.CONSTANT R6, desc[UR16][R12.64] ;  /* 0x000000100c06b981 */ /* 0x000362000c1e9b00 */
[----:B------:R-:W-:Y:S01]  /*0880*/  ISETP.GE.AND P2, PT, R18, UR9, PT ;  /* 0x0000000912007c0c */ /* 0x000fe2000bf46270 */
[----:B------:R-:W-:Y:S01]  /*0890*/  @!P4 IMAD.WIDE R18, R19, 0x8, R64 ;  /* 0x000000081312c825 */ /* 0x000fe200078e0240 */
[----:B------:R-:W-:-:S02]  /*08a0*/  ISETP.GE.AND P1, PT, R11, UR9, PT ;  /* 0x000000090b007c0c */ /* 0x000fc4000bf26270 */
[----:B------:R-:W-:Y:S01]  /*08b0*/  ISETP.GE.AND P3, PT, R9, UR9, PT ;  /* 0x0000000909007c0c */ /* 0x000fe2000bf66270 */
[----:B------:R-:W-:Y:S01]  /*08c0*/  @!P5 IMAD R9, R22, UR9, R3 ;  /* 0x000000091609dc24 */ /* 0x000fe2000f8e0203 */
[----:B------:R-:W-:Y:S01]  /*08d0*/  VIMNMX R11, PT, PT, R3, R30, !PT ;  /* 0x0000001e030b7248 */ /* 0x000fe20007fe0100 */
[----:B------:R-:W-:Y:S01]  /*08e0*/  VIADD R22, R0, 0xf ;  /* 0x0000000f00167836 */ /* 0x000fe20000000000 */
[----:B------:R2:W5:Y:S01]  /*08f0*/  @!P4 LDG.E.64.CONSTANT R54, desc[UR16][R18.64] ;  /* 0x000000101236c981 */ /* 0x000562000c1e9b00 */
[----:B------:R-:W-:Y:S01]  /*0900*/  IMAD.SHL.U32 R0, R2, 0x10, RZ ;  /* 0x0000001002007824 */ /* 0x000fe200078e00ff */
[----:B------:R-:W-:Y:S02]  /*0910*/  CS2R R52, SRZ ;  /* 0x0000000000347805 */ /* 0x000fe4000001ff00 */
[----:B------:R-:W-:Y:S01]  /*0920*/  ISETP.GE.AND P4, PT, R11, UR9, PT ;  /* 0x000000090b007c0c */ /* 0x000fe2000bf86270 */
[----:B0-----:R-:W-:Y:S01]  /*0930*/  @!P5 IMAD.WIDE R16, R9, 0x8, R64 ;  /* 0x000000080910d825 */ /* 0x001fe200078e0240 */
[----:B------:R-:W-:-:S03]  /*0940*/  VIMNMX R9, PT, PT, R3, R22, !PT ;  /* 0x0000001603097248 */ /* 0x000fc60007fe0100 */
[--C-:B------:R-:W-:Y:S01]  /*0950*/  @!P6 IMAD R11, R10, UR9, R3.reuse ;  /* 0x000000090a0bec24 */ /* 0x100fe2000f8e0203 */
[----:B------:R-:W-:Y:S01]  /*0960*/  CS2R R50, SRZ ;  /* 0x0000000000327805 */ /* 0x000fe2000001ff00 */
[----:B------:R-:W-:Y:S01]  /*0970*/  IMAD.IADD R2, R0, 0x1, R3 ;  /* 0x0000000100027824 */ /* 0x000fe200078e0203 */
[----:B------:R0:W5:Y:S01]  /*0980*/  @!P5 LDG.E.64.CONSTANT R52, desc[UR16][R16.64] ;  /* 0x000000101034d981 */ /* 0x000162000c1e9b00 */
[----:B------:R-:W-:Y:S01]  /*0990*/  @!P6 IMAD.WIDE R10, R11, 0x8, R64 ;  /* 0x000000080b0ae825 */ /* 0x000fe200078e0240 */
[----:B------:R-:W-:Y:S02]  /*09a0*/  ISETP.GE.AND P5, PT, R9, UR9, PT ;  /* 0x0000000909007c0c */ /* 0x000fe4000bfa6270 */
[----:B------:R-:W-:Y:S01]  /*09b0*/  VIMNMX R20, PT, PT, R45, R2, !PT ;  /* 0x000000022d147248 */ /* 0x000fe20007fe0100 */
[--C-:B-1----:R-:W-:Y:S01]  /*09c0*/  @!P0 IMAD R13, R8, UR9, R3.reuse ;  /* 0x00000009080d8c24 */ /* 0x102fe2000f8e0203 */
[----:B------:R1:W5:Y:S01]  /*09d0*/  @!P6 LDG.E.64.CONSTANT R50, desc[UR16][R10.64] ;  /* 0x000000100a32e981 */ /* 0x000362000c1e9b00 */
[----:B------:R-:W-:Y:S01]  /*09e0*/  @!P1 IMAD R9, R24, UR9, R3 ;  /* 0x0000000918099c24 */ /* 0x000fe2000f8e0203 */
[----:B------:R-:W-:-:S02]  /*09f0*/  ISETP.GE.AND P6, PT, R20, UR9, PT ;  /* 0x0000000914007c0c */ /* 0x000fc4000bfc6270 */
[----:B------:R-:W-:Y:S01]  /*0a00*/  CS2R R48, SRZ ;  /* 0x0000000000307805 */ /* 0x000fe2000001ff00 */
[----:B------:R-:W-:Y:S02]  /*0a10*/  @!P2 IMAD R25, R26, UR9, R3 ;  /* 0x000000091a19ac24 */ /* 0x000fe4000f8e0203 */
[----:B------:R-:W-:Y:S01]  /*0a20*/  @!P0 IMAD.WIDE R12, R13, 0x8, R64 ;  /* 0x000000080d0c8825 */ /* 0x000fe200078e0240 */
[----:B------:R-:W-:-:S03]  /*0a30*/  CS2R R46, SRZ ;  /* 0x00000000002e7805 */ /* 0x000fc6000001ff00 */
[C---:B--2---:R-:W-:Y:S01]  /*0a40*/  VIADD R19, R45.reuse, 0x1 ;  /* 0x000000012d137836 */ /* 0x044fe20000000000 */
[----:B------:R2:W5:Y:S01]  /*0a50*/  @!P0 LDG.E.64.CONSTANT R48, desc[UR16][R12.64] ;  /* 0x000000100c308981 */ /* 0x000562000c1e9b00 */
[C---:B------:R-:W-:Y:S02]  /*0a60*/  VIADD R21, R45.reuse, 0x2 ;  /* 0x000000022d157836 */ /* 0x040fe40000000000 */
[----:B------:R-:W-:Y:S02]  /*0a70*/  VIADD R23, R45, 0x3 ;  /* 0x000000032d177836 */ /* 0x000fe40000000000 */
[----:B0-----:R-:W-:Y:S01]  /*0a80*/  @!P1 IMAD.WIDE R16, R9, 0x8, R64 ;  /* 0x0000000809109825 */ /* 0x001fe200078e0240 */
[----:B------:R-:W-:Y:S02]  /*0a90*/  CS2R R8, SRZ ;  /* 0x0000000000087805 */ /* 0x000fe4000001ff00 */
[----:B------:R-:W-:Y:S01]  /*0aa0*/  VIMNMX R18, PT, PT, R19, R2, !PT ;  /* 0x0000000213127248 */ /* 0x000fe20007fe0100 */
[----:B------:R-:W-:-:S02]  /*0ab0*/  @!P3 IMAD R29, R28, UR9, R3 ;  /* 0x000000091c1dbc24 */ /* 0x000fc4000f8e0203 */
[----:B------:R-:W-:Y:S01]  /*0ac0*/  @!P2 IMAD.WIDE R24, R25, 0x8, R64 ;  /* 0x000000081918a825 */ /* 0x000fe200078e0240 */
[-C--:B------:R-:W-:Y:S02]  /*0ad0*/  VIMNMX R20, PT, PT, R21, R2.reuse, !PT ;  /* 0x0000000215147248 */ /* 0x080fe40007fe0100 */
[----:B------:R-:W-:Y:S02]  /*0ae0*/  CS2R R42, SRZ ;  /* 0x00000000002a7805 */ /* 0x000fe4000001ff00 */
[----:B-1----:R-:W-:Y:S01]  /*0af0*/  VIMNMX R10, PT, PT, R23, R2, !PT ;  /* 0x00000002170a7248 */ /* 0x002fe20007fe0100 */
[--C-:B------:R-:W-:Y:S02]  /*0b00*/  @!P4 IMAD R31, R30, UR9, R3.reuse ;  /* 0x000000091e1fcc24 */ /* 0x100fe4000f8e0203 */
[----:B--2---:R-:W-:Y:S01]  /*0b10*/  VIADD R13, R45, 0x5 ;  /* 0x000000052d0d7836 */ /* 0x004fe20000000000 */
[----:B------:R-:W-:Y:S01]  /*0b20*/  CS2R R40, SRZ ;  /* 0x0000000000287805 */ /* 0x000fe2000001ff00 */
[----:B------:R-:W-:Y:S01]  /*0b30*/  @!P5 IMAD R3, R22, UR9, R3 ;  /* 0x000000091603dc24 */ /* 0x000fe2000f8e0203 */
[----:B------:R-:W-:Y:S01]  /*0b40*/  ISETP.GE.AND P0, PT, R18, UR9, PT ;  /* 0x0000000912007c0c */ /* 0x000fe2000bf06270 */
[----:B------:R-:W-:Y:S01]  /*0b50*/  @!P3 IMAD.WIDE R28, R29, 0x8, R64 ;  /* 0x000000081d1cb825 */ /* 0x000fe200078e0240 */
[----:B------:R-:W2:Y:S01]  /*0b60*/  @!P1 LDG.E.64.CONSTANT R46, desc[UR16][R16.64] ;  /* 0x00000010102e9981 */ /* 0x000ea2000c1e9b00 */
[----:B------:R-:W-:-:S02]  /*0b70*/  ISETP.GE.AND P1, PT, R20, UR9, PT ;  /* 0x0000000914007c0c */ /* 0x000fc4000bf26270 */
[--C-:B------:R-:W-:Y:S01]  /*0b80*/  @!P4 IMAD.WIDE R30, R31, 0x8, R64.reuse ;  /* 0x000000081f1ec825 */ /* 0x100fe200078e0240 */
[----:B------:R0:W2:Y:S01]  /*0b90*/  @!P2 LDG.E.64.CONSTANT R8, desc[UR16][R24.64] ;  /* 0x000000101808a981 */ /* 0x0000a2000c1e9b00 */
[----:B------:R-:W-:Y:S02]  /*0ba0*/  ISETP.GE.AND P2, PT, R10, UR9, PT ;  /* 0x000000090a007c0c */ /* 0x000fe4000bf46270 */
[----:B------:R-:W-:Y:S01]  /*0bb0*/  VIADD R11, R45, 0x4 ;  /* 0x000000042d0b7836 */ /* 0x000fe20000000000 */
[-C--:B------:R-:W-:Y:S01]  /*0bc0*/  VIMNMX R10, PT, PT, R13, R2.reuse, !PT ;  /* 0x000000020d0a7248 */ /* 0x080fe20007fe0100 */
[----:B------:R-:W-:Y:S01]  /*0bd0*/  @!P5 IMAD.WIDE R26, R3, 0x8, R64 ;  /* 0x00000008031ad825 */ /* 0x000fe200078e0240 */
[----:B------:R1:W2:Y:S01]  /*0be0*/  @!P3 LDG.E.64.CONSTANT R42, desc[UR16][R28.64] ;  /* 0x000000101c2ab981 */ /* 0x0002a2000c1e9b00 */
[----:B------:R-:W-:Y:S02]  /*0bf0*/  CS2R R36, SRZ ;  /* 0x0000000000247805 */ /* 0x000fe4000001ff00 */
[C---:B------:R-:W-:Y:S01]  /*0c00*/  VIADD R3, R45.reuse, 0x7 ;  /* 0x000000072d037836 */ /* 0x040fe20000000000 */
[----:B------:R1:W2:Y:S01]  /*0c10*/  @!P4 LDG.E.64.CONSTANT R40, desc[UR16][R30.64] ;  /* 0x000000101e28c981 */ /* 0x0002a2000c1e9b00 */
[----:B0-----:R-:W-:Y:S01]  /*0c20*/  @!P6 IMAD R25, R45, UR9, R2 ;  /* 0x000000092d19ec24 */ /* 0x001fe2000f8e0202 */
[----:B------:R-:W-:-:S02]  /*0c30*/  VIMNMX R12, PT, PT, R11, R2, !PT ;  /* 0x000000020b0c7248 */ /* 0x000fc40007fe0100 */
[----:B------:R-:W-:Y:S01]  /*0c40*/  ISETP.GE.AND P4, PT, R10, UR9, PT ;  /* 0x000000090a007c0c */ /* 0x000fe2000bf86270 */
[----:B-1----:R-:W-:Y:S01]  /*0c50*/  @!P6 IMAD.WIDE R28, R25, 0x8, R60 ;  /* 0x00000008191ce825 */ /* 0x002fe200078e023c */
[----:B------:R-:W-:Y:S02]  /*0c60*/  VIMNMX R10, PT, PT, R3, R2, !PT ;  /* 0x00000002030a7248 */ /* 0x000fe40007fe0100 */
[----:B------:R-:W-:Y:S01]  /*0c70*/  ISETP.GE.AND P3, PT, R12, UR9, PT ;  /* 0x000000090c007c0c */ /* 0x000fe2000bf66270 */
[----:B------:R-:W-:Y:S01]  /*0c80*/  VIADD R17, R45, 0x6 ;  /* 0x000000062d117836 */ /* 0x000fe20000000000 */
[----:B------:R-:W2:Y:S01]  /*0c90*/  @!P6 LDG.E.64.CONSTANT R36, desc[UR16][R28.64] ;  /* 0x000000101c24e981 */ /* 0x000ea2000c1e9b00 */
[----:B------:R-:W-:Y:S02]  /*0ca0*/  ISETP.GE.AND P6, PT, R10, UR9, PT ;  /* 0x000000090a007c0c */ /* 0x000fe4000bfc6270 */
[----:B------:R-:W-:Y:S01]  /*0cb0*/  CS2R R38, SRZ ;  /* 0x0000000000267805 */ /* 0x000fe2000001ff00 */
[----:B------:R-:W-:-:S02]  /*0cc0*/  @!P0 IMAD R25, R19, UR9, R2 ;  /* 0x0000000913198c24 */ /* 0x000fc4000f8e0202 */
[----:B------:R-:W-:Y:S01]  /*0cd0*/  @!P1 IMAD R19, R21, UR9, R2 ;  /* 0x0000000915139c24 */ /* 0x000fe2000f8e0202 */
[----:B------:R-:W-:Y:S02]  /*0ce0*/  VIMNMX R12, PT, PT, R17, R2, !PT ;  /* 0x00000002110c7248 */ /* 0x000fe40007fe0100 */
[----:B------:R-:W-:Y:S01]  /*0cf0*/  CS2R R32, SRZ ;  /* 0x0000000000207805 */ /* 0x000fe2000001ff00 */
[----:B------:R-:W2:Y:S01]  /*0d00*/  @!P5 LDG.E.64.CONSTANT R38, desc[UR16][R26.64] ;  /* 0x000000101a26d981 */ /* 0x000ea2000c1e9b00 */
[----:B------:R-:W-:Y:S01]  /*0d10*/  @!P1 IMAD.WIDE R18, R19, 0x8, R60 ;  /* 0x0000000813129825 */ /* 0x000fe200078e023c */
[----:B------:R-:W-:Y:S02]  /*0d20*/  ISETP.GE.AND P5, PT, R12, UR9, PT ;  /* 0x000000090c007c0c */ /* 0x000fe4000bfa6270 */
[----:B------:R-:W-:Y:S01]  /*0d30*/  CS2R R34, SRZ ;  /* 0x0000000000227805 */ /* 0x000fe2000001ff00 */
[----:B------:R-:W-:Y:S02]  /*0d40*/  @!P2 IMAD R23, R23, UR9, R2 ;  /* 0x000000091717ac24 */ /* 0x000fe4000f8e0202 */
[----:B------:R-:W-:Y:S01]  /*0d50*/  VIADD R67, R45, 0x8 ;  /* 0x000000082d437836 */ /* 0x000fe20000000000 */
[----:B------:R-:W-:Y:S01]  /*0d60*/  CS2R R30, SRZ ;  /* 0x00000000001e7805 */ /* 0x000fe2000001ff00 */
[----:B------:R-:W-:Y:S01]  /*0d70*/  @!P0 IMAD.WIDE R24, R25, 0x8, R60 ;  /* 0x0000000819188825 */ /* 0x000fe200078e023c */
[----:B------:R0:W2:Y:S03]  /*0d80*/  @!P1 LDG.E.64.CONSTANT R32, desc[UR16][R18.64] ;  /* 0x0000001012209981 */ /* 0x0000a6000c1e9b00 */
[----:B------:R-:W-:Y:S01]  /*0d90*/  @!P3 IMAD R21, R11, UR9, R2 ;  /* 0x000000090b15bc24 */ /* 0x000fe2000f8e0202 */
[----:B------:R-:W2:Y:S01]  /*0da0*/  @!P0 LDG.E.64.CONSTANT R34, desc[UR16][R24.64] ;  /* 0x0000001018228981 */ /* 0x000ea2000c1e9b00 */
[----:B------:R-:W-:-:S04]  /*0db0*/  @!P2 IMAD.WIDE R10, R23, 0x8, R60 ;  /* 0x00000008170aa825 */ /* 0x000fc800078e023c */
[--C-:B0-----:R-:W-:Y:S01]  /*0dc0*/  @!P6 IMAD R19, R3, UR9, R2.reuse ;  /* 0x000000090313ec24 */ /* 0x101fe2000f8e0202 */
[-C--:B------:R-:W-:Y:S01]  /*0dd0*/  VIMNMX R18, PT, PT, R67, R2.reuse, !PT ;  /* 0x0000000243127248 */ /* 0x080fe20007fe0100 */
[----:B------:R-:W-:Y:S01]  /*0de0*/  VIADD R3, R45, 0x9 ;  /* 0x000000092d037836 */ /* 0x000fe20000000000 */
[----:B------:R0:W2:Y:S02]  /*0df0*/  @!P2 LDG.E.64.CONSTANT R30, desc[UR16][R10.64] ;  /* 0x000000100a1ea981 */ /* 0x0000a4000c1e9b00 */
[----:B------:R-:W-:Y:S01]  /*0e00*/  ISETP.GE.AND P0, PT, R18, UR9, PT ;  /* 0x0000000912007c0c */ /* 0x000fe2000bf06270 */
[--C-:B------:R-:W-:Y:S01]  /*0e10*/  @!P5 IMAD R17, R17, UR9, R2.reuse ;  /* 0x000000091111dc24 */ /* 0x100fe2000f8e0202 */
[----:B------:R-:W-:Y:S01]  /*0e20*/  CS2R R28, SRZ ;  /* 0x00000000001c7805 */ /* 0x000fe2000001ff00 */
[----:B------:R-:W-:Y:S01]  /*0e30*/  @!P4 IMAD R23, R13, UR9, R2 ;  /* 0x000000090d17cc24 */ /* 0x000fe2000f8e0202 */
[----:B0-----:R-:W-:Y:S01]  /*0e40*/  VIMNMX R10, PT, PT, R3, R2, !PT ;  /* 0x00000002030a7248 */ /* 0x001fe20007fe0100 */
[----:B------:R-:W-:Y:S01]  /*0e50*/  @!P3 IMAD.WIDE R12, R21, 0x8, R60 ;  /* 0x00000008150cb825 */ /* 0x000fe200078e023c */
[----:B------:R-:W-:-:S02]  /*0e60*/  CS2R R24, SRZ ;  /* 0x0000000000187805 */ /* 0x000fc4000001ff00 */
[----:B------:R-:W-:Y:S01]  /*0e70*/  ISETP.GE.AND P1, PT, R10, UR9, PT ;  /* 0x000000090a007c0c */ /* 0x000fe2000bf26270 */
[--C-:B------:R-:W-:Y:S01]  /*0e80*/  @!P5 IMAD.WIDE R16, R17, 0x8, R60.reuse ;  /* 0x000000081110d825 */ /* 0x100fe200078e023c */
[----:B------:R-:W-:Y:S01]  /*0e90*/  CS2R R26, SRZ ;  /* 0x00000000001a7805 */ /* 0x000fe2000001ff00 */
[----:B------:R0:W2:Y:S02]  /*0ea0*/  @!P3 LDG.E.64.CONSTANT R28, desc[UR16][R12.64] ;  /* 0x000000100c1cb981 */ /* 0x0000a4000c1e9b00 */
[----:B------:R-:W-:Y:S02]  /*0eb0*/  @!P4 IMAD.WIDE R20, R23, 0x8, R60 ;  /* 0x000000081714c825 */ /* 0x000fe400078e023c */
[----:B------:R1:W2:Y:S04]  /*0ec0*/  @!P5 LDG.E.64.CONSTANT R24, desc[UR16][R16.64] ;  /* 0x000000101018d981 */ /* 0x0002a8000c1e9b00 */
[----:B------:R1:W2:Y:S01]  /*0ed0*/  @!P4 LDG.E.64.CONSTANT R26, desc[UR16][R20.64] ;  /* 0x00000010141ac981 */ /* 0x0002a2000c1e9b00 */
[----:B0-----:R-:W-:-:S02]  /*0ee0*/  @!P0 IMAD R13, R67, UR9, R2 ;  /* 0x00000009430d8c24 */ /* 0x001fc4000f8e0202 */
[----:B-1----:R-:W-:Y:S02]  /*0ef0*/  VIADD R17, R45, 0xa ;  /* 0x0000000a2d117836 */ /* 0x002fe40000000000 */
[----:B------:R-:W-:Y:S01]  /*0f00*/  @!P0 IMAD.WIDE R12, R13, 0x8, R60 ;  /* 0x000000080d0c8825 */ /* 0x000fe200078e023c */
[----:B------:R-:W-:-:S03]  /*0f10*/  CS2R R20, SRZ ;  /* 0x0000000000147805 */ /* 0x000fc6000001ff00 */
[----:B------:R-:W-:Y:S01]  /*0f20*/  @!P1 IMAD R11, R3, UR9, R2 ;  /* 0x00000009030b9c24 */ /* 0x000fe2000f8e0202 */
[----:B------:R-:W-:Y:S02]  /*0f30*/  VIMNMX R3, PT, PT, R17, R2, !PT ;  /* 0x0000000211037248 */ /* 0x000fe40007fe0100 */
[----:B------:R-:W-:Y:S01]  /*0f40*/  CS2R R22, SRZ ;  /* 0x0000000000167805 */ /* 0x000fe2000001ff00 */
[----:B------:R-:W2:Y:S01]  /*0f50*/  @!P0 LDG.E.64.CONSTANT R20, desc[UR16][R12.64] ;  /* 0x000000100c148981 */ /* 0x000ea2000c1e9b00 */
[----:B------:R-:W-:Y:S01]  /*0f60*/  ISETP.GE.AND P0, PT, R3, UR9, PT ;  /* 0x0000000903007c0c */ /* 0x000fe2000bf06270 */
[--C-:B------:R-:W-:Y:S01]  /*0f70*/  @!P6 IMAD.WIDE R18, R19, 0x8, R60.reuse ;  /* 0x000000081312e825 */ /* 0x100fe200078e023c */
[----:B------:R-:W0:Y:S04]  /*0f80*/  S2UR UR7, SR_CgaCtaId ;  /* 0x00000000000779c3 */ /* 0x000e280000008800 */
[----:B------:R1:W2:Y:S01]  /*0f90*/  @!P6 LDG.E.64.CONSTANT R22, desc[UR16][R18.64] ;  /* 0x000000101216e981 */ /* 0x0002a2000c1e9b00 */
[----:B------:R-:W-:Y:S01]  /*0fa0*/  @!P1 IMAD.WIDE R10, R11, 0x8, R60 ;  /* 0x000000080b0a9825 */ /* 0x000fe200078e023c */
[----:B-1----:R-:W-:-:S05]  /*0fb0*/  CS2R R18, SRZ ;  /* 0x0000000000127805 */ /* 0x002fca000001ff00 */
[----:B------:R-:W-:Y:S01]  /*0fc0*/  @!P0 IMAD R13, R17, UR9, R2 ;  /* 0x00000009110d8c24 */ /* 0x000fe2000f8e0202 */
[----:B------:R-:W-:Y:S01]  /*0fd0*/  CS2R R16, SRZ ;  /* 0x0000000000107805 */ /* 0x000fe2000001ff00 */
[----:B------:R1:W2:Y:S02]  /*0fe0*/  @!P1 LDG.E.64.CONSTANT R18, desc[UR16][R10.64] ;  /* 0x000000100a129981 */ /* 0x0002a4000c1e9b00 */
[----:B------:R-:W-:Y:S01]  /*0ff0*/  @!P0 IMAD.WIDE R12, R13, 0x8, R60 ;  /* 0x000000080d0c8825 */ /* 0x000fe200078e023c */
[----:B------:R-:W-:Y:S01]  /*1000*/  UMOV UR4, 0x400 ;  /* 0x0000040000047882 */ /* 0x000fe20000000000 */
[----:B------:R-:W-:-:S03]  /*1010*/  LOP3.LUT R3, R4, 0x1ff0, RZ, 0xc0, !PT ;  /* 0x00001ff004037812 */ /* 0x000fc600078ec0ff */
[----:B------:R4:W2:Y:S01]  /*1020*/  @!P0 LDG.E.64.CONSTANT R16, desc[UR16][R12.64] ;  /* 0x000000100c108981 */ /* 0x0008a2000c1e9b00 */
[----:B-1----:R-:W-:-:S05]  /*1030*/  VIADD R11, R45, 0xb ;  /* 0x0000000b2d0b7836 */ /* 0x002fca0000000000 */
[----:B------:R-:W-:-:S04]  /*1040*/  VIMNMX R10, PT, PT, R11, R2, !PT ;  /* 0x000000020b0a7248 */ /* 0x000fc80007fe0100 */
[----:B------:R-:W-:Y:S01]  /*1050*/  ISETP.GE.AND P0, PT, R10, UR9, PT ;  /* 0x000000090a007c0c */ /* 0x000fe2000bf06270 */
[----:B0-----:R-:W-:Y:S01]  /*1060*/  ULEA UR6, UR7, UR4, 0x18 ;  /* 0x0000000407067291 */ /* 0x001fe2000f8ec0ff */
[----:B------:R-:W-:Y:S01]  /*1070*/  LOP3.LUT R4, R3, 0xf, R4, 0xf8, !PT ;  /* 0x0000000f03047812 */ /* 0x000fe200078ef804 */
[----:B------:R-:W-:-:S04]  /*1080*/  VIADD R67, R45, 0xc ;  /* 0x0000000c2d437836 */ /* 0x000fc80000000000 */
[----:B------:R-:W-:-:S06]  /*1090*/  LEA R3, R4, UR6, 0x3 ;  /* 0x0000000604037c11 */ /* 0x000fcc000f8e18ff */
[----:B------:R-:W-:Y:S01]  /*10a0*/  @!P0 IMAD R11, R11, UR9, R2 ;  /* 0x000000090b0b8c24 */ /* 0x000fe2000f8e0202 */
[----:B---3--:R0:W-:Y:S01]  /*10b0*/  STS.64 [R3+0x80], R14 ;  /* 0x0000800e03007388 */ /* 0x0081e20000000a00 */
[----:B------:R-:W-:Y:S02]  /*10c0*/  VIMNMX R66, PT, PT, R67, R2, !PT ;  /* 0x0000000243427248 */ /* 0x000fe40007fe0100 */
[----:B------:R-:W-:Y:S01]  /*10d0*/  @!P0 IMAD.WIDE R10, R11, 0x8, R60 ;  /* 0x000000080b0a8825 */ /* 0x000fe200078e023c */
[----:B0-----:R-:W-:-:S06]  /*10e0*/  CS2R R14, SRZ ;  /* 0x00000000000e7805 */ /* 0x001fcc000001ff00 */
[----:B------:R0:W3:Y:S01]  /*10f0*/  @!P0 LDG.E.64.CONSTANT R14, desc[UR16][R10.64] ;  /* 0x000000100a0e8981 */ /* 0x0000e2000c1e9b00 */
[----:B------:R-:W-:-:S03]  /*1100*/  ISETP.GE.AND P0, PT, R66, UR9, PT ;  /* 0x0000000942007c0c */ /* 0x000fc6000bf06270 */
[----:B----4-:R1:W-:Y:S01]  /*1110*/  STS.64 [R3], R62 ;  /* 0x0000003e03007388 */ /* 0x0103e20000000a00 */
[----:B------:R-:W-:-:S09]  /*1120*/  CS2R R12, SRZ ;  /* 0x00000000000c7805 */ /* 0x000fd2000001ff00 */
[----:B------:R-:W-:Y:S02]  /*1130*/  @!P0 IMAD R67, R67, UR9, R2 ;  /* 0x0000000943438c24 */ /* 0x000fe4000f8e0202 */
[----:B-1----:R-:W-:Y:S02]  /*1140*/  VIADD R63, R45, 0xd ;  /* 0x0000000d2d3f7836 */ /* 0x002fe40000000000 */
[----:B------:R-:W-:-:S03]  /*1150*/  @!P0 IMAD.WIDE R66, R67, 0x8, R60 ;  /* 0x0000000843428825 */ /* 0x000fc600078e023c */
[----:B------:R-:W-:Y:S02]  /*1160*/  VIMNMX R62, PT, PT, R63, R2, !PT ;  /* 0x000000023f3e7248 */ /* 0x000fe40007fe0100 */
[----:B------:R1:W4:Y:S02]  /*1170*/  @!P0 LDG.E.64.CONSTANT R12, desc[UR16][R66.64] ;  /* 0x00000010420c8981 */ /* 0x000324000c1e9b00 */
[----:B------:R-:W-:Y:S02]  /*1180*/  ISETP.GE.AND P0, PT, R62, UR9, PT ;  /* 0x000000093e007c0c */ /* 0x000fe4000bf06270 */
[----:B-----5:R5:W-:Y:S01]  /*1190*/  STS.64 [R3+0x100], R70 ;  /* 0x0001004603007388 */ /* 0x020be20000000a00 */
[----:B0-----:R-:W-:-:S10]  /*11a0*/  CS2R R10, SRZ ;  /* 0x00000000000a7805 */ /* 0x001fd4000001ff00 */
[----:B------:R-:W-:Y:S02]  /*11b0*/  @!P0 IMAD R63, R63, UR9, R2 ;  /* 0x000000093f3f8c24 */ /* 0x000fe4000f8e0202 */
[----:B-----5:R-:W-:Y:S02]  /*11c0*/  VIADD R71, R45, 0xe ;  /* 0x0000000e2d477836 */ /* 0x020fe40000000000 */
[----:B------:R-:W-:-:S03]  /*11d0*/  @!P0 IMAD.WIDE R62, R63, 0x8, R60 ;  /* 0x000000083f3e8825 */ /* 0x000fc600078e023c */
[----:B------:R-:W-:Y:S02]  /*11e0*/  VIMNMX R70, PT, PT, R71, R2, !PT ;  /* 0x0000000247467248 */ /* 0x000fe40007fe0100 */
[----:B------:R0:W5:Y:S02]  /*11f0*/  @!P0 LDG.E.64.CONSTANT R10, desc[UR16][R62.64] ;  /* 0x000000103e0a8981 */ /* 0x000164000c1e9b00 */
[----:B------:R-:W-:Y:S01]  /*1200*/  ISETP.GE.AND P0, PT, R70, UR9, PT ;  /* 0x0000000946007c0c */ /* 0x000fe2000bf06270 */
[----:B------:R-:W-:Y:S01]  /*1210*/  VIADD R45, R45, 0xf ;  /* 0x0000000f2d2d7836 */ /* 0x000fe20000000000 */
[----:B------:R0:W-:Y:S11]  /*1220*/  STS.64 [R3+0x180], R68 ;  /* 0x0001804403007388 */ /* 0x0001f60000000a00 */
[----:B-1----:R-:W-:Y:S01]  /*1230*/  @!P0 IMAD R67, R71, UR9, R2 ;  /* 0x0000000947438c24 */ /* 0x002fe2000f8e0202 */
[----:B0-----:R-:W-:-:S02]  /*1240*/  CS2R R68, SRZ ;  /* 0x0000000000447805 */ /* 0x001fc4000001ff00 */
[----:B------:R-:W-:Y:S01]  /*1250*/  VIMNMX R62, PT, PT, R45, R2, !PT ;  /* 0x000000022d3e7248 */ /* 0x000fe20007fe0100 */
[----:B------:R-:W-:-:S05]  /*1260*/  @!P0 IMAD.WIDE R66, R67, 0x8, R60 ;  /* 0x0000000843428825 */ /* 0x000fca00078e023c */
[----:B------:R-:W5:Y:S01]  /*1270*/  @!P0 LDG.E.64.CONSTANT R68, desc[UR16][R66.64] ;  /* 0x0000001042448981 */ /* 0x000f62000c1e9b00 */
[----:B------:R-:W-:Y:S02]  /*1280*/  ISETP.GE.AND P0, PT, R62, UR9, PT ;  /* 0x000000093e007c0c */ /* 0x000fe4000bf06270 */
[----:B------:R-:W0:Y:S01]  /*1290*/  LDC.64 R62, c[0x0][0x398] ;  /* 0x0000e600ff3e7b82 */ /* 0x000e220000000a00 */
[----:B------:R1:W-:Y:S01]  /*12a0*/  STS.64 [R3+0x200], R58 ;  /* 0x0002003a03007388 */ /* 0x0003e20000000a00 */
[----:B------:R-:W-:-:S09]  /*12b0*/  CS2R R70, SRZ ;  /* 0x0000000000467805 */ /* 0x000fd2000001ff00 */
[----:B------:R-:W-:-:S04]  /*12c0*/  @!P0 IMAD R45, R45, UR9, R2 ;  /* 0x000000092d2d8c24 */ /* 0x000fc8000f8e0202 */
[----:B-1----:R-:W-:-:S05]  /*12d0*/  @!P0 IMAD.WIDE R58, R45, 0x8, R60 ;  /* 0x000000082d3a8825 */ /* 0x002fca00078e023c */
[----:B------:R1:W5:Y:S01]  /*12e0*/  @!P0 LDG.E.64.CONSTANT R70, desc[UR16][R58.64] ;  /* 0x000000103a468981 */ /* 0x000362000c1e9b00 */
[----:B0-----:R-:W-:-:S06]  /*12f0*/  IMAD.WIDE.U32 R62, R5, 0x8, R62 ;  /* 0x00000008053e7825 */ /* 0x001fcc00078e003e */
[----:B------:R-:W5:Y:S01]  /*1300*/  LDG.E.64 R62, desc[UR16][R62.64] ;  /* 0x000000103e3e7981 */ /* 0x000f62000c1e1b00 */
[----:B------:R-:W-:-:S04]  /*1310*/  UIADD3 UR4, UPT, UPT, UR4, 0x1000, URZ ;  /* 0x0000100004047890 */ /* 0x000fc8000fffe0ff */
[----:B------:R-:W-:Y:S01]  /*1320*/  ULEA UR7, UR7, UR4, 0x18 ;  /* 0x0000000407077291 */ /* 0x000fe2000f8ec0ff */
[----:B------:R-:W-:Y:S05]  /*1330*/  STS.64 [R3+0x280], R56 ;  /* 0x0002803803007388 */ /* 0x000fea0000000a00 */
[----:B------:R-:W-:Y:S01]  /*1340*/  LEA R45, R4, UR7, 0x3 ;  /* 0x00000007042d7c11 */ /* 0x000fe2000f8e18ff */
[----:B------:R-:W-:Y:S04]  /*1350*/  STS.64 [R3+0x300], R6 ;  /* 0x0003000603007388 */ /* 0x000fe80000000a00 */
[----:B------:R0:W-:Y:S04]  /*1360*/  STS.64 [R3+0x380], R54 ;  /* 0x0003803603007388 */ /* 0x0001e80000000a00 */
[----:B------:R-:W-:Y:S04]  /*1370*/  STS.64 [R3+0x400], R52 ;  /* 0x0004003403007388 */ /* 0x000fe80000000a00 */
[----:B------:R-:W-:Y:S04]  /*1380*/  STS.64 [R3+0x480], R50 ;  /* 0x0004803203007388 */ /* 0x000fe80000000a00 */
[----:B------:R-:W-:Y:S04]  /*1390*/  STS.64 [R3+0x500], R48 ;  /* 0x0005003003007388 */ /* 0x000fe80000000a00 */
[----:B--2---:R2:W-:Y:S04]  /*13a0*/  STS.64 [R3+0x580], R46 ;  /* 0x0005802e03007388 */ /* 0x0045e80000000a00 */
[----:B------:R-:W-:Y:S04]  /*13b0*/  STS.64 [R3+0x600], R8 ;  /* 0x0006000803007388 */ /* 0x000fe80000000a00 */
[----:B------:R-:W-:Y:S04]  /*13c0*/  STS.64 [R3+0x680], R42 ;  /* 0x0006802a03007388 */ /* 0x000fe80000000a00 */
[----:B------:R-:W-:Y:S01]  /*13d0*/  STS.64 [R3+0x700], R40 ;  /* 0x0007002803007388 */ /* 0x000fe20000000a00 */
[----:B------:R-:W-:-:S03]  /*13e0*/  UISETP.GE.AND UP0, UPT, UR9, 0x11, UPT ;  /* 0x000000110900788c */ /* 0x000fc6000bf06270 */
[----:B------:R2:W-:Y:S04]  /*13f0*/  STS.64 [R3+0x780], R38 ;  /* 0x0007802603007388 */ /* 0x0005e80000000a00 */
[----:B------:R-:W-:Y:S04]  /*1400*/  STS.64 [R45], R36 ;  /* 0x000000242d007388 */ /* 0x000fe80000000a00 */
[----:B------:R-:W-:Y:S04]  /*1410*/  STS.64 [R45+0x100], R32 ;  /* 0x000100202d007388 */ /* 0x000fe80000000a00 */
[----:B------:R-:W-:Y:S04]  /*1420*/  STS.64 [R45+0x80], R34 ;  /* 0x000080222d007388 */ /* 0x000fe80000000a00 */
[----:B------:R-:W-:Y:S04]  /*1430*/  STS.64 [R45+0x180], R30 ;  /* 0x0001801e2d007388 */ /* 0x000fe80000000a00 */
[----:B------:R-:W-:Y:S04]  /*1440*/  STS.64 [R45+0x200], R28 ;  /* 0x0002001c2d007388 */ /* 0x000fe80000000a00 */
[----:B------:R-:W-:Y:S04]  /*1450*/  STS.64 [R45+0x300], R24 ;  /* 0x000300182d007388 */ /* 0x000fe80000000a00 */
[----:B------:R-:W-:Y:S04]  /*1460*/  STS.64 [R45+0x280], R26 ;  /* 0x0002801a2d007388 */ /* 0x000fe80000000a00 */
[----:B------:R-:W-:Y:S04]  /*1470*/  STS.64 [R45+0x400], R20 ;  /* 0x000400142d007388 */ /* 0x000fe80000000a00 */
[----:B------:R-:W-:Y:S04]  /*1480*/  STS.64 [R45+0x380], R22 ;  /* 0x000380162d007388 */ /* 0x000fe80000000a00 */
[----:B------:R2:W-:Y:S04]  /*1490*/  STS.64 [R45+0x480], R18 ;  /* 0x000480122d007388 */ /* 0x0005e80000000a00 */
[----:B------:R2:W-:Y:S01]  /*14a0*/  STS.64 [R45+0x500], R16 ;  /* 0x000500102d007388 */ /* 0x0005e20000000a00 */
[----:B-1----:R-:W-:-:S02]  /*14b0*/  CS2R R58, SRZ ;  /* 0x00000000003a7805 */ /* 0x002fc4000001ff00 */
[----:B0-----:R-:W-:Y:S02]  /*14c0*/  CS2R R54, SRZ ;  /* 0x0000000000367805 */ /* 0x001fe4000001ff00 */
[----:B--2---:R-:W-:Y:S02]  /*14d0*/  CS2R R46, SRZ ;  /* 0x00000000002e7805 */ /* 0x004fe4000001ff00 */
[----:B------:R-:W-:Y:S02]  /*14e0*/  CS2R R2, SRZ ;  /* 0x0000000000027805 */ /* 0x000fe4000001ff00 */
[----:B------:R-:W-:Y:S02]  /*14f0*/  CS2R R4, SRZ ;  /* 0x0000000000047805 */ /* 0x000fe4000001ff00 */
[----:B------:R-:W-:Y:S02]  /*1500*/  CS2R R6, SRZ ;  /* 0x0000000000067805 */ /* 0x000fe4000001ff00 */
[----:B------:R-:W-:-:S02]  /*1510*/  CS2R R8, SRZ ;  /* 0x0000000000087805 */ /* 0x000fc4000001ff00 */
[----:B------:R-:W-:Y:S02]  /*1520*/  CS2R R18, SRZ ;  /* 0x0000000000127805 */ /* 0x000fe4000001ff00 */
[----:B------:R-:W-:Y:S02]  /*1530*/  CS2R R52, SRZ ;  /* 0x0000000000347805 */ /* 0x000fe4000001ff00 */
[----:B------:R-:W-:Y:S02]  /*1540*/  CS2R R50, SRZ ;  /* 0x0000000000327805 */ /* 0x000fe4000001ff00 */
[----:B------:R-:W-:Y:S02]  /*1550*/  CS2R R48, SRZ ;  /* 0x0000000000307805 */ /* 0x000fe4000001ff00 */
[----:B------:R-:W-:Y:S01]  /*1560*/  CS2R R16, SRZ ;  /* 0x0000000000107805 */ /* 0x000fe2000001ff00 */
[----:B------:R-:W-:Y:S01]  /*1570*/  UMOV UR4, URZ ;  /* 0x000000ff00047c82 */ /* 0x000fe20008000000 */
[----:B---3--:R0:W-:Y:S04]  /*1580*/  STS.64 [R45+0x580], R14 ;  /* 0x0005800e2d007388 */ /* 0x0081e80000000a00 */
[----:B----4-:R1:W-:Y:S01]  /*1590*/  STS.64 [R45+0x600], R12 ;  /* 0x0006000c2d007388 */ /* 0x0103e20000000a00 */
[----:B0-----:R-:W-:-:S03]  /*15a0*/  CS2R R14, SRZ ;  /* 0x00000000000e7805 */ /* 0x001fc6000001ff00 */
[----:B-----5:R0:W-:Y:S01]  /*15b0*/  STS.64 [R45+0x680], R10 ;  /* 0x0006800a2d007388 */ /* 0x0201e20000000a00 */
[----:B-1----:R-:W-:-:S03]  /*15c0*/  CS2R R12, SRZ ;  /* 0x00000000000c7805 */ /* 0x002fc6000001ff00 */
[----:B------:R1:W-:Y:S01]  /*15d0*/  STS.64 [R45+0x700], R68 ;  /* 0x000700442d007388 */ /* 0x0003e20000000a00 */
[----:B0-----:R-:W-:-:S03]  /*15e0*/  CS2R R10, SRZ ;  /* 0x00000000000a7805 */ /* 0x001fc6000001ff00 */
[----:B------:R1:W-:Y:S01]  /*15f0*/  STS.64 [R45+0x780], R70 ;  /* 0x000780462d007388 */ /* 0x0003e20000000a00 */
[----:B------:R-:W-:Y:S02]  /*1600*/  R2UR UR12, R62 ;  /* 0x000000003e0c72ca */ /* 0x000fe400000e0000 */
[----:B------:R-:W-:Y:S02]  /*1610*/  R2UR UR13, R63 ;  /* 0x000000003f0d72ca */ /* 0x000fe400000e0000 */
[----:B------:R-:W-:Y:S01]  /*1620*/  CS2R R62, SRZ ;  /* 0x00000000003e7805 */ /* 0x000fe2000001ff00 */
[----:B------:R-:W-:Y:S06]  /*1630*/  BAR.SYNC.DEFER_BLOCKING 0x0 ;  /* 0x0000000000007b1d */ /* 0x000fec0000010000 */
[----:B-1----:R-:W-:Y:S06]  /*1640*/  BRA.U !UP0, `(.L_x_0) ;  /* 0x0000002508987547 */ /* 0x002fec000b800000 */
[----:B------:R-:W-:Y:S01]  /*1650*/  UISETP.LT.AND UP0, UPT, UR5, 0x2, UPT ;  /* 0x000000020500788c */ /* 0x000fe2000bf01270 */
[----:B------:R-:W-:Y:S01]  /*1660*/  CS2R R58, SRZ ;  /* 0x00000000003a7805 */ /* 0x000fe2000001ff00 */
[----:B------:R-:W0:Y:S02]  /*1670*/  LDCU UR9, c[0x0][0x380] ;  /* 0x00007000ff0977ac */ /* 0x000e240008000800 */
[----:B------:R-:W-:Y:S01]  /*1680*/  USEL UR5, UR5, 0x2, !UP0 ;  /* 0x0000000205057887 */ /* 0x000fe2000c000000 */
[----:B------:R-:W-:Y:S01]  /*1690*/  UMOV UR4, URZ ;  /* 0x000000ff00047c82 */ /* 0x000fe20008000000 */
[----:B------:R-:W-:-:S10]  /*16a0*/  UMOV UR11, 0x1 ;  /* 0x00000001000b7882 */ /* 0x000fd40000000000 */
.L_x_1:
[----:B------:R-:W1:Y:S01]  /*16b0*/  S2R R45, SR_TID.X ;  /* 0x00000000002d7919 */ /* 0x000e620000002100 */
[----:B------:R-:W-:Y:S01]  /*16c0*/  IMAD.U32 R20, RZ, RZ, UR11 ;  /* 0x0000000bff147e24 */ /* 0x000fe2000f8e00ff */
[----:B------:R-:W-:Y:S01]  /*16d0*/  CS2R R32, SRZ ;  /* 0x0000000000207805 */ /* 0x000fe2000001ff00 */
[----:B------:R-:W1:Y:S02]  /*16e0*/  S2R R56, SR_TID.Y ;  /* 0x0000000000387919 */ /* 0x000e640000002200 */
[----:B-1----:R-:W-:-:S05]  /*16f0*/  IMAD R22, R56, 0x4, R45 ;  /* 0x0000000438167824 */ /* 0x002fca00078e022d */
[----:B------:R-:W-:Y:S02]  /*1700*/  SHF.R.U32.HI R69, RZ, 0x4, R22 ;  /* 0x00000004ff457819 */ /* 0x000fe40000011616 */
[----:B------:R-:W-:-:S03]  /*1710*/  LOP3.LUT R21, R22, 0xf, RZ, 0xc0, !PT ;  /* 0x0000000f16157812 */ /* 0x000fc600078ec0ff */
[----:B------:R-:W-:Y:S02]  /*1720*/  IMAD.IADD R23, R44, 0x1, R69 ;  /* 0x000000012c177824 */ /* 0x000fe400078e0245 */
[----:B------:R-:W-:Y:S02]  /*1730*/  IMAD R20, R20, 0x10, R21 ;  /* 0x0000001014147824 */ /* 0x000fe400078e0215 */
[----:B------:R-:W-:-:S05]  /*1740*/  VIADD R25, R23, 0x1 ;  /* 0x0000000117197836 */ /* 0x000fca0000000000 */
[----:B------:R-:W-:-:S04]  /*1750*/  VIMNMX R24, PT, PT, R25, R20, !PT ;  /* 0x0000001419187248 */ /* 0x000fc80007fe0100 */
[----:B0-----:R-:W-:Y:S01]  /*1760*/  ISETP.GE.AND P0, PT, R24, UR9, PT ;  /* 0x0000000918007c0c */ /* 0x001fe2000bf06270 */
[----:B------:R-:W-:-:S05]  /*1770*/  VIADD R27, R23, 0x2 ;  /* 0x00000002171b7836 */ /* 0x000fca0000000000 */
[----:B------:R-:W-:-:S07]  /*1780*/  VIMNMX R26, PT, PT, R20, R27, !PT ;  /* 0x0000001b141a7248 */ /* 0x000fce0007fe0100 */
[----:B------:R-:W-:-:S04]  /*1790*/  @!P0 IMAD R25, R25, UR9, R20 ;  /* 0x0000000919198c24 */ /* 0x000fc8000f8e0214 */
[----:B------:R-:W-:-:S05]  /*17a0*/  @!P0 IMAD.WIDE R24, R25, 0x8, R64 ;  /* 0x0000000819188825 */ /* 0x000fca00078e0240 */
[----:B------:R0:W2:Y:S01]  /*17b0*/  @!P0 LDG.E.64.CONSTANT R32, desc[UR16][R24.64] ;  /* 0x0000001018208981 */ /* 0x0000a2000c1e9b00 */
[----:B------:R-:W-:Y:S02]  /*17c0*/  ISETP.GE.AND P0, PT, R26, UR9, PT ;  /* 0x000000091a007c0c */ /* 0x000fe4000bf06270 */
[----:B------:R-:W-:Y:S02]  /*17d0*/  CS2R R30, SRZ ;  /* 0x00000000001e7805 */ /* 0x000fe4000001ff00 */
[----:B------:R-:W-:-:S09]  /*17e0*/  VIMNMX R28, PT, PT, R23, R20, !PT ;  /* 0x00000014171c7248 */ /* 0x000fd20007fe0100 */
[----:B------:R-:W-:-:S04]  /*17f0*/  @!P0 IMAD R27, R27, UR9, R20 ;  /* 0x000000091b1b8c24 */ /* 0x000fc8000f8e0214 */
[----:B------:R-:W-:-:S05]  /*1800*/  @!P0 IMAD.WIDE R26, R27, 0x8, R64 ;  /* 0x000000081b1a8825 */ /* 0x000fca00078e0240 */
[----:B------:R1:W3:Y:S01]  /*1810*/  @!P0 LDG.E.64.CONSTANT R30, desc[UR16][R26.64] ;  /* 0x000000101a1e8981 */ /* 0x0002e2000c1e9b00 */
[----:B------:R-:W-:Y:S02]  /*1820*/  ISETP.GE.AND P0, PT, R28, UR9, PT ;  /* 0x000000091c007c0c */ /* 0x000fe4000bf06270 */
[----:B------:R-:W-:-:S11]  /*1830*/  CS2R R40, SRZ ;  /* 0x0000000000287805 */ /* 0x000fd6000001ff00 */
[----:B------:R-:W-:-:S04]  /*1840*/  @!P0 IMAD R29, R23, UR9, R20 ;  /* 0x00000009171d8c24 */ /* 0x000fc8000f8e0214 */
[----:B0-----:R-:W-:-:S04]  /*1850*/  @!P0 IMAD.WIDE R24, R29, 0x8, R64 ;  /* 0x000000081d188825 */ /* 0x001fc800078e0240 */
[----:B------:R-:W-:Y:S01]  /*1860*/  VIADD R29, R23, 0x3 ;  /* 0x00000003171d7836 */ /* 0x000fe20000000000 */
[----:B------:R0:W4:Y:S01]  /*1870*/  @!P0 LDG.E.64.CONSTANT R40, desc[UR16][R24.64] ;  /* 0x0000001018288981 */ /* 0x000122000c1e9b00 */
[----:B------:R-:W-:-:S03]  /*1880*/  CS2R R70, SRZ ;  /* 0x0000000000467805 */ /* 0x000fc6000001ff00 */
[----:B------:R-:W-:-:S04]  /*1890*/  VIMNMX R28, PT, PT, R20, R29, !PT ;  /* 0x0000001d141c7248 */ /* 0x000fc80007fe0100 */
[----:B------:R-:W-:-:S13]  /*18a0*/  ISETP.GE.AND P0, PT, R28, UR9, PT ;  /* 0x000000091c007c0c */ /* 0x000fda000bf06270 */
[----:B------:R-:W-:-:S04]  /*18b0*/  @!P0 IMAD R29, R29, UR9, R20 ;  /* 0x000000091d1d8c24 */ /* 0x000fc8000f8e0214 */
[----:B-1----:R-:W-:-:S04]  /*18c0*/  @!P0 IMAD.WIDE R26, R29, 0x8, R64 ;  /* 0x000000081d1a8825 */ /* 0x002fc800078e0240 */
[----:B------:R-:W-:Y:S01]  /*18d0*/  VIADD R29, R23, 0x4 ;  /* 0x00000004171d7836 */ /* 0x000fe20000000000 */
[----:B------:R1:W5:Y:S01]  /*18e0*/  @!P0 LDG.E.64.CONSTANT R70, desc[UR16][R26.64] ;  /* 0x000000101a468981 */ /* 0x000362000c1e9b00 */
[----:B------:R-:W-:-:S03]  /*18f0*/  CS2R R66, SRZ ;  /* 0x0000000000427805 */ /* 0x000fc6000001ff00 */
[----:B------:R-:W-:-:S04]  /*1900*/  VIMNMX R28, PT, PT, R29, R20, !PT ;  /* 0x000000141d1c7248 */ /* 0x000fc80007fe0100 */
[----:B------:R-:W-:-:S13]  /*1910*/  ISETP.GE.AND P0, PT, R28, UR9, PT ;  /* 0x000000091c007c0c */ /* 0x000fda000bf06270 */
[----:B0-----:R-:W-:Y:S02]  /*1920*/  @!P0 IMAD R25, R29, UR9, R20 ;  /* 0x000000091d198c24 */ /* 0x001fe4000f8e0214 */
[----:B------:R-:W-:Y:S02]  /*1930*/  VIADD R29, R23, 0x5 ;  /* 0x00000005171d7836 */ /* 0x000fe40000000000 */
[----:B------:R-:W-:-:S03]  /*1940*/  @!P0 IMAD.WIDE R24, R25, 0x8, R64 ;  /* 0x0000000819188825 */ /* 0x000fc600078e0240 */
[----:B------:R-:W-:Y:S02]  /*1950*/  VIMNMX R28, PT, PT, R29, R20, !PT ;  /* 0x000000141d1c7248 */ /* 0x000fe40007fe0100 */
[----:B------:R0:W5:Y:S01]  /*1960*/  @!P0 LDG.E.64.CONSTANT R66, desc[UR16][R24.64] ;  /* 0x0000001018428981 */ /* 0x000162000c1e9b00 */
[----:B------:R-:W-:Y:S02]  /*1970*/  CS2R R38, SRZ ;  /* 0x0000000000267805 */ /* 0x000fe4000001ff00 */
[----:B------:R-:W-:Y:S01]  /*1980*/  ISETP.GE.AND P0, PT, R28, UR9, PT ;  /* 0x000000091c007c0c */ /* 0x000fe2000bf06270 */
[----:B-1----:R-:W-:-:S05]  /*1990*/  VIADD R27, R23, 0x6 ;  /* 0x00000006171b7836 */ /* 0x002fca0000000000 */
[----:B------:R-:W-:-:S07]  /*19a0*/  VIMNMX R26, PT, PT, R27, R20, !PT ;  /* 0x000000141b1a7248 */ /* 0x000fce0007fe0100 */
[----:B------:R-:W-:-:S04]  /*19b0*/  @!P0 IMAD R29, R29, UR9, R20 ;  /* 0x000000091d1d8c24 */ /* 0x000fc8000f8e0214 */
[----:B------:R-:W-:-:S05]  /*19c0*/  @!P0 IMAD.WIDE R28, R29, 0x8, R64 ;  /* 0x000000081d1c8825 */ /* 0x000fca00078e0240 */
[----:B------:R1:W5:Y:S01]  /*19d0*/  @!P0 LDG.E.64.CONSTANT R38, desc[UR16][R28.64] ;  /* 0x000000101c268981 */ /* 0x000362000c1e9b00 */
[----:B------:R-:W-:Y:S02]  /*19e0*/  ISETP.GE.AND P0, PT, R26, UR9, PT ;  /* 0x000000091a007c0c */ /* 0x000fe4000bf06270 */
[----:B------:R-:W-:-:S11]  /*19f0*/  CS2R R36, SRZ ;  /* 0x0000000000247805 */ /* 0x000fd6000001ff00 */
[----:B------:R-:W-:-:S04]  /*1a00*/  @!P0 IMAD R27, R27, UR9, R20 ;  /* 0x000000091b1b8c24 */ /* 0x000fc8000f8e0214 */
[----:B------:R-:W-:-:S05]  /*1a10*/  @!P0 IMAD.WIDE R26, R27, 0x8, R64 ;  /* 0x000000081b1a8825 */ /* 0x000fca00078e0240 */
[----:B------:R1:W5:Y:S01]  /*1a20*/  @!P0 LDG.E.64.CONSTANT R36, desc[UR16][R26.64] ;  /* 0x000000101a248981 */ /* 0x000362000c1e9b00 */
[----:B0-----:R-:W-:Y:S01]  /*1a30*/  VIADD R25, R23, 0x7 ;  /* 0x0000000717197836 */ /* 0x001fe20000000000 */
[----:B------:R-:W-:Y:S01]  /*1a40*/  CS2R R34, SRZ ;  /* 0x0000000000227805 */ /* 0x000fe2000001ff00 */
[----:B------:R-:W0:Y:S03]  /*1a50*/  S2UR UR10, SR_CgaCtaId ;  /* 0x00000000000a79c3 */ /* 0x000e260000008800 */
[----:B------:R-:W-:-:S04]  /*1a60*/  VIMNMX R24, PT, PT, R20, R25, !PT ;  /* 0x0000001914187248 */ /* 0x000fc80007fe0100 */
[----:B------:R-:W-:Y:S01]  /*1a70*/  ISETP.GE.AND P0, PT, R24, UR9, PT ;  /* 0x0000000918007c0c */ /* 0x000fe2000bf06270 */
[----:B-1----:R-:W-:-:S05]  /*1a80*/  VIADD R29, R23, 0x8 ;  /* 0x00000008171d7836 */ /* 0x002fca0000000000 */
[----:B------:R-:W-:-:S07]  /*1a90*/  VIMNMX R28, PT, PT, R20, R29, !PT ;  /* 0x0000001d141c7248 */ /* 0x000fce0007fe0100 */
[----:B------:R-:W-:-:S04]  /*1aa0*/  @!P0 IMAD R25, R25, UR9, R20 ;  /* 0x0000000919198c24 */ /* 0x000fc8000f8e0214 */
[----:B------:R-:W-:-:S05]  /*1ab0*/  @!P0 IMAD.WIDE R24, R25, 0x8, R64 ;  /* 0x0000000819188825 */ /* 0x000fca00078e0240 */
[----:B------:R1:W5:Y:S01]  /*1ac0*/  @!P0 LDG.E.64.CONSTANT R34, desc[UR16][R24.64] ;  /* 0x0000001018228981 */ /* 0x000362000c1e9b00 */
[----:B------:R-:W-:Y:S01]  /*1ad0*/  ISETP.GE.AND P0, PT, R28, UR9, PT ;  /* 0x000000091c007c0c */ /* 0x000fe2000bf06270 */
[----:B------:R-:W-:Y:S01]  /*1ae0*/  USHF.L.U32 UR6, UR4, 0xb, URZ ;  /* 0x0000000b04067899 */ /* 0x000fe200080006ff */
[----:B------:R-:W-:Y:S01]  /*1af0*/  LOP3.LUT R27, R22, 0x1ff0, RZ, 0xc0, !PT ;  /* 0x00001ff0161b7812 */ /* 0x000fe200078ec0ff */
[----:B------:R-:W-:Y:S02]  /*1b00*/  UMOV UR7, 0x400 ;  /* 0x0000040000077882 */ /* 0x000fe40000000000 */
[----:B------:R-:W-:Y:S01]  /*1b10*/  ULOP3.LUT UR8, UR6, 0x800, URZ, 0x3c, !UPT ;  /* 0x0000080006087892 */ /* 0x000fe2000f8e3cff */
[----:B------:R-:W-:Y:S01]  /*1b20*/  LOP3.LUT R22, R27, 0xf, R22, 0xf8, !PT ;  /* 0x0000000f1b167812 */ /* 0x000fe200078ef816 */
[----:B0-----:R-:W-:Y:S01]  /*1b30*/  ULEA UR6, UR10, UR7, 0x18 ;  /* 0x000000070a067291 */ /* 0x001fe2000f8ec0ff */
[----:B-1----:R-:W-:-:S03]  /*1b40*/  CS2R R24, SRZ ;  /* 0x0000000000187805 */ /* 0x002fc6000001ff00 */
[----:B------:R-:W-:Y:S02]  /*1b50*/  UIADD3 UR14, UPT, UPT, UR6, UR8, URZ ;  /* 0x00000008060e7290 */ /* 0x000fe4000fffe0ff */
[----:B------:R-:W-:-:S04]  /*1b60*/  @!P0 IMAD R27, R29, UR9, R20 ;  /* 0x000000091d1b8c24 */ /* 0x000fc8000f8e0214 */
[----:B------:R-:W-:Y:S01]  /*1b70*/  @!P0 IMAD.WIDE R26, R27, 0x8, R64 ;  /* 0x000000081b1a8825 */ /* 0x000fe200078e0240 */
[----:B------:R-:W-:-:S04]  /*1b80*/  LEA R57, R22, UR14, 0x3 ;  /* 0x0000000e16397c11 */ /* 0x000fc8000f8e18ff */
[----:B------:R0:W5:Y:S01]  /*1b90*/  @!P0 LDG.E.64.CONSTANT R24, desc[UR16][R26.64] ;  /* 0x000000101a188981 */ /* 0x000162000c1e9b00 */
[----:B------:R-:W-:-:S05]  /*1ba0*/  VIADD R29, R23, 0x9 ;  /* 0x00000009171d7836 */ /* 0x000fca0000000000 */
[----:B------:R-:W-:-:S04]  /*1bb0*/  VIMNMX R28, PT, PT, R20, R29, !PT ;  /* 0x0000001d141c7248 */ /* 0x000fc80007fe0100 */
[----:B------:R-:W-:Y:S01]  /*1bc0*/  ISETP.GE.AND P0, PT, R28, UR9, PT ;  /* 0x000000091c007c0c */ /* 0x000fe2000bf06270 */
[----:B------:R-:W-:-:S05]  /*1bd0*/  VIADD R43, R23, 0xa ;  /* 0x0000000a172b7836 */ /* 0x000fca0000000000 */
[----:B------:R-:W-:-:S07]  /*1be0*/  VIMNMX R42, PT, PT, R20, R43, !PT ;  /* 0x0000002b142a7248 */ /* 0x000fce0007fe0100 */
[----:B------:R-:W-:-:S04]  /*1bf0*/  @!P0 IMAD R29, R29, UR9, R20 ;  /* 0x000000091d1d8c24 */ /* 0x000fc8000f8e0214 */
[----:B------:R-:W-:Y:S01]  /*1c00*/  @!P0 IMAD.WIDE R28, R29, 0x8, R64 ;  /* 0x000000081d1c8825 */ /* 0x000fe200078e0240 */
[----:B--2---:R1:W-:Y:S02]  /*1c10*/  STS.64 [R57+0x80], R32 ;  /* 0x0000802039007388 */ /* 0x0043e40000000a00 */
[----:B-1----:R-:W-:-:S06]  /*1c20*/  CS2R R32, SRZ ;  /* 0x0000000000207805 */ /* 0x002fcc000001ff00 */
[----:B------:R1:W2:Y:S01]  /*1c30*/  @!P0 LDG.E.64.CONSTANT R32, desc[UR16][R28.64] ;  /* 0x000000101c208981 */ /* 0x0002a2000c1e9b00 */
[----:B------:R-:W-:-:S03]  /*1c40*/  ISETP.GE.AND P0, PT, R42, UR9, PT ;  /* 0x000000092a007c0c */ /* 0x000fc6000bf06270 */
[----:B---3--:R3:W-:Y:S10]  /*1c50*/  STS.64 [R57+0x100], R30 ;  /* 0x0001001e39007388 */ /* 0x0087f40000000a00 */
[----:B0-----:R-:W-:-:S02]  /*1c60*/  @!P0 IMAD R27, R43, UR9, R20 ;  /* 0x000000092b1b8c24 */ /* 0x001fc4000f8e0214 */
[----:B------:R-:W-:Y:S01]  /*1c70*/  VIADD R43, R23, 0xb ;  /* 0x0000000b172b7836 */ /* 0x000fe20000000000 */
[----:B---3--:R-:W-:Y:S01]  /*1c80*/  CS2R R30, SRZ ;  /* 0x00000000001e7805 */ /* 0x008fe2000001ff00 */
[----:B------:R-:W-:-:S03]  /*1c90*/  @!P0 IMAD.WIDE R26, R27, 0x8, R64 ;  /* 0x000000081b1a8825 */ /* 0x000fc600078e0240 */
[----:B------:R-:W-:Y:S02]  /*1ca0*/  VIMNMX R42, PT, PT, R20, R43, !PT ;  /* 0x0000002b142a7248 */ /* 0x000fe40007fe0100 */
[----:B------:R0:W3:Y:S02]  /*1cb0*/  @!P0 LDG.E.64.CONSTANT R30, desc[UR16][R26.64] ;  /* 0x000000101a1e8981 */ /* 0x0000e4000c1e9b00 */
[----:B------:R-:W-:Y:S02]  /*1cc0*/  ISETP.GE.AND P0, PT, R42, UR9, PT ;  /* 0x000000092a007c0c */ /* 0x000fe4000bf06270 */
[----:B----4-:R4:W-:Y:S01]  /*1cd0*/  STS.64 [R57], R40 ;  /* 0x0000002839007388 */ /* 0x0109e20000000a00 */
[----:B-1----:R-:W-:-:S10]  /*1ce0*/  CS2R R28, SRZ ;  /* 0x00000000001c7805 */ /* 0x002fd4000001ff00 */
[----:B------:R-:W-:Y:S02]  /*1cf0*/  @!P0 IMAD R43, R43, UR9, R20 ;  /* 0x000000092b2b8c24 */ /* 0x000fe4000f8e0214 */
[----:B----4-:R-:W-:Y:S02]  /*1d00*/  VIADD R41, R23, 0xc ;  /* 0x0000000c17297836 */ /* 0x010fe40000000000 */
[----:B------:R-:W-:-:S03]  /*1d10*/  @!P0 IMAD.WIDE R42, R43, 0x8, R64 ;  /* 0x000000082b2a8825 */ /* 0x000fc600078e0240 */
[C---:B------:R-:W-:Y:S02]  /*1d20*/  VIMNMX R40, PT, PT, R41.reuse, R20, !PT ;  /* 0x0000001429287248 */ /* 0x040fe40007fe0100 */
[----:B------:R1:W4:Y:S02]  /*1d30*/  @!P0 LDG.E.64.CONSTANT R28, desc[UR16][R42.64] ;  /* 0x000000102a1c8981 */ /* 0x000324000c1e9b00 */
[----:B------:R-:W-:Y:S02]  /*1d40*/  ISETP.GE.AND P0, PT, R40, UR9, PT ;  /* 0x0000000928007c0c */ /* 0x000fe4000bf06270 */
[----:B0-----:R-:W-:Y:S01]  /*1d50*/  CS2R R26, SRZ ;  /* 0x00000000001a7805 */ /* 0x001fe2000001ff00 */
[----:B-----5:R0:W-:Y:S10]  /*1d60*/  STS.64 [R57+0x180], R70 ;  /* 0x0001804639007388 */ /* 0x0201f40000000a00 */
[----:B------:R-:W-:-:S04]  /*1d70*/  @!P0 IMAD R41, R41, UR9, R20 ;  /* 0x0000000929298c24 */ /* 0x000fc8000f8e0214 */
[----:B------:R-:W-:-:S04]  /*1d80*/  @!P0 IMAD.WIDE R40, R41, 0x8, R64 ;  /* 0x0000000829288825 */ /* 0x000fc800078e0240 */
[----:B0-----:R-:W-:Y:S01]  /*1d90*/  VIADD R71, R23, 0xd ;  /* 0x0000000d17477836 */ /* 0x001fe20000000000 */
[----:B------:R-:W5:Y:S04]  /*1da0*/  @!P0 LDG.E.64.CONSTANT R26, desc[UR16][R40.64] ;  /* 0x00000010281a8981 */ /* 0x000f68000c1e9b00 */
[----:B------:R-:W-:-:S04]  /*1db0*/  VIMNMX R68, PT, PT, R71, R20, !PT ;  /* 0x0000001447447248 */ /* 0x000fc80007fe0100 */
[----:B------:R-:W-:Y:S01]  /*1dc0*/  ISETP.GE.AND P0, PT, R68, UR9, PT ;  /* 0x0000000944007c0c */ /* 0x000fe2000bf06270 */
[----:B------:R-:W-:Y:S01]  /*1dd0*/  VIADD R73, R23, 0xf ;  /* 0x0000000f17497836 */ /* 0x000fe20000000000 */
[----:B------:R0:W-:Y:S11]  /*1de0*/  STS.64 [R57+0x200], R66 ;  /* 0x0002004239007388 */ /* 0x0001f60000000a00 */
[----:B-1----:R-:W-:-:S02]  /*1df0*/  @!P0 IMAD R43, R71, UR9, R20 ;  /* 0x00000009472b8c24 */ /* 0x002fc4000f8e0214 */
[----:B------:R-:W-:Y:S02]  /*1e00*/  VIADD R71, R23, 0xe ;  /* 0x0000000e17477836 */ /* 0x000fe40000000000 */
[----:B------:R-:W-:Y:S01]  /*1e10*/  @!P0 IMAD.WIDE R42, R43, 0x8, R64 ;  /* 0x000000082b2a8825 */ /* 0x000fe200078e0240 */
[----:B0-----:R-:W-:Y:S02]  /*1e20*/  CS2R R66, SRZ ;  /* 0x0000000000427805 */ /* 0x001fe4000001ff00 */
[----:B------:R-:W-:-:S04]  /*1e30*/  VIMNMX R23, PT, PT, R71, R20, !PT ;  /* 0x0000001447177248 */ /* 0x000fc80007fe0100 */
[----:B------:R0:W5:Y:S01]  /*1e40*/  @!P0 LDG.E.64.CONSTANT R66, desc[UR16][R42.64] ;  /* 0x000000102a428981 */ /* 0x000162000c1e9b00 */
[----:B------:R-:W-:Y:S02]  /*1e50*/  ISETP.GE.AND P0, PT, R23, UR9, PT ;  /* 0x0000000917007c0c */ /* 0x000fe4000bf06270 */
[----:B------:R-:W-:-:S04]  /*1e60*/  VIMNMX R23, PT, PT, R73, R20, !PT ;  /* 0x0000001449177248 */ /* 0x000fc80007fe0100 */
[----:B------:R-:W-:Y:S01]  /*1e70*/  ISETP.GE.AND P1, PT, R23, UR9, PT ;  /* 0x0000000917007c0c */ /* 0x000fe2000bf26270 */
[----:B------:R1:W-:-:S12]  /*1e80*/  STS.64 [R57+0x280], R38 ;  /* 0x0002802639007388 */ /* 0x0003d80000000a00 */
[----:B------:R-:W-:Y:S01]  /*1e90*/  @!P1 IMAD R23, R73, UR9, R20 ;  /* 0x0000000949179c24 */ /* 0x000fe2000f8e0214 */
[----:B-1----:R-:W-:-:S03]  /*1ea0*/  CS2R R38, SRZ ;  /* 0x0000000000267805 */ /* 0x002fc6000001ff00 */
[----:B0-----:R-:W-:-:S05]  /*1eb0*/  @!P1 IMAD.WIDE R42, R23, 0x8, R64 ;  /* 0x00000008172a9825 */ /* 0x001fca00078e0240 */
[----:B------:R0:W5:Y:S01]  /*1ec0*/  @!P1 LDG.E.64.CONSTANT R38, desc[UR16][R42.64] ;  /* 0x000000102a269981 */ /* 0x000162000c1e9b00 */
[----:B------:R-:W-:Y:S02]  /*1ed0*/  @!P0 IMAD R71, R71, UR9, R20 ;  /* 0x0000000947478c24 */ /* 0x000fe4000f8e0214 */
[----:B------:R-:W-:Y:S01]  /*1ee0*/  IMAD.U32 R20, RZ, RZ, UR11 ;  /* 0x0000000bff147e24 */ /* 0x000fe2000f8e00ff */
[----:B------:R1:W-:Y:S01]  /*1ef0*/  STS.64 [R57+0x300], R36 ;  /* 0x0003002439007388 */ /* 0x0003e20000000a00 */
[----:B------:R-:W-:Y:S01]  /*1f00*/  CS2R R40, SRZ ;  /* 0x0000000000287805 */ /* 0x000fe2000001ff00 */
[----:B------:R-:W-:-:S04]  /*1f10*/  @!P0 IMAD.WIDE R70, R71, 0x8, R64 ;  /* 0x0000000847468825 */ /* 0x000fc800078e0240 */
[----:B------:R-:W-:Y:S01]  /*1f20*/  IMAD R69, R20, 0x10, R69 ;  /* 0x0000001014457824 */ /* 0x000fe200078e0245 */
[----:B------:R0:W5:Y:S01]  /*1f30*/  @!P0 LDG.E.64.CONSTANT R40, desc[UR16][R70.64] ;  /* 0x0000001046288981 */ /* 0x000162000c1e9b00 */
[----:B-1----:R-:W-:-:S05]  /*1f40*/  IMAD.IADD R36, R0, 0x1, R21 ;  /* 0x0000000100247824 */ /* 0x002fca00078e0215 */
[----:B------:R-:W-:-:S04]  /*1f50*/  VIMNMX R20, PT, PT, R36, R69, !PT ;  /* 0x0000004524147248 */ /* 0x000fc80007fe0100 */
[----:B------:R-:W-:Y:S01]  /*1f60*/  ISETP.GE.AND P0, PT, R20, UR9, PT ;  /* 0x0000000914007c0c */ /* 0x000fe2000bf06270 */
[----:B0-----:R-:W-:-:S12]  /*1f70*/  VIADD R43, R69, 0x1 ;  /* 0x00000001452b7836 */ /* 0x001fd80000000000 */
[----:B------:R-:W-:-:S04]  /*1f80*/  @!P0 IMAD R21, R69, UR9, R36 ;  /* 0x0000000945158c24 */ /* 0x000fc8000f8e0224 */
[----:B------:R-:W-:Y:S01]  /*1f90*/  @!P0 IMAD.WIDE R70, R21, 0x8, R60 ;  /* 0x0000000815468825 */ /* 0x000fe200078e023c */
[----:B------:R-:W-:Y:S02]  /*1fa0*/  CS2R R20, SRZ ;  /* 0x0000000000147805 */ /* 0x000fe4000001ff00 */
[----:B------:R-:W-:-:S04]  /*1fb0*/  VIMNMX R23, PT, PT, R36, R43, !PT ;  /* 0x0000002b24177248 */ /* 0x000fc80007fe0100 */
[----:B------:R0:W5:Y:S01]  /*1fc0*/  @!P0 LDG.E.64.CONSTANT R20, desc[UR16][R70.64] ;  /* 0x0000001046148981 */ /* 0x000162000c1e9b00 */
[----:B------:R-:W-:Y:S01]  /*1fd0*/  ISETP.GE.AND P0, PT, R23, UR9, PT ;  /* 0x0000000917007c0c */ /* 0x000fe2000bf06270 */
[----:B------:R-:W-:Y:S02]  /*1fe0*/  VIADD R37, R69, 0x2 ;  /* 0x0000000245257836 */ /* 0x000fe40000000000 */
[----:B------:R1:W-:Y:S03]  /*1ff0*/  STS.64 [R57+0x380], R34 ;  /* 0x0003802239007388 */ /* 0x0003e60000000a00 */
[----:B------:R-:W-:-:S07]  /*2000*/  VIMNMX R23, PT, PT, R36, R37, !PT ;  /* 0x0000002524177248 */ /* 0x000fce0007fe0100 */
[----:B------:R-:W-:Y:S01]  /*2010*/  @!P0 IMAD R43, R43, UR9, R36 ;  /* 0x000000092b2b8c24 */ /* 0x000fe2000f8e0224 */
[----:B-1----:R-:W-:-:S03]  /*2020*/  CS2R R34, SRZ ;  /* 0x0000000000227805 */ /* 0x002fc6000001ff00 */
[----:B------:R-:W-:-:S05]  /*2030*/  @!P0 IMAD.WIDE R42, R43, 0x8, R60 ;  /* 0x000000082b2a8825 */ /* 0x000fca00078e023c */
[----:B------:R1:W5:Y:S01]  /*2040*/  @!P0 LDG.E.64.CONSTANT R34, desc[UR16][R42.64] ;  /* 0x000000102a228981 */ /* 0x000362000c1e9b00 */
[----:B------:R-:W-:-:S03]  /*2050*/  ISETP.GE.AND P0, PT, R23, UR9, PT ;  /* 0x0000000917007c0c */ /* 0x000fc6000bf06270 */
[----:B------:R1:W-:Y:S10]  /*2060*/  STS.64 [R57+0x400], R24 ;  /* 0x0004001839007388 */ /* 0x0003f40000000a00 */
[----:B0-----:R-:W-:Y:S01]  /*2070*/  @!P0 IMAD R71, R37, UR9, R36 ;  /* 0x0000000925478c24 */ /* 0x001fe2000f8e0224 */
[----:B-1----:R-:W-:-:S03]  /*2080*/  CS2R R24, SRZ ;  /* 0x0000000000187805 */ /* 0x002fc6000001ff00 */
[----:B------:R-:W-:-:S05]  /*2090*/  @!P0 IMAD.WIDE R70, R71, 0x8, R60 ;  /* 0x0000000847468825 */ /* 0x000fca00078e023c */
[----:B------:R0:W5:Y:S01]  /*20a0*/  @!P0 LDG.E.64.CONSTANT R24, desc[UR16][R70.64] ;  /* 0x0000001046188981 */ /* 0x000162000c1e9b00 */
[----:B------:R-:W-:-:S05]  /*20b0*/  VIADD R37, R69, 0x3 ;  /* 0x0000000345257836 */ /* 0x000fca0000000000 */
[----:B------:R-:W-:-:S04]  /*20c0*/  VIMNMX R23, PT, PT, R36, R37, !PT ;  /* 0x0000002524177248 */ /* 0x000fc80007fe0100 */
[----:B------:R-:W-:-:S13]  /*20d0*/  ISETP.GE.AND P0, PT, R23, UR9, PT ;  /* 0x0000000917007c0c */ /* 0x000fda000bf06270 */
[----:B------:R-:W-:Y:S02]  /*20e0*/  @!P0 IMAD R43, R37, UR9, R36 ;  /* 0x00000009252b8c24 */ /* 0x000fe4000f8e0224 */
[----:B------:R-:W-:Y:S02]  /*20f0*/  VIADD R37, R69, 0x4 ;  /* 0x0000000445257836 */ /* 0x000fe40000000000 */
[----:B------:R-:W-:-:S03]  /*2100*/  @!P0 IMAD.WIDE R42, R43, 0x8, R60 ;  /* 0x000000082b2a8825 */ /* 0x000fc600078e023c */
[----:B------:R-:W-:Y:S01]  /*2110*/  VIMNMX R23, PT, PT, R36, R37, !PT ;  /* 0x0000002524177248 */ /* 0x000fe20007fe0100 */
        /* <DEDUP_REMOVED lines=9> */
[C---:B------:R-:W-:Y:S02]  /*21b0*/  VIMNMX R23, PT, PT, R36.reuse, R37, !PT ;  /* 0x0000002524177248 */ /* 0x040fe40007fe0100 */
[----:B------:R0:W3:Y:S02]  /*21c0*/  @!P0 LDG.E.64.CONSTANT R30, desc[UR16][R70.64] ;  /* 0x00000010461e8981 */ /* 0x0000e4000c1e9b00 */
[----:B------:R-:W-:Y:S01]  /*21d0*/  ISETP.GE.AND P0, PT, R23, UR9, PT ;  /* 0x0000000917007c0c */ /* 0x000fe2000bf06270 */
[----:B------:R-:W-:Y:S01]  /*21e0*/  VIADD R73, R69, 0x6 ;  /* 0x0000000645497836 */ /* 0x000fe20000000000 */
[----:B----4-:R4:W-:Y:S04]  /*21f0*/  STS.64 [R57+0x580], R28 ;  /* 0x0005801c39007388 */ /* 0x0109e80000000a00 */
[----:B------:R-:W-:-:S07]  /*2200*/  VIMNMX R23, PT, PT, R36, R73, !PT ;  /* 0x0000004924177248 */ /* 0x000fce0007fe0100 */
[----:B-1----:R-:W-:Y:S01]  /*2210*/  @!P0 IMAD R43, R37, UR9, R36 ;  /* 0x00000009252b8c24 */ /* 0x002fe2000f8e0224 */
[----:B----4-:R-:W-:-:S03]  /*2220*/  CS2R R28, SRZ ;  /* 0x00000000001c7805 */ /* 0x010fc6000001ff00 */
[----:B------:R-:W-:-:S05]  /*2230*/  @!P0 IMAD.WIDE R42, R43, 0x8, R60 ;  /* 0x000000082b2a8825 */ /* 0x000fca00078e023c */
[----:B------:R1:W4:Y:S01]  /*2240*/  @!P0 LDG.E.64.CONSTANT R28, desc[UR16][R42.64] ;  /* 0x000000102a1c8981 */ /* 0x000322000c1e9b00 */
[----:B------:R-:W-:Y:S01]  /*2250*/  ISETP.GE.AND P0, PT, R23, UR9, PT ;  /* 0x0000000917007c0c */ /* 0x000fe2000bf06270 */
[----:B------:R-:W-:-:S05]  /*2260*/  VIADD R23, R69, 0x7 ;  /* 0x0000000745177836 */ /* 0x000fca0000000000 */
[----:B------:R-:W-:-:S04]  /*2270*/  VIMNMX R37, PT, PT, R36, R23, !PT ;  /* 0x0000001724257248 */ /* 0x000fc80007fe0100 */
[----:B------:R-:W-:Y:S01]  /*2280*/  ISETP.GE.AND P1, PT, R37, UR9, PT ;  /* 0x0000000925007c0c */ /* 0x000fe2000bf26270 */
[----:B------:R-:W-:Y:S02]  /*2290*/  VIADD R37, R69, 0x8 ;  /* 0x0000000845257836 */ /* 0x000fe40000000000 */
[----:B0-----:R-:W-:Y:S01]  /*22a0*/  @!P0 IMAD R71, R73, UR9, R36 ;  /* 0x0000000949478c24 */ /* 0x001fe2000f8e0224 */
[----:B-1----:R-:W-:-:S03]  /*22b0*/  CS2R R42, SRZ ;  /* 0x00000000002a7805 */ /* 0x002fc6000001ff00 */
[----:B------:R-:W-:-:S05]  /*22c0*/  @!P0 IMAD.WIDE R70, R71, 0x8, R60 ;  /* 0x0000000847468825 */ /* 0x000fca00078e023c */
[----:B------:R-:W4:Y:S01]  /*22d0*/  @!P0 LDG.E.64.CONSTANT R42, desc[UR16][R70.64] ;  /* 0x00000010462a8981 */ /* 0x000f22000c1e9b00 */
[----:B------:R-:W-:Y:S01]  /*22e0*/  @!P1 IMAD R73, R23, UR9, R36 ;  /* 0x0000000917499c24 */ /* 0x000fe2000f8e0224 */
[----:B------:R-:W-:-:S04]  /*22f0*/  VIMNMX R23, PT, PT, R36, R37, !PT ;  /* 0x0000002524177248 */ /* 0x000fc80007fe0100 */
[----:B------:R-:W-:Y:S01]  /*2300*/  ISETP.GE.AND P0, PT, R23, UR9, PT ;  /* 0x0000000917007c0c */ /* 0x000fe2000bf06270 */
[----:B-----5:R0:W-:Y:S01]  /*2310*/  STS.64 [R57+0x600], R26 ;  /* 0x0006001a39007388 */ /* 0x0201e20000000a00 */
[----:B------:R-:W-:-:S03]  /*2320*/  @!P1 IMAD.WIDE R72, R73, 0x8, R60 ;  /* 0x0000000849489825 */ /* 0x000fc600078e023c */
[----:B------:R1:W-:Y:S01]  /*2330*/  STS.64 [R57+0x680], R66 ;  /* 0x0006804239007388 */ /* 0x0003e20000000a00 */
[----:B0-----:R-:W-:-:S06]  /*2340*/  CS2R R26, SRZ ;  /* 0x00000000001a7805 */ /* 0x001fcc000001ff00 */
[----:B------:R0:W5:Y:S01]  /*2350*/  @!P1 LDG.E.64.CONSTANT R26, desc[UR16][R72.64] ;  /* 0x00000010481a9981 */ /* 0x000162000c1e9b00 */
[----:B-1----:R-:W-:-:S05]  /*2360*/  VIADD R67, R69, 0x9 ;  /* 0x0000000945437836 */ /* 0x002fca0000000000 */
[----:B------:R-:W-:Y:S01]  /*2370*/  VIMNMX R23, PT, PT, R36, R67, !PT ;  /* 0x0000004324177248 */ /* 0x000fe20007fe0100 */
[----:B0-----:R-:W-:-:S03]  /*2380*/  VIADD R73, R69, 0xa ;  /* 0x0000000a45497836 */ /* 0x001fc60000000000 */
[----:B------:R-:W-:Y:S01]  /*2390*/  ISETP.GE.AND P1, PT, R23, UR9, PT ;  /* 0x0000000917007c0c */ /* 0x000fe2000bf26270 */
[----:B------:R-:W-:-:S04]  /*23a0*/  @!P0 IMAD R23, R37, UR9, R36 ;  /* 0x0000000925178c24 */ /* 0x000fc8000f8e0224 */
[----:B------:R-:W-:Y:S01]  /*23b0*/  @!P0 IMAD.WIDE R70, R23, 0x8, R60 ;  /* 0x0000000817468825 */ /* 0x000fe200078e023c */
[----:B------:R0:W-:Y:S01]  /*23c0*/  STS.64 [R57+0x780], R38 ;  /* 0x0007802639007388 */ /* 0x0001e20000000a00 */
[----:B------:R-:W-:Y:S02]  /*23d0*/  VIMNMX R23, PT, PT, R36, R73, !PT ;  /* 0x0000004924177248 */ /* 0x000fe40007fe0100 */
[----:B0-----:R-:W-:Y:S01]  /*23e0*/  CS2R R38, SRZ ;  /* 0x0000000000267805 */ /* 0x001fe2000001ff00 */
[----:B------:R-:W-:-:S05]  /*23f0*/  UIADD3 UR7, UPT, UPT, UR7, 0x1000, URZ ;  /* 0x0000100007077890 */ /* 0x000fca000fffe0ff */
[----:B------:R-:W5:Y:S01]  /*2400*/  @!P0 LDG.E.64.CONSTANT R38, desc[UR16][R70.64] ;  /* 0x0000001046268981 */ /* 0x000f62000c1e9b00 */
[----:B------:R-:W-:Y:S01]  /*2410*/  ISETP.GE.AND P0, PT, R23, UR9, PT ;  /* 0x0000000917007c0c */ /* 0x000fe2000bf06270 */
[----:B------:R-:W-:Y:S01]  /*2420*/  @!P1 IMAD R67, R67, UR9, R36 ;  /* 0x0000000943439c24 */ /* 0x000fe2000f8e0224 */
[----:B------:R-:W-:Y:S01]  /*2430*/  ULEA UR7, UR10, UR7, 0x18 ;  /* 0x000000070a077291 */ /* 0x000fe2000f8ec0ff */
[----:B------:R0:W-:Y:S02]  /*2440*/  STS.64 [R57+0x700], R40 ;  /* 0x0007002839007388 */ /* 0x0001e40000000a00 */
[----:B------:R-:W-:Y:S01]  /*2450*/  @!P1 IMAD.WIDE R66, R67, 0x8, R60 ;  /* 0x0000000843429825 */ /* 0x000fe200078e023c */
[----:B------:R-:W-:-:S03]  /*2460*/  UIADD3 UR8, UPT, UPT, UR7, UR8, URZ ;  /* 0x0000000807087290 */ /* 0x000fc6000fffe0ff */
[----:B------:R-:W-:Y:S01]  /*2470*/  VIADD R23, R69, 0xb ;  /* 0x0000000b45177836 */ /* 0x000fe20000000000 */
[----:B0-----:R-:W-:-:S03]  /*2480*/  CS2R R40, SRZ ;  /* 0x0000000000287805 */ /* 0x001fc6000001ff00 */
[----:B------:R-:W-:Y:S01]  /*2490*/  @!P0 IMAD R73, R73, UR9, R36 ;  /* 0x0000000949498c24 */ /* 0x000fe2000f8e0224 */
[----:B------:R-:W-:Y:S02]  /*24a0*/  LEA R57, R22, UR8, 0x3 ;  /* 0x0000000816397c11 */ /* 0x000fe4000f8e18ff */
[----:B------:R0:W5:Y:S01]  /*24b0*/  @!P1 LDG.E.64.CONSTANT R40, desc[UR16][R66.64] ;  /* 0x0000001042289981 */ /* 0x000162000c1e9b00 */
[----:B------:R-:W-:Y:S01]  /*24c0*/  @!P0 IMAD.WIDE R72, R73, 0x8, R60 ;  /* 0x0000000849488825 */ /* 0x000fe200078e023c */
[----:B------:R-:W-:Y:S02]  /*24d0*/  VIMNMX R22, PT, PT, R36, R23, !PT ;  /* 0x0000001724167248 */ /* 0x000fe40007fe0100 */
[----:B0-----:R-:W-:-:S06]  /*24e0*/  CS2R R66, SRZ ;  /* 0x0000000000427805 */ /* 0x001fcc000001ff00 */
[----:B------:R-:W5:Y:S01]  /*24f0*/  @!P0 LDG.E.64.CONSTANT R66, desc[UR16][R72.64] ;  /* 0x0000001048428981 */ /* 0x000f62000c1e9b00 */
[----:B------:R-:W-:-:S03]  /*2500*/  ISETP.GE.AND P0, PT, R22, UR9, PT ;  /* 0x0000000916007c0c */ /* 0x000fc6000bf06270 */
[----:B------:R0:W-:Y:S01]  /*2510*/  STS.64 [R57], R20 ;  /* 0x0000001439007388 */ /* 0x0001e20000000a00 */
[----:B------:R-:W-:-:S09]  /*2520*/  CS2R R70, SRZ ;  /* 0x0000000000467805 */ /* 0x000fd2000001ff00 */
[----:B------:R-:W-:Y:S02]  /*2530*/  @!P0 IMAD R23, R23, UR9, R36 ;  /* 0x0000000917178c24 */ /* 0x000fe4000f8e0224 */
[----:B0-----:R-:W-:Y:S02]  /*2540*/  VIADD R21, R69, 0xc ;  /* 0x0000000c45157836 */ /* 0x001fe40000000000 */
[----:B------:R-:W-:-:S03]  /*2550*/  @!P0 IMAD.WIDE R22, R23, 0x8, R60 ;  /* 0x0000000817168825 */ /* 0x000fc600078e023c */
[----:B------:R-:W-:Y:S02]  /*2560*/  VIMNMX R20, PT, PT, R36, R21, !PT ;  /* 0x0000001524147248 */ /* 0x000fe40007fe0100 */
[----:B------:R0:W5:Y:S02]  /*2570*/  @!P0 LDG.E.64.CONSTANT R70, desc[UR16][R22.64] ;  /* 0x0000001016468981 */ /* 0x000164000c1e9b00 */
[----:B------:R-:W-:Y:S02]  /*2580*/  ISETP.GE.AND P0, PT, R20, UR9, PT ;  /* 0x0000000914007c0c */ /* 0x000fe4000bf06270 */
[----:B------:R1:W-:Y:S01]  /*2590*/  STS.64 [R57+0x80], R34 ;  /* 0x0000802239007388 */ /* 0x0003e20000000a00 */
[----:B------:R-:W-:-:S10]  /*25a0*/  CS2R R74, SRZ ;  /* 0x00000000004a7805 */ /* 0x000fd4000001ff00 */
[----:B------:R-:W-:Y:S02]  /*25b0*/  @!P0 IMAD R21, R21, UR9, R36 ;  /* 0x0000000915158c24 */ /* 0x000fe4000f8e0224 */
[----:B-1----:R-:W-:Y:S02]  /*25c0*/  VIADD R35, R69, 0xd ;  /* 0x0000000d45237836 */ /* 0x002fe40000000000 */
[----:B------:R-:W-:-:S03]  /*25d0*/  @!P0 IMAD.WIDE R20, R21, 0x8, R60 ;  /* 0x0000000815148825 */ /* 0x000fc600078e023c */
[----:B------:R-:W-:Y:S02]  /*25e0*/  VIMNMX R34, PT, PT, R36, R35, !PT ;  /* 0x0000002324227248 */ /* 0x000fe40007fe0100 */
[----:B------:R1:W5:Y:S02]  /*25f0*/  @!P0 LDG.E.64.CONSTANT R74, desc[UR16][R20.64] ;  /* 0x00000010144a8981 */ /* 0x000364000c1e9b00 */
[----:B------:R-:W-:Y:S02]  /*2600*/  ISETP.GE.AND P0, PT, R34, UR9, PT ;  /* 0x0000000922007c0c */ /* 0x000fe4000bf06270 */
[----:B------:R1:W-:Y:S01]  /*2610*/  STS.64 [R57+0x100], R24 ;  /* 0x0001001839007388 */ /* 0x0003e20000000a00 */
[----:B------:R-:W-:-:S10]  /*2620*/  CS2R R76, SRZ ;  /* 0x00000000004c7805 */ /* 0x000fd4000001ff00 */
[----:B0-----:R-:W-:Y:S02]  /*2630*/  @!P0 IMAD R23, R35, UR9, R36 ;  /* 0x0000000923178c24 */ /* 0x001fe4000f8e0224 */
[----:B-1----:R-:W-:Y:S02]  /*2640*/  VIADD R25, R69, 0xe ;  /* 0x0000000e45197836 */ /* 0x002fe40000000000 */
[----:B------:R-:W-:-:S03]  /*2650*/  @!P0 IMAD.WIDE R22, R23, 0x8, R60 ;  /* 0x0000000817168825 */ /* 0x000fc600078e023c */
[----:B------:R-:W-:Y:S02]  /*2660*/  VIMNMX R24, PT, PT, R36, R25, !PT ;  /* 0x0000001924187248 */ /* 0x000fe40007fe0100 */
[----:B------:R0:W5:Y:S02]  /*2670*/  @!P0 LDG.E.64.CONSTANT R76, desc[UR16][R22.64] ;  /* 0x00000010164c8981 */ /* 0x000164000c1e9b00 */
[----:B------:R-:W-:Y:S01]  /*2680*/  ISETP.GE.AND P0, PT, R24, UR9, PT ;  /* 0x0000000918007c0c */ /* 0x000fe2000bf06270 */
[----:B------:R-:W-:Y:S01]  /*2690*/  VIADD R69, R69, 0xf ;  /* 0x0000000f45457836 */ /* 0x000fe20000000000 */
[----:B------:R-:W-:-:S04]  /*26a0*/  CS2R R72, SRZ ;  /* 0x0000000000487805 */ /* 0x000fc8000001ff00 */
[----:B------:R-:W-:-:S07]  /*26b0*/  VIMNMX R24, PT, PT, R36, R69, !PT ;  /* 0x0000004524187248 */ /* 0x000fce0007fe0100 */
[----:B------:R-:W-:-:S04]  /*26c0*/  @!P0 IMAD R21, R25, UR9, R36 ;  /* 0x0000000919158c24 */ /* 0x000fc8000f8e0224 */
[----:B------:R-:W-:-:S05]  /*26d0*/  @!P0 IMAD.WIDE R20, R21, 0x8, R60 ;  /* 0x0000000815148825 */ /* 0x000fca00078e023c */
[----:B------:R-:W5:Y:S01]  /*26e0*/  @!P0 LDG.E.64.CONSTANT R72, desc[UR16][R20.64] ;  /* 0x0000001014488981 */ /* 0x000f62000c1e9b00 */
[----:B------:R-:W-:-:S13]  /*26f0*/  ISETP.GE.AND P0, PT, R24, UR9, PT ;  /* 0x0000000918007c0c */ /* 0x000fda000bf06270 */
[----:B0-----:R-:W-:Y:S01]  /*2700*/  @!P0 IMAD R23, R69, UR9, R36 ;  /* 0x0000000945178c24 */ /* 0x001fe2000f8e0224 */
[----:B------:R-:W-:-:S03]  /*2710*/  CS2R R68, SRZ ;  /* 0x0000000000447805 */ /* 0x000fc6000001ff00 */
[----:B------:R-:W-:-:S05]  /*2720*/  @!P0 IMAD.WIDE R22, R23, 0x8, R60 ;  /* 0x0000000817168825 */ /* 0x000fca00078e023c */
[----:B------:R-:W5:Y:S04]  /*2730*/  @!P0 LDG.E.64.CONSTANT R68, desc[UR16][R22.64] ;  /* 0x0000001016448981 */ /* 0x000f68000c1e9b00 */
[----:B--2---:R-:W-:Y:S01]  /*2740*/  STS.64 [R57+0x180], R32 ;  /* 0x0001802039007388 */ /* 0x004fe20000000a00 */
[----:B------:R-:W-:Y:S02]  /*2750*/  ULEA UR8, UR4, UR6, 0xb ;  /* 0x0000000604087291 */ /* 0x000fe4000f8e58ff */
[----:B------:R-:W-:Y:S01]  /*2760*/  ULEA UR10, UR4, UR7, 0xb ;  /* 0x00000007040a7291 */ /* 0x000fe2000f8e58ff */
[----:B---3--:R-:W-:Y:S03]  /*2770*/  STS.64 [R57+0x200], R30 ;  /* 0x0002001e39007388 */ /* 0x008fe60000000a00 */
[----:B------:R-:W-:-:S02]  /*2780*/  LEA R56, R56, UR8, 0x9 ;  /* 0x0000000838387c11 */ /* 0x000fc4000f8e48ff */
[----:B------:R-:W-:Y:S01]  /*2790*/  LEA R45, R45, UR10, 0x5 ;  /* 0x0000000a2d2d7c11 */ /* 0x000fe2000f8e28ff */
[----:B----4-:R-:W-:Y:S04]  /*27a0*/  STS.64 [R57+0x280], R28 ;  /* 0x0002801c39007388 */ /* 0x010fe80000000a00 */
[----:B------:R-:W-:Y:S04]  /*27b0*/  STS.64 [R57+0x300], R42 ;  /* 0x0003002a39007388 */ /* 0x000fe80000000a00 */
[----:B-----5:R-:W-:Y:S04]  /*27c0*/  STS.64 [R57+0x380], R26 ;  /* 0x0003801a39007388 */ /* 0x020fe80000000a00 */
[----:B------:R-:W-:Y:S04]  /*27d0*/  STS.64 [R57+0x400], R38 ;  /* 0x0004002639007388 */ /* 0x000fe80000000a00 */
[----:B------:R-:W-:Y:S04]  /*27e0*/  STS.64 [R57+0x480], R40 ;  /* 0x0004802839007388 */ /* 0x000fe80000000a00 */
[----:B------:R-:W-:Y:S04]  /*27f0*/  STS.64 [R57+0x500], R66 ;  /* 0x0005004239007388 */ /* 0x000fe80000000a00 */
[----:B------:R-:W-:Y:S04]  /*2800*/  STS.64 [R57+0x580], R70 ;  /* 0x0005804639007388 */ /* 0x000fe80000000a00 */
[----:B------:R-:W-:Y:S04]  /*2810*/  STS.64 [R57+0x600], R74 ;  /* 0x0006004a39007388 */ /* 0x000fe80000000a00 */
[----:B------:R-:W-:Y:S04]  /*2820*/  STS.64 [R57+0x680], R76 ;  /* 0x0006804c39007388 */ /* 0x000fe80000000a00 */
[----:B------:R-:W-:Y:S04]  /*2830*/  STS.64 [R57+0x700], R72 ;  /* 0x0007004839007388 */ /* 0x000fe80000000a00 */
[----:B------:R-:W-:Y:S01]  /*2840*/  STS.64 [R57+0x780], R68 ;  /* 0x0007804439007388 */ /* 0x000fe20000000a00 */
[----:B------:R-:W-:Y:S06]  /*2850*/  BAR.SYNC.DEFER_BLOCKING 0x0 ;  /* 0x0000000000007b1d */ /* 0x000fec0000010000 */
[----:B------:R-:W-:Y:S04]  /*2860*/  LDS.128 R20, [R56] ;  /* 0x0000000038147984 */ /* 0x000fe80000000c00 */
[----:B------:R-:W0:Y:S04]  /*2870*/  LDS.128 R24, [R45] ;  /* 0x000000002d187984 */ /* 0x000e280000000c00 */
[----:B------:R-:W1:Y:S04]  /*2880*/  LDS.128 R28, [R45+0x10] ;  /* 0x000010002d1c7984 */ /* 0x000e680000000c00 */
[----:B------:R-:W2:Y:S04]  /*2890*/  LDS.128 R32, [R56+0x80] ;  /* 0x0000800038207984 */ /* 0x000ea80000000c00 */
[----:B------:R-:W3:Y:S04]  /*28a0*/  LDS.128 R36, [R56+0x100] ;  /* 0x0001000038247984 */ /* 0x000ee80000000c00 */
[----:B------:R-:W4:Y:S01]  /*28b0*/  LDS.128 R40, [R56+0x180] ;  /* 0x0001800038287984 */ /* 0x000f220000000c00 */
[----:B0-----:R-:W-:-:S02]  /*28c0*/  DFMA R48, R20, R24, R48 ;  /* 0x000000181430722b */ /* 0x001fc40000000030 */
[C---:B------:R-:W-:Y:S02]  /*28d0*/  DFMA R50, R20.reuse, R26, R50 ;  /* 0x0000001a1432722b */ /* 0x040fe40000000032 */
[C---:B-1----:R-:W-:Y:S02]  /*28e0*/  DFMA R52, R20.reuse, R28, R52 ;  /* 0x0000001c1434722b */ /* 0x042fe40000000034 */
[----:B------:R-:W-:Y:S02]  /*28f0*/  DFMA R20, R20, R30, R62 ;  /* 0x0000001e1414722b */ /* 0x000fe4000000003e */
[C---:B--2---:R-:W-:Y:S02]  /*2900*/  DFMA R18, R32.reuse, R24, R18 ;  /* 0x000000182012722b */ /* 0x044fe40000000012 */
[C---:B------:R-:W-:Y:S02]  /*2910*/  DFMA R16, R32.reuse, R26, R16 ;  /* 0x0000001a2010722b */ /* 0x040fe40000000010 */
[----:B------:R-:W-:-:S02]  /*2920*/  DFMA R14, R32, R28, R14 ;  /* 0x0000001c200e722b */ /* 0x000fc4000000000e */
[----:B------:R-:W-:Y:S02]  /*2930*/  DFMA R12, R32, R30, R12 ;  /* 0x0000001e200c722b */ /* 0x000fe4000000000c */
[C---:B---3--:R-:W-:Y:S02]  /*2940*/  DFMA R66, R36.reuse, R24, R10 ;  /* 0x000000182442722b */ /* 0x048fe4000000000a */
[C---:B------:R-:W-:Y:S02]  /*2950*/  DFMA R32, R36.reuse, R26, R8 ;  /* 0x0000001a2420722b */ /* 0x040fe40000000008 */
[C---:B------:R-:W-:Y:S01]  /*2960*/  DFMA R62, R36.reuse, R28, R6 ;  /* 0x0000001c243e722b */ /* 0x040fe20000000006 */
[----:B------:R-:W0:Y:S01]  /*2970*/  LDS.128 R8, [R45+0x90] ;  /* 0x000090002d087984 */ /* 0x000e220000000c00 */
[----:B------:R-:W-:-:S03]  /*2980*/  DFMA R36, R36, R30, R4 ;  /* 0x0000001e2424722b */ /* 0x000fc60000000004 */
[----:B------:R-:W1:Y:S01]  /*2990*/  LDS.128 R4, [R45+0x80] ;  /* 0x000080002d047984 */ /* 0x000e620000000c00 */
[C---:B----4-:R-:W-:Y:S02]  /*29a0*/  DFMA R24, R40.reuse, R24, R2 ;  /* 0x000000182818722b */ /* 0x050fe40000000002 */
[C---:B------:R-:W-:Y:S02]  /*29b0*/  DFMA R26, R40.reuse, R26, R46 ;  /* 0x0000001a281a722b */ /* 0x040fe4000000002e */
[C---:B------:R-:W-:Y:S02]  /*29c0*/  DFMA R28, R40.reuse, R28, R54 ;  /* 0x0000001c281c722b */ /* 0x040fe40000000036 */
[----:B------:R-:W-:Y:S02]  /*29d0*/  DFMA R30, R40, R30, R58 ;  /* 0x0000001e281e722b */ /* 0x000fe4000000003a */
[-C--:B0-----:R-:W-:Y:S02]  /*29e0*/  DFMA R68, R8, R34.reuse, R14 ;  /* 0x000000220844722b */ /* 0x081fe4000000000e */
[----:B-1----:R-:W-:-:S02]  /*29f0*/  DFMA R40, R4, R34, R18 ;  /* 0x000000220428722b */ /* 0x002fc40000000012 */
[----:B------:R-:W-:Y:S02]  /*2a00*/  DFMA R54, R34, R6, R16 ;  /* 0x000000062236722b */ /* 0x000fe40000000010 */
[C---:B------:R-:W-:Y:S01]  /*2a10*/  DFMA R48, R4.reuse, R22, R48 ;  /* 0x000000160430722b */ /* 0x040fe20000000030 */
[----:B------:R-:W-:Y:S01]  /*2a20*/  LDS.128 R16, [R45+0x110] ;  /* 0x000110002d107984 */ /* 0x000fe20000000c00 */
[C---:B------:R-:W-:Y:S02]  /*2a30*/  DFMA R2, R4.reuse, R38, R66 ;  /* 0x000000260402722b */ /* 0x040fe40000000042 */
[----:B------:R-:W-:Y:S02]  /*2a40*/  DFMA R46, R4, R42, R24 ;  /* 0x0000002a042e722b */ /* 0x000fe40000000018 */
[-C--:B------:R-:W-:Y:S02]  /*2a50*/  DFMA R50, R22, R6.reuse, R50 ;  /* 0x000000061632722b */ /* 0x080fe40000000032 */
[----:B------:R-:W-:-:S02]  /*2a60*/  DFMA R32, R38, R6, R32 ;  /* 0x000000062620722b */ /* 0x000fc40000000020 */
[----:B------:R-:W-:Y:S02]  /*2a70*/  DFMA R58, R42, R6, R26 ;  /* 0x000000062a3a722b */ /* 0x000fe4000000001a */
[----:B------:R-:W-:Y:S01]  /*2a80*/  DFMA R34, R34, R10, R12 ;  /* 0x0000000a2222722b */ /* 0x000fe2000000000c */
[----:B------:R-:W0:Y:S01]  /*2a90*/  LDS.128 R4, [R56+0x10] ;  /* 0x0000100038047984 */ /* 0x000e220000000c00 */
[----:B------:R-:W-:Y:S02]  /*2aa0*/  DFMA R52, R8, R22, R52 ;  /* 0x000000160834722b */ /* 0x000fe40000000034 */
[----:B------:R-:W-:Y:S01]  /*2ab0*/  DFMA R66, R22, R10, R20 ;  /* 0x0000000a1642722b */ /* 0x000fe20000000014 */
[----:B------:R-:W1:Y:S04]  /*2ac0*/  LDS.128 R12, [R45+0x100] ;  /* 0x000100002d0c7984 */ /* 0x000e680000000c00 */
[----:B------:R-:W2:Y:S04]  /*2ad0*/  LDS.128 R24, [R56+0x110] ;  /* 0x0001100038187984 */ /* 0x000ea80000000c00 */
[----:B------:R-:W3:Y:S01]  /*2ae0*/  LDS.128 R20, [R56+0x90] ;  /* 0x0000900038147984 */ /* 0x000ee20000000c00 */
[----:B------:R-:W-:-:S02]  /*2af0*/  DFMA R62, R8, R38, R62 ;  /* 0x00000026083e722b */ /* 0x000fc4000000003e */
[----:B------:R-:W-:Y:S02]  /*2b00*/  DFMA R36, R38, R10, R36 ;  /* 0x0000000a2624722b */ /* 0x000fe40000000024 */
[----:B------:R-:W-:Y:S02]  /*2b10*/  DFMA R28, R8, R42, R28 ;  /* 0x0000002a081c722b */ /* 0x000fe4000000001c */
[----:B------:R-:W-:Y:S01]  /*2b20*/  DFMA R30, R42, R10, R30 ;  /* 0x0000000a2a1e722b */ /* 0x000fe2000000001e */
[----:B------:R-:W4:Y:S01]  /*2b30*/  LDS.128 R8, [R56+0x190] ;  /* 0x0001900038087984 */ /* 0x000f220000000c00 */
[C---:B0-----:R-:W-:Y:S02]  /*2b40*/  DFMA R52, R4.reuse, R16, R52 ;  /* 0x000000100434722b */ /* 0x041fe40000000034 */
[C---:B------:R-:W-:Y:S02]  /*2b50*/  DFMA R66, R4.reuse, R18, R66 ;  /* 0x000000120442722b */ /* 0x040fe40000000042 */
[----:B-1----:R-:W-:-:S02]  /*2b60*/  DFMA R48, R4, R12, R48 ;  /* 0x0000000c0430722b */ /* 0x002fc40000000030 */
[----:B------:R-:W-:Y:S02]  /*2b70*/  DFMA R50, R4, R14, R50 ;  /* 0x0000000e0432722b */ /* 0x000fe40000000032 */
[C---:B--2---:R-:W-:Y:S02]  /*2b80*/  DFMA R4, R24.reuse, R12, R2 ;  /* 0x0000000c1804722b */ /* 0x044fe40000000002 */
[----:B------:R-:W-:Y:S02]  /*2b90*/  DFMA R2, R24, R14, R32 ;  /* 0x0000000e1802722b */ /* 0x000fe40000000020 */
[C---:B---3--:R-:W-:Y:S02]  /*2ba0*/  DFMA R40, R20.reuse, R12, R40 ;  /* 0x0000000c1428722b */ /* 0x048fe40000000028 */
[C---:B------:R-:W-:Y:S02]  /*2bb0*/  DFMA R54, R20.reuse, R14, R54 ;  /* 0x0000000e1436722b */ /* 0x040fe40000000036 */
[----:B------:R-:W-:-:S02]  /*2bc0*/  DFMA R68, R20, R16, R68 ;  /* 0x000000101444722b */ /* 0x000fc40000000044 */
[----:B------:R-:W-:Y:S02]  /*2bd0*/  DFMA R62, R24, R16, R62 ;  /* 0x00000010183e722b */ /* 0x000fe4000000003e */
[-C--:B------:R-:W-:Y:S02]  /*2be0*/  DFMA R20, R20, R18.reuse, R34 ;  /* 0x000000121414722b */ /* 0x080fe40000000022 */
[----:B------:R-:W-:Y:S01]  /*2bf0*/  DFMA R24, R24, R18, R36 ;  /* 0x000000121818722b */ /* 0x000fe20000000024 */
[----:B------:R-:W0:Y:S04]  /*2c00*/  LDS.128 R32, [R45+0x180] ;  /* 0x000180002d207984 */ /* 0x000e280000000c00 */
[----:B------:R-:W1:Y:S01]  /*2c10*/  LDS.128 R36, [R45+0x190] ;  /* 0x000190002d247984 */ /* 0x000e620000000c00 */
[----:B----4-:R-:W-:-:S02]  /*2c20*/  DFMA R46, R8, R12, R46 ;  /* 0x0000000c082e722b */ /* 0x010fc4000000002e */
[C---:B------:R-:W-:Y:S02]  /*2c30*/  DFMA R42, R8.reuse, R14, R58 ;  /* 0x0000000e082a722b */ /* 0x040fe4000000003a */
[C---:B------:R-:W-:Y:S01]  /*2c40*/  DFMA R28, R8.reuse, R16, R28 ;  /* 0x00000010081c722b */ /* 0x040fe2000000001c */
[----:B------:R-:W-:Y:S01]  /*2c50*/  LDS.128 R12, [R56+0x20] ;  /* 0x00002000380c7984 */ /* 0x000fe20000000c00 */
[----:B------:R-:W-:-:S03]  /*2c60*/  DFMA R30, R8, R18, R30 ;  /* 0x00000012081e722b */ /* 0x000fc6000000001e */
[----:B------:R-:W2:Y:S01]  /*2c70*/  LDS.128 R16, [R45+0x200] ;  /* 0x000200002d107984 */ /* 0x000ea20000000c00 */
[----:B0-----:R-:W-:Y:S02]  /*2c80*/  DFMA R48, R32, R6, R48 ;  /* 0x000000062030722b */ /* 0x001fe40000000030 */
[----:B------:R-:W-:Y:S02]  /*2c90*/  DFMA R50, R6, R34, R50 ;  /* 0x000000220632722b */ /* 0x000fe40000000032 */
[----:B-1----:R-:W-:Y:S02]  /*2ca0*/  DFMA R52, R36, R6, R52 ;  /* 0x000000062434722b */ /* 0x002fe40000000034 */
[----:B------:R-:W-:Y:S02]  /*2cb0*/  DFMA R66, R6, R38, R66 ;  /* 0x000000260642722b */ /* 0x000fe40000000042 */
[C---:B------:R-:W-:Y:S02]  /*2cc0*/  DFMA R40, R32.reuse, R22, R40 ;  /* 0x000000162028722b */ /* 0x040fe40000000028 */
[----:B------:R-:W-:-:S02]  /*2cd0*/  DFMA R8, R32, R10, R46 ;  /* 0x0000000a2008722b */ /* 0x000fc4000000002e */
[----:B------:R-:W-:Y:S02]  /*2ce0*/  DFMA R54, R22, R34, R54 ;  /* 0x000000221636722b */ /* 0x000fe40000000036 */
[----:B------:R-:W-:Y:S02]  /*2cf0*/  DFMA R68, R36, R22, R68 ;  /* 0x000000162444722b */ /* 0x000fe40000000044 */
[----:B------:R-:W-:Y:S02]  /*2d00*/  DFMA R6, R22, R38, R20 ;  /* 0x000000261606722b */ /* 0x000fe40000000014 */
[----:B------:R-:W-:Y:S01]  /*2d10*/  DFMA R4, R32, R26, R4 ;  /* 0x0000001a2004722b */ /* 0x000fe20000000004 */
[----:B------:R-:W0:Y:S01]  /*2d20*/  LDS.128 R20, [R45+0x210] ;  /* 0x000210002d147984 */ /* 0x000e220000000c00 */
[-C--:B------:R-:W-:Y:S02]  /*2d30*/  DFMA R2, R26, R34.reuse, R2 ;  /* 0x000000221a02722b */ /* 0x080fe40000000002 */
[----:B------:R-:W-:-:S02]  /*2d40*/  DFMA R42, R10, R34, R42 ;  /* 0x000000220a2a722b */ /* 0x000fc4000000002a */
[----:B------:R-:W-:Y:S01]  /*2d50*/  DFMA R62, R36, R26, R62 ;  /* 0x0000001a243e722b */ /* 0x000fe2000000003e */
[----:B------:R-:W1:Y:S01]  /*2d60*/  LDS.128 R32, [R56+0x120] ;  /* 0x0001200038207984 */ /* 0x000e620000000c00 */
[----:B------:R-:W-:Y:S02]  /*2d70*/  DFMA R46, R26, R38, R24 ;  /* 0x000000261a2e722b */ /* 0x000fe40000000018 */
[----:B------:R-:W-:Y:S01]  /*2d80*/  DFMA R36, R36, R10, R28 ;  /* 0x0000000a2424722b */ /* 0x000fe2000000001c */
[----:B------:R-:W3:Y:S01]  /*2d90*/  LDS.128 R24, [R56+0xa0] ;  /* 0x0000a00038187984 */ /* 0x000ee20000000c00 */
[----:B------:R-:W-:-:S03]  /*2da0*/  DFMA R38, R10, R38, R30 ;  /* 0x000000260a26722b */ /* 0x000fc6000000001e */
[----:B------:R-:W4:Y:S01]  /*2db0*/  LDS.128 R28, [R56+0x1a0] ;  /* 0x0001a000381c7984 */ /* 0x000f220000000c00 */
[C---:B--2---:R-:W-:Y:S02]  /*2dc0*/  DFMA R48, R12.reuse, R16, R48 ;  /* 0x000000100c30722b */ /* 0x044fe40000000030 */
[C---:B------:R-:W-:Y:S02]  /*2dd0*/  DFMA R50, R12.reuse, R18, R50 ;  /* 0x000000120c32722b */ /* 0x040fe40000000032 */
[C---:B0-----:R-:W-:Y:S02]  /*2de0*/  DFMA R52, R12.reuse, R20, R52 ;  /* 0x000000140c34722b */ /* 0x041fe40000000034 */
[----:B------:R-:W-:Y:S02]  /*2df0*/  DFMA R66, R12, R22, R66 ;  /* 0x000000160c42722b */ /* 0x000fe40000000042 */
[-C--:B-1----:R-:W-:Y:S02]  /*2e00*/  DFMA R12, R32, R16.reuse, R4 ;  /* 0x00000010200c722b */ /* 0x082fe40000000004 */
[----:B---3--:R-:W-:-:S02]  /*2e10*/  DFMA R40, R24, R16, R40 ;  /* 0x000000101828722b */ /* 0x008fc40000000028 */
[C---:B------:R-:W-:Y:S02]  /*2e20*/  DFMA R54, R24.reuse, R18, R54 ;  /* 0x000000121836722b */ /* 0x040fe40000000036 */
[C---:B------:R-:W-:Y:S02]  /*2e30*/  DFMA R68, R24.reuse, R20, R68 ;  /* 0x000000141844722b */ /* 0x040fe40000000044 */
[----:B------:R-:W-:Y:S02]  /*2e40*/  DFMA R24, R24, R22, R6 ;  /* 0x000000161818722b */ /* 0x000fe40000000006 */
[----:B----4-:R-:W-:Y:S01]  /*2e50*/  DFMA R16, R28, R16, R8 ;  /* 0x000000101c10722b */ /* 0x010fe20000000008 */
[----:B------:R-:W0:Y:S04]  /*2e60*/  LDS.128 R4, [R45+0x280] ;  /* 0x000280002d047984 */ /* 0x000e280000000c00 */
[----:B------:R-:W1:Y:S01]  /*2e70*/  LDS.128 R8, [R45+0x290] ;  /* 0x000290002d087984 */ /* 0x000e620000000c00 */
[----:B------:R-:W-:-:S02]  /*2e80*/  DFMA R2, R32, R18, R2 ;  /* 0x000000122002722b */ /* 0x000fc40000000002 */
[----:B------:R-:W-:Y:S02]  /*2e90*/  DFMA R42, R28, R18, R42 ;  /* 0x000000121c2a722b */ /* 0x000fe4000000002a */
[C---:B------:R-:W-:Y:S02]  /*2ea0*/  DFMA R62, R32.reuse, R20, R62 ;  /* 0x00000014203e722b */ /* 0x040fe4000000003e */
[----:B------:R-:W-:Y:S02]  /*2eb0*/  DFMA R46, R32, R22, R46 ;  /* 0x00000016202e722b */ /* 0x000fe4000000002e */
[C---:B------:R-:W-:Y:S02]  /*2ec0*/  DFMA R36, R28.reuse, R20, R36 ;  /* 0x000000141c24722b */ /* 0x040fe40000000024 */
[----:B------:R-:W-:Y:S01]  /*2ed0*/  DFMA R38, R28, R22, R38 ;  /* 0x000000161c26722b */ /* 0x000fe20000000026 */
[----:B------:R-:W-:Y:S01]  /*2ee0*/  LDS.128 R20, [R45+0x310] ;  /* 0x000310002d147984 */ /* 0x000fe20000000c00 */
[----:B0-----:R-:W-:-:S02]  /*2ef0*/  DFMA R48, R4, R14, R48 ;  /* 0x0000000e0430722b */ /* 0x001fc40000000030 */
[C---:B------:R-:W-:Y:S02]  /*2f00*/  DFMA R40, R4.reuse, R26, R40 ;  /* 0x0000001a0428722b */ /* 0x040fe40000000028 */
[C---:B------:R-:W-:Y:S02]  /*2f10*/  DFMA R12, R4.reuse, R34, R12 ;  /* 0x00000022040c722b */ /* 0x040fe4000000000c */
[----:B------:R-:W-:Y:S02]  /*2f20*/  DFMA R28, R4, R30, R16 ;  /* 0x0000001e041c722b */ /* 0x000fe40000000010 */
[-C--:B------:R-:W-:Y:S01]  /*2f30*/  DFMA R50, R14, R6.reuse, R50 ;  /* 0x000000060e32722b */ /* 0x080fe20000000032 */
[----:B------:R-:W-:Y:S01]  /*2f40*/  LDS.128 R16, [R45+0x300] ;  /* 0x000300002d107984 */ /* 0x000fe20000000c00 */
[-C--:B------:R-:W-:Y:S02]  /*2f50*/  DFMA R54, R26, R6.reuse, R54 ;  /* 0x000000061a36722b */ /* 0x080fe40000000036 */
[----:B------:R-:W-:-:S02]  /*2f60*/  DFMA R2, R34, R6, R2 ;  /* 0x000000062202722b */ /* 0x000fc40000000002 */
[----:B------:R-:W-:Y:S02]  /*2f70*/  DFMA R42, R30, R6, R42 ;  /* 0x000000061e2a722b */ /* 0x000fe4000000002a */
[----:B-1----:R-:W-:Y:S01]  /*2f80*/  DFMA R52, R8, R14, R52 ;  /* 0x0000000e0834722b */ /* 0x002fe20000000034 */
[----:B------:R-:W0:Y:S01]  /*2f90*/  LDS.128 R4, [R56+0x30] ;  /* 0x0000300038047984 */ /* 0x000e220000000c00 */
[----:B------:R-:W-:Y:S02]  /*2fa0*/  DFMA R66, R14, R10, R66 ;  /* 0x0000000a0e42722b */ /* 0x000fe40000000042 */
[----:B------:R-:W-:Y:S02]  /*2fb0*/  DFMA R68, R8, R26, R68 ;  /* 0x0000001a0844722b */ /* 0x000fe40000000044 */
[----:B------:R-:W-:Y:S02]  /*2fc0*/  DFMA R14, R26, R10, R24 ;  /* 0x0000000a1a0e722b */ /* 0x000fe40000000018 */
[----:B------:R-:W-:Y:S01]  /*2fd0*/  DFMA R62, R8, R34, R62 ;  /* 0x00000022083e722b */ /* 0x000fe2000000003e */
[----:B------:R-:W1:Y:S01]  /*2fe0*/  LDS.128 R24, [R56+0xb0] ;  /* 0x0000b00038187984 */ /* 0x000e620000000c00 */
[----:B------:R-:W-:-:S02]  /*2ff0*/  DFMA R46, R34, R10, R46 ;  /* 0x0000000a222e722b */ /* 0x000fc4000000002e */
[----:B------:R-:W-:Y:S01]  /*3000*/  DFMA R36, R8, R30, R36 ;  /* 0x0000001e0824722b */ /* 0x000fe20000000024 */
[----:B------:R-:W2:Y:S01]  /*3010*/  LDS.128 R32, [R56+0x130] ;  /* 0x0001300038207984 */ /* 0x000ea20000000c00 */
[----:B------:R-:W-:-:S03]  /*3020*/  DFMA R38, R30, R10, R38 ;  /* 0x0000000a1e26722b */ /* 0x000fc60000000026 */
[----:B------:R-:W3:Y:S01]  /*3030*/  LDS.128 R8, [R56+0x1b0] ;  /* 0x0001b00038087984 */ /* 0x000ee20000000c00 */
[C---:B0-----:R-:W-:Y:S02]  /*3040*/  DFMA R48, R4.reuse, R16, R48 ;  /* 0x000000100430722b */ /* 0x041fe40000000030 */
[C---:B------:R-:W-:Y:S02]  /*3050*/  DFMA R50, R4.reuse, R18, R50 ;  /* 0x000000120432722b */ /* 0x040fe40000000032 */
[C---:B------:R-:W-:Y:S02]  /*3060*/  DFMA R52, R4.reuse, R20, R52 ;  /* 0x000000140434722b */ /* 0x040fe40000000034 */
[----:B------:R-:W-:Y:S02]  /*3070*/  DFMA R66, R4, R22, R66 ;  /* 0x000000160442722b */ /* 0x000fe40000000042 */
[C---:B-1----:R-:W-:Y:S02]  /*3080*/  DFMA R40, R24.reuse, R16, R40 ;  /* 0x000000101828722b */ /* 0x042fe40000000028 */
[----:B------:R-:W-:-:S02]  /*3090*/  DFMA R54, R24, R18, R54 ;  /* 0x000000121836722b */ /* 0x000fc40000000036 */
[----:B------:R-:W-:Y:S02]  /*30a0*/  DFMA R68, R24, R20, R68 ;  /* 0x000000141844722b */ /* 0x000fe40000000044 */
[----:B--2---:R-:W-:Y:S02]  /*30b0*/  DFMA R4, R32, R16, R12 ;  /* 0x000000102004722b */ /* 0x004fe4000000000c */
[----:B------:R-:W-:Y:S02]  /*30c0*/  DFMA R24, R24, R22, R14 ;  /* 0x000000161818722b */ /* 0x000fe4000000000e */
[----:B---3--:R-:W-:Y:S01]  /*30d0*/  DFMA R16, R8, R16, R28 ;  /* 0x000000100810722b */ /* 0x008fe2000000001c */
        /* <DEDUP_REMOVED lines=50> */
[----:B------:R-:W-:Y:S02]  /*3400*/  DFMA R50, R14, R6, R50 ;  /* 0x000000060e32722b */ /* 0x000fe40000000032 */
[----:B-1----:R-:W-:Y:S02]  /*3410*/  DFMA R52, R8, R14, R52 ;  /* 0x0000000e0834722b */ /* 0x002fe40000000034 */
[----:B------:R-:W-:Y:S02]  /*3420*/  DFMA R66, R14, R10, R66 ;  /* 0x0000000a0e42722b */ /* 0x000fe40000000042 */
[C---:B------:R-:W-:Y:S02]  /*3430*/  DFMA R40, R4.reuse, R26, R40 ;  /* 0x0000001a0428722b */ /* 0x040fe40000000028 */
[C---:B------:R-:W-:Y:S02]  /*3440*/  DFMA R12, R4.reuse, R34, R12 ;  /* 0x00000022040c722b */ /* 0x040fe4000000000c */
[----:B------:R-:W-:-:S02]  /*3450*/  DFMA R28, R4, R30, R16 ;  /* 0x0000001e041c722b */ /* 0x000fc40000000010 */
[-C--:B------:R-:W-:Y:S01]  /*3460*/  DFMA R54, R26, R6.reuse, R54 ;  /* 0x000000061a36722b */ /* 0x080fe20000000036 */
[----:B------:R-:W-:Y:S01]  /*3470*/  LDS.128 R16, [R45+0x500] ;  /* 0x000500002d107984 */ /* 0x000fe20000000c00 */
[-C--:B------:R-:W-:Y:S02]  /*3480*/  DFMA R2, R34, R6.reuse, R2 ;  /* 0x000000062202722b */ /* 0x080fe40000000002 */
[----:B------:R-:W-:Y:S02]  /*3490*/  DFMA R42, R30, R6, R42 ;  /* 0x000000061e2a722b */ /* 0x000fe4000000002a */
[----:B------:R-:W-:Y:S01]  /*34a0*/  DFMA R68, R8, R26, R68 ;  /* 0x0000001a0844722b */ /* 0x000fe20000000044 */
[----:B------:R-:W0:Y:S01]  /*34b0*/  LDS.128 R4, [R56+0x50] ;  /* 0x0000500038047984 */ /* 0x000e220000000c00 */
        /* <DEDUP_REMOVED lines=14> */
[C---:B------:R-:W-:Y:S02]  /*35a0*/  DFMA R68, R24.reuse, R20, R68 ;  /* 0x000000141844722b */ /* 0x040fe40000000044 */
[----:B------:R-:W-:Y:S02]  /*35b0*/  DFMA R24, R24, R22, R14 ;  /* 0x000000161818722b */ /* 0x000fe4000000000e */
[-C--:B--2---:R-:W-:Y:S01]  /*35c0*/  DFMA R4, R32, R16.reuse, R12 ;  /* 0x000000102004722b */ /* 0x084fe2000000000c */
[----:B------:R-:W0:Y:S01]  /*35d0*/  LDS.128 R12, [R45+0x580] ;  /* 0x000580002d0c7984 */ /* 0x000e220000000c00 */
[----:B---3--:R-:W-:-:S03]  /*35e0*/  DFMA R16, R8, R16, R28 ;  /* 0x000000100810722b */ /* 0x008fc6000000001c */
[----:B------:R-:W1:Y:S01]  /*35f0*/  LDS.128 R28, [R45+0x590] ;  /* 0x000590002d1c7984 */ /* 0x000e620000000c00 */
[-C--:B------:R-:W-:Y:S02]  /*3600*/  DFMA R2, R32, R18.reuse, R2 ;  /* 0x000000122002722b */ /* 0x080fe40000000002 */
[----:B------:R-:W-:Y:S02]  /*3610*/  DFMA R18, R8, R18, R42 ;  /* 0x000000120812722b */ /* 0x000fe4000000002a */
[C---:B------:R-:W-:Y:S02]  /*3620*/  DFMA R62, R32.reuse, R20, R62 ;  /* 0x00000014203e722b */ /* 0x040fe4000000003e */
[----:B------:R-:W-:Y:S02]  /*3630*/  DFMA R46, R32, R22, R46 ;  /* 0x00000016202e722b */ /* 0x000fe4000000002e */
[C---:B------:R-:W-:Y:S02]  /*3640*/  DFMA R36, R8.reuse, R20, R36 ;  /* 0x000000140824722b */ /* 0x040fe40000000024 */
[----:B------:R-:W-:-:S02]  /*3650*/  DFMA R22, R8, R22, R38 ;  /* 0x000000160816722b */ /* 0x000fc40000000026 */
[----:B0-----:R-:W-:Y:S02]  /*3660*/  DFMA R58, R34, R14, R2 ;  /* 0x0000000e223a722b */ /* 0x001fe40000000002 */
[C---:B------:R-:W-:Y:S02]  /*3670*/  DFMA R48, R12.reuse, R6, R48 ;  /* 0x000000060c30722b */ /* 0x040fe40000000030 */
[C---:B------:R-:W-:Y:S02]  /*3680*/  DFMA R40, R12.reuse, R26, R40 ;  /* 0x0000001a0c28722b */ /* 0x040fe40000000028 */
[C---:B------:R-:W-:Y:S02]  /*3690*/  DFMA R8, R12.reuse, R34, R4 ;  /* 0x000000220c08722b */ /* 0x040fe40000000004 */
[----:B------:R-:W-:Y:S02]  /*36a0*/  DFMA R42, R12, R10, R16 ;  /* 0x0000000a0c2a722b */ /* 0x000fe40000000010 */
[----:B------:R-:W-:-:S02]  /*36b0*/  DFMA R50, R6, R14, R50 ;  /* 0x0000000e0632722b */ /* 0x000fc40000000032 */
[-C--:B------:R-:W-:Y:S02]  /*36c0*/  DFMA R54, R26, R14.reuse, R54 ;  /* 0x0000000e1a36722b */ /* 0x080fe40000000036 */
[----:B------:R-:W-:Y:S02]  /*36d0*/  DFMA R2, R10, R14, R18 ;  /* 0x0000000e0a02722b */ /* 0x000fe40000000012 */
[C---:B-1----:R-:W-:Y:S01]  /*36e0*/  DFMA R52, R28.reuse, R6, R52 ;  /* 0x000000061c34722b */ /* 0x042fe20000000034 */
[----:B------:R-:W-:Y:S01]  /*36f0*/  LDS.128 R12, [R56+0x60] ;  /* 0x00006000380c7984 */ /* 0x000fe20000000c00 */
[C---:B------:R-:W-:Y:S02]  /*3700*/  DFMA R68, R28.reuse, R26, R68 ;  /* 0x0000001a1c44722b */ /* 0x040fe40000000044 */
[----:B------:R-:W-:Y:S01]  /*3710*/  DFMA R62, R28, R34, R62 ;  /* 0x000000221c3e722b */ /* 0x000fe2000000003e */
[----:B------:R-:W0:Y:S01]  /*3720*/  LDS.128 R16, [R45+0x600] ;  /* 0x000600002d107984 */ /* 0x000e220000000c00 */
[----:B------:R-:W-:-:S02]  /*3730*/  DFMA R46, R34, R30, R46 ;  /* 0x0000001e222e722b */ /* 0x000fc4000000002e */
[----:B------:R-:W-:Y:S01]  /*3740*/  DFMA R66, R6, R30, R66 ;  /* 0x0000001e0642722b */ /* 0x000fe20000000042 */
[----:B------:R-:W1:Y:S01]  /*3750*/  LDS.128 R32, [R45+0x610] ;  /* 0x000610002d207984 */ /* 0x000e620000000c00 */
[----:B------:R-:W-:-:S03]  /*3760*/  DFMA R28, R28, R10, R36 ;  /* 0x0000000a1c1c722b */ /* 0x000fc60000000024 */
[----:B------:R-:W2:Y:S04]  /*3770*/  LDS.128 R36, [R56+0xe0] ;  /* 0x0000e00038247984 */ /* 0x000ea80000000c00 */
[----:B------:R-:W3:Y:S01]  /*3780*/  LDS.128 R4, [R56+0x160] ;  /* 0x0001600038047984 */ /* 0x000ee20000000c00 */
[-C--:B------:R-:W-:Y:S02]  /*3790*/  DFMA R24, R26, R30.reuse, R24 ;  /* 0x0000001e1a18722b */ /* 0x080fe40000000018 */
[----:B------:R-:W-:Y:S01]  /*37a0*/  DFMA R30, R10, R30, R22 ;  /* 0x0000001e0a1e722b */ /* 0x000fe20000000016 */
[----:B------:R-:W4:Y:S01]  /*37b0*/  LDS.128 R20, [R56+0x1e0] ;  /* 0x0001e00038147984 */ /* 0x000f220000000c00 */
[C---:B0-----:R-:W-:Y:S02]  /*37c0*/  DFMA R48, R12.reuse, R16, R48 ;  /* 0x000000100c30722b */ /* 0x041fe40000000030 */
[----:B------:R-:W-:-:S02]  /*37d0*/  DFMA R50, R12, R18, R50 ;  /* 0x000000120c32722b */ /* 0x000fc40000000032 */
[C---:B-1----:R-:W-:Y:S02]  /*37e0*/  DFMA R52, R12.reuse, R32, R52 ;  /* 0x000000200c34722b */ /* 0x042fe40000000034 */
[----:B------:R-:W-:Y:S02]  /*37f0*/  DFMA R66, R12, R34, R66 ;  /* 0x000000220c42722b */ /* 0x000fe40000000042 */
[C---:B--2---:R-:W-:Y:S02]  /*3800*/  DFMA R40, R36.reuse, R16, R40 ;  /* 0x000000102428722b */ /* 0x044fe40000000028 */
[C---:B------:R-:W-:Y:S02]  /*3810*/  DFMA R54, R36.reuse, R18, R54 ;  /* 0x000000122436722b */ /* 0x040fe40000000036 */
[----:B------:R-:W-:Y:S02]  /*3820*/  DFMA R68, R36, R32, R68 ;  /* 0x000000202444722b */ /* 0x000fe40000000044 */
[----:B---3--:R-:W-:-:S02]  /*3830*/  DFMA R12, R4, R16, R8 ;  /* 0x00000010040c722b */ /* 0x008fc40000000008 */
[----:B------:R-:W-:Y:S01]  /*3840*/  DFMA R36, R36, R34, R24 ;  /* 0x000000222424722b */ /* 0x000fe20000000018 */
[----:B------:R-:W0:Y:S04]  /*3850*/  LDS.128 R8, [R45+0x680] ;  /* 0x000680002d087984 */ /* 0x000e280000000c00 */
[----:B------:R-:W1:Y:S01]  /*3860*/  LDS.128 R24, [R45+0x690] ;  /* 0x000690002d187984 */ /* 0x000e620000000c00 */
[-C--:B------:R-:W-:Y:S02]  /*3870*/  DFMA R58, R4, R18.reuse, R58 ;  /* 0x00000012043a722b */ /* 0x080fe4000000003a */
[C---:B----4-:R-:W-:Y:S02]  /*3880*/  DFMA R18, R20.reuse, R18, R2 ;  /* 0x000000121412722b */ /* 0x050fe40000000002 */
[----:B------:R-:W-:-:S02]  /*3890*/  DFMA R42, R20, R16, R42 ;  /* 0x00000010142a722b */ /* 0x000fc4000000002a */
[-C--:B------:R-:W-:Y:S02]  /*38a0*/  DFMA R28, R20, R32.reuse, R28 ;  /* 0x00000020141c722b */ /* 0x080fe4000000001c */
[C---:B------:R-:W-:Y:S02]  /*38b0*/  DFMA R62, R4.reuse, R32, R62 ;  /* 0x00000020043e722b */ /* 0x040fe4000000003e */
[-C--:B------:R-:W-:Y:S02]  /*38c0*/  DFMA R46, R4, R34.reuse, R46 ;  /* 0x00000022042e722b */ /* 0x080fe4000000002e */
[----:B------:R-:W-:Y:S02]  /*38d0*/  DFMA R34, R20, R34, R30 ;  /* 0x000000221422722b */ /* 0x000fe4000000001e */
[C---:B0-----:R-:W-:Y:S02]  /*38e0*/  DFMA R32, R8.reuse, R38, R40 ;  /* 0x000000260820722b */ /* 0x041fe40000000028 */
[----:B------:R-:W-:-:S02]  /*38f0*/  DFMA R48, R8, R14, R48 ;  /* 0x0000000e0830722b */ /* 0x000fc40000000030 */
[C---:B------:R-:W-:Y:S02]  /*3900*/  DFMA R20, R8.reuse, R6, R12 ;  /* 0x000000060814722b */ /* 0x040fe4000000000c */
[----:B------:R-:W-:Y:S02]  /*3910*/  DFMA R2, R8, R22, R42 ;  /* 0x000000160802722b */ /* 0x000fe4000000002a */
[-C--:B------:R-:W-:Y:S02]  /*3920*/  DFMA R50, R14, R10.reuse, R50 ;  /* 0x0000000a0e32722b */ /* 0x080fe40000000032 */
[-C--:B------:R-:W-:Y:S02]  /*3930*/  DFMA R54, R38, R10.reuse, R54 ;  /* 0x0000000a2636722b */ /* 0x080fe40000000036 */
[-C--:B------:R-:W-:Y:S02]  /*3940*/  DFMA R58, R6, R10.reuse, R58 ;  /* 0x0000000a063a722b */ /* 0x080fe4000000003a */
[----:B------:R-:W-:-:S02]  /*3950*/  DFMA R40, R22, R10, R18 ;  /* 0x0000000a1628722b */ /* 0x000fc40000000012 */
[----:B-1----:R-:W-:Y:S01]  /*3960*/  DFMA R52, R24, R14, R52 ;  /* 0x0000000e1834722b */ /* 0x002fe20000000034 */
[----:B------:R-:W-:Y:S01]  /*3970*/  LDS.128 R8, [R45+0x700] ;  /* 0x000700002d087984 */ /* 0x000fe20000000c00 */
        /* <DEDUP_REMOVED lines=8> */
[----:B------:R-:W2:Y:S04]  /*3a00*/  LDS.128 R4, [R56+0xf0] ;  /* 0x0000f00038047984 */ /* 0x000ea80000000c00 */
[----:B------:R-:W3:Y:S01]  /*3a10*/  LDS.128 R28, [R56+0x170] ;  /* 0x00017000381c7984 */ /* 0x000ee20000000c00 */
[----:B------:R-:W-:-:S03]  /*3a20*/  DFMA R42, R22, R26, R34 ;  /* 0x0000001a162a722b */ /* 0x000fc60000000022 */
[----:B------:R-:W4:Y:S01]  /*3a30*/  LDS.128 R24, [R56+0x1f0] ;  /* 0x0001f00038187984 */ /* 0x000f220000000c00 */
[C---:B0-----:R-:W-:Y:S02]  /*3a40*/  DFMA R48, R12.reuse, R8, R48 ;  /* 0x000000080c30722b */ /* 0x041fe40000000030 */
[C---:B------:R-:W-:Y:S02]  /*3a50*/  DFMA R50, R12.reuse, R10, R50 ;  /* 0x0000000a0c32722b */ /* 0x040fe40000000032 */
[C---:B-1----:R-:W-:Y:S02]  /*3a60*/  DFMA R52, R12.reuse, R16, R52 ;  /* 0x000000100c34722b */ /* 0x042fe40000000034 */
[----:B------:R-:W-:Y:S02]  /*3a70*/  DFMA R12, R12, R18, R66 ;  /* 0x000000120c0c722b */ /* 0x000fe40000000042 */
[-C--:B--2---:R-:W-:Y:S01]  /*3a80*/  DFMA R66, R4, R8.reuse, R32 ;  /* 0x000000080442722b */ /* 0x084fe20000000020 */
[----:B------:R-:W0:Y:S01]  /*3a90*/  LDS.128 R32, [R45+0x780] ;  /* 0x000780002d207984 */ /* 0x000e220000000c00 */
[----:B---3--:R-:W-:-:S03]  /*3aa0*/  DFMA R70, R28, R8, R20 ;  /* 0x000000081c46722b */ /* 0x008fc60000000014 */
[----:B------:R-:W1:Y:S01]  /*3ab0*/  LDS.128 R20, [R45+0x790] ;  /* 0x000790002d147984 */ /* 0x000e620000000c00 */
[----:B------:R-:W-:Y:S01]  /*3ac0*/  UIADD3 UR11, UPT, UPT, UR11, 0x1, URZ ;  /* 0x000000010b0b7890 */ /* 0x000fe2000fffe0ff */
[C---:B------:R-:W-:Y:S02]  /*3ad0*/  DFMA R54, R4.reuse, R10, R54 ;  /* 0x0000000a0436722b */ /* 0x040fe40000000036 */
[C---:B------:R-:W-:Y:S01]  /*3ae0*/  DFMA R68, R4.reuse, R16, R68 ;  /* 0x000000100444722b */ /* 0x040fe20000000044 */
[----:B------:R-:W-:Y:S01]  /*3af0*/  UISETP.NE.AND UP0, UPT, UR11, UR5, UPT ;  /* 0x000000050b00728c */ /* 0x000fe2000bf05270 */
[----:B------:R-:W-:Y:S02]  /*3b00*/  DFMA R36, R4, R18, R36 ;  /* 0x000000120424722b */ /* 0x000fe40000000024 */
[C---:B------:R-:W-:Y:S02]  /*3b10*/  DFMA R58, R28.reuse, R10, R58 ;  /* 0x0000000a1c3a722b */ /* 0x040fe4000000003a */
[----:B------:R-:W-:-:S02]  /*3b20*/  DFMA R4, R28, R16, R62 ;  /* 0x000000101c04722b */ /* 0x000fc4000000003e */
[----:B------:R-:W-:Y:S02]  /*3b30*/  DFMA R28, R28, R18, R46 ;  /* 0x000000121c1c722b */ /* 0x000fe4000000002e */
[C---:B----4-:R-:W-:Y:S02]  /*3b40*/  DFMA R2, R24.reuse, R8, R2 ;  /* 0x000000081802722b */ /* 0x050fe40000000002 */
[C---:B------:R-:W-:Y:S02]  /*3b50*/  DFMA R40, R24.reuse, R10, R40 ;  /* 0x0000000a1828722b */ /* 0x040fe40000000028 */
[C---:B------:R-:W-:Y:S02]  /*3b60*/  DFMA R38, R24.reuse, R16, R38 ;  /* 0x000000101826722b */ /* 0x040fe40000000026 */
[----:B------:R-:W-:Y:S01]  /*3b70*/  DFMA R42, R24, R18, R42 ;  /* 0x00000012182a722b */ /* 0x000fe2000000002a */
[----:B------:R-:W-:Y:S01]  /*3b80*/  ULOP3.LUT UR4, UR4, 0x1, URZ, 0x3c, !UPT ;  /* 0x0000000104047892 */ /* 0x000fe2000f8e3cff */
[----:B0-----:R-:W-:-:S02]  /*3b90*/  DFMA R48, R32, R14, R48 ;  /* 0x0000000e2030722b */ /* 0x001fc40000000030 */
[----:B------:R-:W-:Y:S02]  /*3ba0*/  DFMA R50, R14, R34, R50 ;  /* 0x000000220e32722b */ /* 0x000fe40000000032 */
[----:B-1----:R-:W-:Y:S02]  /*3bb0*/  DFMA R52, R20, R14, R52 ;  /* 0x0000000e1434722b */ /* 0x002fe40000000034 */
[----:B------:R-:W-:Y:S02]  /*3bc0*/  DFMA R62, R14, R22, R12 ;  /* 0x000000160e3e722b */ /* 0x000fe4000000000c */
[----:B------:R-:W-:Y:S02]  /*3bd0*/  DFMA R18, R32, R6, R66 ;  /* 0x000000062012722b */ /* 0x000fe40000000042 */
[----:B------:R-:W-:Y:S02]  /*3be0*/  DFMA R16, R6, R34, R54 ;  /* 0x000000220610722b */ /* 0x000fe40000000036 */
[----:B------:R-:W-:-:S02]  /*3bf0*/  DFMA R14, R20, R6, R68 ;  /* 0x00000006140e722b */ /* 0x000fc40000000044 */
[----:B------:R-:W-:Y:S02]  /*3c00*/  DFMA R12, R6, R22, R36 ;  /* 0x00000016060c722b */ /* 0x000fe40000000024 */
[----:B------:R-:W-:Y:S02]  /*3c10*/  DFMA R8, R30, R34, R58 ;  /* 0x000000221e08722b */ /* 0x000fe4000000003a */
[-C--:B------:R-:W-:Y:S02]  /*3c20*/  DFMA R6, R20, R30.reuse, R4 ;  /* 0x0000001e1406722b */ /* 0x080fe40000000004 */
[C---:B------:R-:W-:Y:S02]  /*3c30*/  DFMA R10, R32.reuse, R30, R70 ;  /* 0x0000001e200a722b */ /* 0x040fe40000000046 */
[----:B------:R-:W-:Y:S02]  /*3c40*/  DFMA R2, R32, R26, R2 ;  /* 0x0000001a2002722b */ /* 0x000fe40000000002 */
[----:B------:R-:W-:-:S02]  /*3c50*/  DFMA R46, R26, R34, R40 ;  /* 0x000000221a2e722b */ /* 0x000fc40000000028 */
[----:B------:R-:W-:Y:S02]  /*3c60*/  DFMA R4, R30, R22, R28 ;  /* 0x000000161e04722b */ /* 0x000fe4000000001c */
[----:B------:R-:W-:Y:S02]  /*3c70*/  DFMA R54, R20, R26, R38 ;  /* 0x0000001a1436722b */ /* 0x000fe40000000026 */
[----:B------:R-:W-:Y:S01]  /*3c80*/  DFMA R58, R26, R22, R42 ;  /* 0x000000161a3a722b */ /* 0x000fe2000000002a */
[----:B------:R-:W-:Y:S06]  /*3c90*/  BAR.SYNC.DEFER_BLOCKING 0x0 ;  /* 0x0000000000007b1d */ /* 0x000fec0000010000 */
[----:B------:R-:W-:Y:S05]  /*3ca0*/  BRA.U UP0, `(.L_x_1) ;  /* 0xffffffd900807547 */ /* 0x000fea000b83ffff */
.L_x_0:
[----:B------:R-:W0:Y:S01]  /*3cb0*/  S2R R45, SR_TID.Y ;  /* 0x00000000002d7919 */ /* 0x000e220000002200 */
[----:B------:R-:W-:Y:S01]  /*3cc0*/  ULEA UR6, UR4, UR6, 0xb ;  /* 0x0000000604067291 */ /* 0x000fe2000f8e58ff */
[----:B------:R-:W-:Y:S01]  /*3cd0*/  IMAD.MOV.U32 R61, RZ, RZ, 0x8 ;  /* 0x00000008ff3d7424 */ /* 0x000fe200078e00ff */
[----:B------:R-:W-:Y:S01]  /*3ce0*/  ULEA UR4, UR4, UR7, 0xb ;  /* 0x0000000704047291 */ /* 0x000fe2000f8e58ff */
[----:B------:R-:W1:Y:S03]  /*3cf0*/  S2R R57, SR_TID.X ;  /* 0x0000000000397919 */ /* 0x000e660000002100 */
[----:B0-----:R-:W-:Y:S02]  /*3d00*/  LEA R56, R45, UR6, 0x9 ;  /* 0x000000062d387c11 */ /* 0x001fe4000f8e48ff */
[----:B-1----:R-:W-:-:S03]  /*3d10*/  LEA R60, R57, UR4, 0x5 ;  /* 0x00000004393c7c11 */ /* 0x002fc6000f8e28ff */
[----:B------:R-:W-:Y:S01]  /*3d20*/  LDS.128 R20, [R56] ;  /* 0x0000000038147984 */ /* 0x000fe20000000c00 */
[----:B------:R-:W-:-:S03]  /*3d30*/  IMAD R57, R57, 0x4, R0 ;  /* 0x0000000439397824 */ /* 0x000fc600078e0200 */
        /* <DEDUP_REMOVED lines=13> */
[C---:B---3--:R-:W-:Y:S01]  /*3e10*/  DFMA R10, R36.reuse, R24, R10 ;  /* 0x00000018240a722b */ /* 0x048fe2000000000a */
[----:B------:R-:W0:Y:S01]  /*3e20*/  LDS.128 R12, [R60+0x80] ;  /* 0x000080003c0c7984 */ /* 0x000e220000000c00 */
[C---:B------:R-:W-:Y:S02]  /*3e30*/  DFMA R8, R36.reuse, R26, R8 ;  /* 0x0000001a2408722b */ /* 0x040fe40000000008 */
[C---:B------:R-:W-:Y:S02]  /*3e40*/  DFMA R64, R36.reuse, R28, R6 ;  /* 0x0000001c2440722b */ /* 0x040fe40000000006 */
[----:B------:R-:W-:Y:S01]  /*3e50*/  DFMA R36, R36, R30, R4 ;  /* 0x0000001e2424722b */ /* 0x000fe20000000004 */
[----:B------:R-:W1:Y:S01]  /*3e60*/  LDS.128 R4, [R60+0x90] ;  /* 0x000090003c047984 */ /* 0x000e620000000c00 */
[----:B----4-:R-:W-:-:S02]  /*3e70*/  DFMA R24, R40, R24, R2 ;  /* 0x000000182818722b */ /* 0x010fc40000000002 */
[C---:B------:R-:W-:Y:S02]  /*3e80*/  DFMA R26, R40.reuse, R26, R46 ;  /* 0x0000001a281a722b */ /* 0x040fe4000000002e */
[C---:B------:R-:W-:Y:S02]  /*3e90*/  DFMA R28, R40.reuse, R28, R54 ;  /* 0x0000001c281c722b */ /* 0x040fe40000000036 */
[----:B------:R-:W-:Y:S02]  /*3ea0*/  DFMA R30, R40, R30, R58 ;  /* 0x0000001e281e722b */ /* 0x000fe4000000003a */
[----:B0-----:R-:W-:Y:S02]  /*3eb0*/  DFMA R66, R22, R14, R50 ;  /* 0x0000000e1642722b */ /* 0x001fe40000000032 */
[C---:B------:R-:W-:Y:S02]  /*3ec0*/  DFMA R48, R12.reuse, R22, R48 ;  /* 0x000000160c30722b */ /* 0x040fe40000000030 */
[----:B------:R-:W-:-:S02]  /*3ed0*/  DFMA R2, R12, R34, R18 ;  /* 0x000000220c02722b */ /* 0x000fc40000000012 */
[C---:B------:R-:W-:Y:S02]  /*3ee0*/  DFMA R40, R12.reuse, R38, R10 ;  /* 0x000000260c28722b */ /* 0x040fe4000000000a */
[----:B------:R-:W-:Y:S02]  /*3ef0*/  DFMA R46, R12, R42, R24 ;  /* 0x0000002a0c2e722b */ /* 0x000fe40000000018 */
[-C--:B------:R-:W-:Y:S02]  /*3f00*/  DFMA R58, R34, R14.reuse, R16 ;  /* 0x0000000e223a722b */ /* 0x080fe40000000010 */
[-C--:B------:R-:W-:Y:S01]  /*3f10*/  DFMA R50, R38, R14.reuse, R8 ;  /* 0x0000000e2632722b */ /* 0x080fe20000000008 */
[----:B------:R-:W-:Y:S01]  /*3f20*/  LDS.128 R16, [R60+0x110] ;  /* 0x000110003c107984 */ /* 0x000fe20000000c00 */
[----:B------:R-:W-:Y:S02]  /*3f30*/  DFMA R54, R42, R14, R26 ;  /* 0x0000000e2a36722b */ /* 0x000fe4000000001a */
[----:B-1----:R-:W-:Y:S01]  /*3f40*/  DFMA R52, R4, R22, R52 ;  /* 0x000000160434722b */ /* 0x002fe20000000034 */
[----:B------:R-:W-:Y:S01]  /*3f50*/  LDS.128 R12, [R60+0x100] ;  /* 0x000100003c0c7984 */ /* 0x000fe20000000c00 */
[----:B------:R-:W-:-:S02]  /*3f60*/  DFMA R68, R22, R6, R20 ;  /* 0x000000061644722b */ /* 0x000fc40000000014 */
[----:B------:R-:W-:Y:S01]  /*3f70*/  DFMA R62, R4, R34, R62 ;  /* 0x00000022043e722b */ /* 0x000fe2000000003e */
[----:B------:R-:W0:Y:S01]  /*3f80*/  LDS.128 R20, [R56+0x90] ;  /* 0x0000900038147984 */ /* 0x000e220000000c00 */
[----:B------:R-:W-:Y:S02]  /*3f90*/  DFMA R32, R34, R6, R32 ;  /* 0x000000062220722b */ /* 0x000fe40000000020 */
[----:B------:R-:W-:Y:S01]  /*3fa0*/  DFMA R64, R4, R38, R64 ;  /* 0x000000260440722b */ /* 0x000fe20000000040 */
[----:B------:R-:W1:Y:S01]  /*3fb0*/  LDS.128 R8, [R56+0x10] ;  /* 0x0000100038087984 */ /* 0x000e620000000c00 */
[----:B------:R-:W-:Y:S02]  /*3fc0*/  DFMA R38, R38, R6, R36 ;  /* 0x000000062626722b */ /* 0x000fe40000000024 */
[----:B------:R-:W-:Y:S01]  /*3fd0*/  DFMA R36, R4, R42, R28 ;  /* 0x0000002a0424722b */ /* 0x000fe2000000001c */
[----:B------:R-:W2:Y:S01]  /*3fe0*/  LDS.128 R24, [R56+0x110] ;  /* 0x0001100038187984 */ /* 0x000ea20000000c00 */
[----:B------:R-:W-:-:S03]  /*3ff0*/  DFMA R42, R42, R6, R30 ;  /* 0x000000062a2a722b */ /* 0x000fc6000000001e */
[----:B------:R-:W3:Y:S04]  /*4000*/  LDS.128 R4, [R56+0x190] ;  /* 0x0001900038047984 */ /* 0x000ee80000000c00 */
[----:B------:R-:W4:Y:S01]  /*4010*/  LDS.128 R28, [R60+0x180] ;  /* 0x000180003c1c7984 */ /* 0x000f220000000c00 */
[C---:B0-----:R-:W-:Y:S02]  /*4020*/  DFMA R2, R20.reuse, R12, R2 ;  /* 0x0000000c1402722b */ /* 0x041fe40000000002 */
[C---:B------:R-:W-:Y:S02]  /*4030*/  DFMA R58, R20.reuse, R14, R58 ;  /* 0x0000000e143a722b */ /* 0x040fe4000000003a */
[C---:B------:R-:W-:Y:S02]  /*4040*/  DFMA R62, R20.reuse, R16, R62 ;  /* 0x00000010143e722b */ /* 0x040fe4000000003e */
[----:B------:R-:W-:Y:S01]  /*4050*/  DFMA R20, R20, R18, R32 ;  /* 0x000000121414722b */ /* 0x000fe20000000020 */
[----:B------:R-:W0:Y:S01]  /*4060*/  LDS.128 R32, [R60+0x190] ;  /* 0x000190003c207984 */ /* 0x000e220000000c00 */
[----:B-1----:R-:W-:-:S02]  /*4070*/  DFMA R48, R8, R12, R48 ;  /* 0x0000000c0830722b */ /* 0x002fc40000000030 */
[C---:B------:R-:W-:Y:S02]  /*4080*/  DFMA R66, R8.reuse, R14, R66 ;  /* 0x0000000e0842722b */ /* 0x040fe40000000042 */
[C---:B------:R-:W-:Y:S02]  /*4090*/  DFMA R52, R8.reuse, R16, R52 ;  /* 0x000000100834722b */ /* 0x040fe40000000034 */
[----:B------:R-:W-:Y:S02]  /*40a0*/  DFMA R68, R8, R18, R68 ;  /* 0x000000120844722b */ /* 0x000fe40000000044 */
[C---:B--2---:R-:W-:Y:S02]  /*40b0*/  DFMA R40, R24.reuse, R12, R40 ;  /* 0x0000000c1828722b */ /* 0x044fe40000000028 */
[C---:B------:R-:W-:Y:S02]  /*40c0*/  DFMA R50, R24.reuse, R14, R50 ;  /* 0x0000000e1832722b */ /* 0x040fe40000000032 */
[----:B------:R-:W-:-:S02]  /*40d0*/  DFMA R64, R24, R16, R64 ;  /* 0x000000101840722b */ /* 0x000fc40000000040 */
[----:B------:R-:W-:Y:S02]  /*40e0*/  DFMA R38, R24, R18, R38 ;  /* 0x000000121826722b */ /* 0x000fe40000000026 */
[C---:B---3--:R-:W-:Y:S02]  /*40f0*/  DFMA R36, R4.reuse, R16, R36 ;  /* 0x000000100424722b */ /* 0x048fe40000000024 */
[----:B------:R-:W-:Y:S02]  /*4100*/  DFMA R42, R4, R18, R42 ;  /* 0x00000012042a722b */ /* 0x000fe4000000002a */
[C---:B----4-:R-:W-:Y:S01]  /*4110*/  DFMA R48, R28.reuse, R10, R48 ;  /* 0x0000000a1c30722b */ /* 0x050fe20000000030 */
[----:B------:R-:W-:Y:S01]  /*4120*/  LDS.128 R16, [R60+0x200] ;  /* 0x000200003c107984 */ /* 0x000fe20000000c00 */
[----:B------:R-:W-:Y:S02]  /*4130*/  DFMA R40, R28, R26, R40 ;  /* 0x0000001a1c28722b */ /* 0x000fe40000000028 */
[----:B------:R-:W-:-:S02]  /*4140*/  DFMA R66, R10, R30, R66 ;  /* 0x0000001e0a42722b */ /* 0x000fc40000000042 */
[----:B------:R-:W-:Y:S02]  /*4150*/  DFMA R50, R26, R30, R50 ;  /* 0x0000001e1a32722b */ /* 0x000fe40000000032 */
[C---:B------:R-:W-:Y:S02]  /*4160*/  DFMA R46, R4.reuse, R12, R46 ;  /* 0x0000000c042e722b */ /* 0x040fe4000000002e */
[----:B------:R-:W-:Y:S01]  /*4170*/  DFMA R54, R4, R14, R54 ;  /* 0x0000000e0436722b */ /* 0x000fe20000000036 */
[----:B------:R-:W1:Y:S01]  /*4180*/  LDS.128 R12, [R56+0x20] ;  /* 0x00002000380c7984 */ /* 0x000e620000000c00 */
[----:B------:R-:W-:Y:S02]  /*4190*/  DFMA R2, R28, R22, R2 ;  /* 0x000000161c02722b */ /* 0x000fe40000000002 */
[----:B------:R-:W-:Y:S02]  /*41a0*/  DFMA R58, R22, R30, R58 ;  /* 0x0000001e163a722b */ /* 0x000fe4000000003a */
[----:B------:R-:W-:-:S02]  /*41b0*/  DFMA R28, R28, R6, R46 ;  /* 0x000000061c1c722b */ /* 0x000fc4000000002e */
[----:B0-----:R-:W-:Y:S02]  /*41c0*/  DFMA R52, R32, R10, R52 ;  /* 0x0000000a2034722b */ /* 0x001fe40000000034 */
[----:B------:R-:W-:Y:S02]  /*41d0*/  DFMA R68, R10, R34, R68 ;  /* 0x000000220a44722b */ /* 0x000fe40000000044 */
[----:B------:R-:W-:Y:S01]  /*41e0*/  DFMA R64, R32, R26, R64 ;  /* 0x0000001a2040722b */ /* 0x000fe20000000040 */
[----:B------:R-:W0:Y:S01]  /*41f0*/  LDS.128 R8, [R60+0x210] ;  /* 0x000210003c087984 */ /* 0x000e220000000c00 */
[----:B------:R-:W-:Y:S02]  /*4200*/  DFMA R38, R26, R34, R38 ;  /* 0x000000221a26722b */ /* 0x000fe40000000026 */
[----:B------:R-:W-:Y:S01]  /*4210*/  DFMA R30, R6, R30, R54 ;  /* 0x0000001e061e722b */ /* 0x000fe20000000036 */
[----:B------:R-:W2:Y:S01]  /*4220*/  LDS.128 R24, [R56+0x120] ;  /* 0x0001200038187984 */ /* 0x000ea20000000c00 */
[----:B------:R-:W-:-:S02]  /*4230*/  DFMA R62, R32, R22, R62 ;  /* 0x00000016203e722b */ /* 0x000fc4000000003e */
[----:B------:R-:W-:Y:S01]  /*4240*/  DFMA R46, R22, R34, R20 ;  /* 0x00000022162e722b */ /* 0x000fe20000000014 */
[----:B------:R-:W3:Y:S01]  /*4250*/  LDS.128 R20, [R56+0xa0] ;  /* 0x0000a00038147984 */ /* 0x000ee20000000c00 */
[----:B------:R-:W-:Y:S02]  /*4260*/  DFMA R54, R32, R6, R36 ;  /* 0x000000062036722b */ /* 0x000fe40000000024 */
[----:B------:R-:W-:Y:S01]  /*4270*/  DFMA R42, R6, R34, R42 ;  /* 0x00000022062a722b */ /* 0x000fe2000000002a */
[----:B------:R-:W4:Y:S04]  /*4280*/  LDS.128 R4, [R56+0x1a0] ;  /* 0x0001a00038047984 */ /* 0x000f280000000c00 */
[----:B------:R-:W5:Y:S01]  /*4290*/  LDS.128 R32, [R60+0x280] ;  /* 0x000280003c207984 */ /* 0x000f620000000c00 */
[----:B-1----:R-:W-:-:S02]  /*42a0*/  DFMA R48, R12, R16, R48 ;  /* 0x000000100c30722b */ /* 0x002fc40000000030 */
[C---:B------:R-:W-:Y:S02]  /*42b0*/  DFMA R66, R12.reuse, R18, R66 ;  /* 0x000000120c42722b */ /* 0x040fe40000000042 */
[C---:B0-----:R-:W-:Y:S02]  /*42c0*/  DFMA R52, R12.reuse, R8, R52 ;  /* 0x000000080c34722b */ /* 0x041fe40000000034 */
[----:B------:R-:W-:Y:S02]  /*42d0*/  DFMA R68, R12, R10, R68 ;  /* 0x0000000a0c44722b */ /* 0x000fe40000000044 */
[C---:B--2---:R-:W-:Y:S02]  /*42e0*/  DFMA R40, R24.reuse, R16, R40 ;  /* 0x000000101828722b */ /* 0x044fe40000000028 */
[C---:B------:R-:W-:Y:S02]  /*42f0*/  DFMA R50, R24.reuse, R18, R50 ;  /* 0x000000121832722b */ /* 0x040fe40000000032 */
[----:B------:R-:W-:-:S02]  /*4300*/  DFMA R64, R24, R8, R64 ;  /* 0x000000081840722b */ /* 0x000fc40000000040 */
[----:B------:R-:W-:Y:S01]  /*4310*/  DFMA R24, R24, R10, R38 ;  /* 0x0000000a1818722b */ /* 0x000fe20000000026 */
[----:B------:R-:W0:Y:S01]  /*4320*/  LDS.128 R36, [R60+0x290] ;  /* 0x000290003c247984 */ /* 0x000e220000000c00 */
[C---:B---3--:R-:W-:Y:S02]  /*4330*/  DFMA R2, R20.reuse, R16, R2 ;  /* 0x000000101402722b */ /* 0x048fe40000000002 */
[C---:B------:R-:W-:Y:S02]  /*4340*/  DFMA R58, R20.reuse, R18, R58 ;  /* 0x00000012143a722b */ /* 0x040fe4000000003a */
[C---:B------:R-:W-:Y:S02]  /*4350*/  DFMA R62, R20.reuse, R8, R62 ;  /* 0x00000008143e722b */ /* 0x040fe4000000003e */
[----:B------:R-:W-:Y:S02]  /*4360*/  DFMA R46, R20, R10, R46 ;  /* 0x0000000a142e722b */ /* 0x000fe4000000002e */
[----:B----4-:R-:W-:-:S02]  /*4370*/  DFMA R28, R4, R16, R28 ;  /* 0x00000010041c722b */ /* 0x010fc4000000001c */
[C---:B------:R-:W-:Y:S02]  /*4380*/  DFMA R30, R4.reuse, R18, R30 ;  /* 0x00000012041e722b */ /* 0x040fe4000000001e */
[C---:B------:R-:W-:Y:S01]  /*4390*/  DFMA R54, R4.reuse, R8, R54 ;  /* 0x000000080436722b */ /* 0x040fe20000000036 */
[----:B------:R-:W-:Y:S01]  /*43a0*/  LDS.128 R16, [R60+0x300] ;  /* 0x000300003c107984 */ /* 0x000fe20000000c00 */
[----:B------:R-:W-:Y:S02]  /*43b0*/  DFMA R42, R4, R10, R42 ;  /* 0x0000000a042a722b */ /* 0x000fe4000000002a */
[----:B-----5:R-:W-:Y:S01]  /*43c0*/  DFMA R48, R32, R14, R48 ;  /* 0x0000000e2030722b */ /* 0x020fe20000000030 */
[----:B------:R-:W1:Y:S01]  /*43d0*/  LDS.128 R8, [R56+0x30] ;  /* 0x0000300038087984 */ /* 0x000e620000000c00 */
[----:B------:R-:W-:Y:S02]  /*43e0*/  DFMA R66, R14, R34, R66 ;  /* 0x000000220e42722b */ /* 0x000fe40000000042 */
[----:B------:R-:W-:-:S02]  /*43f0*/  DFMA R2, R32, R22, R2 ;  /* 0x000000162002722b */ /* 0x000fc40000000002 */
[----:B------:R-:W-:Y:S02]  /*4400*/  DFMA R40, R32, R26, R40 ;  /* 0x0000001a2028722b */ /* 0x000fe40000000028 */
[-C--:B------:R-:W-:Y:S02]  /*4410*/  DFMA R58, R22, R34.reuse, R58 ;  /* 0x00000022163a722b */ /* 0x080fe4000000003a */
[----:B------:R-:W-:Y:S02]  /*4420*/  DFMA R50, R26, R34, R50 ;  /* 0x000000221a32722b */ /* 0x000fe40000000032 */
[----:B------:R-:W-:Y:S02]  /*4430*/  DFMA R32, R32, R6, R28 ;  /* 0x000000062020722b */ /* 0x000fe4000000001c */
[----:B------:R-:W-:Y:S01]  /*4440*/  DFMA R34, R6, R34, R30 ;  /* 0x000000220622722b */ /* 0x000fe2000000001e */
[----:B------:R-:W2:Y:S01]  /*4450*/  LDS.128 R28, [R60+0x380] ;  /* 0x000380003c1c7984 */ /* 0x000ea20000000c00 */
[----:B0-----:R-:W-:-:S02]  /*4460*/  DFMA R52, R36, R14, R52 ;  /* 0x0000000e2434722b */ /* 0x001fc40000000034 */
[----:B------:R-:W-:Y:S01]  /*4470*/  DFMA R68, R14, R38, R68 ;  /* 0x000000260e44722b */ /* 0x000fe20000000044 */
[----:B------:R-:W0:Y:S01]  /*4480*/  LDS.128 R12, [R60+0x310] ;  /* 0x000310003c0c7984 */ /* 0x000e220000000c00 */
[----:B------:R-:W-:Y:S02]  /*4490*/  DFMA R62, R36, R22, R62 ;  /* 0x00000016243e722b */ /* 0x000fe4000000003e */
[----:B------:R-:W-:Y:S02]  /*44a0*/  DFMA R46, R22, R38, R46 ;  /* 0x00000026162e722b */ /* 0x000fe4000000002e */
[----:B------:R-:W-:Y:S01]  /*44b0*/  DFMA R64, R36, R26, R64 ;  /* 0x0000001a2440722b */ /* 0x000fe20000000040 */
[----:B------:R-:W3:Y:S01]  /*44c0*/  LDS.128 R20, [R56+0xb0] ;  /* 0x0000b00038147984 */ /* 0x000ee20000000c00 */
[----:B------:R-:W-:Y:S02]  /*44d0*/  DFMA R70, R26, R38, R24 ;  /* 0x000000261a46722b */ /* 0x000fe40000000018 */
[----:B------:R-:W-:Y:S01]  /*44e0*/  DFMA R54, R36, R6, R54 ;  /* 0x000000062436722b */ /* 0x000fe20000000036 */
[----:B------:R-:W4:Y:S01]  /*44f0*/  LDS.128 R24, [R56+0x130] ;  /* 0x0001300038187984 */ /* 0x000f220000000c00 */
[----:B------:R-:W-:-:S03]  /*4500*/  DFMA R42, R6, R38, R42 ;  /* 0x00000026062a722b */ /* 0x000fc6000000002a */
[----:B------:R-:W5:Y:S01]  /*4510*/  LDS.128 R4, [R56+0x1b0] ;  /* 0x0001b00038047984 */ /* 0x000f620000000c00 */
[C---:B-1----:R-:W-:Y:S02]  /*4520*/  DFMA R48, R8.reuse, R16, R48 ;  /* 0x000000100830722b */ /* 0x042fe40000000030 */
[----:B------:R-:W-:Y:S01]  /*4530*/  DFMA R66, R8, R18, R66 ;  /* 0x000000120842722b */ /* 0x000fe20000000042 */
[----:B------:R-:W1:Y:S05]  /*4540*/  LDS.128 R36, [R60+0x390] ;  /* 0x000390003c247984 */ /* 0x000e6a0000000c00 */
[----:B--2---:R-:W-:Y:S02]  /*4550*/  DFMA R48, R28, R10, R48 ;  /* 0x0000000a1c30722b */ /* 0x004fe40000000030 */
[----:B------:R-:W-:-:S02]  /*4560*/  DFMA R66, R10, R30, R66 ;  /* 0x0000001e0a42722b */ /* 0x000fc40000000042 */
[C---:B0-----:R-:W-:Y:S02]  /*4570*/  DFMA R52, R8.reuse, R12, R52 ;  /* 0x0000000c0834722b */ /* 0x041fe40000000034 */
[----:B------:R-:W-:Y:S02]  /*4580*/  DFMA R68, R8, R14, R68 ;  /* 0x0000000e0844722b */ /* 0x000fe40000000044 */
[C---:B---3--:R-:W-:Y:S02]  /*4590*/  DFMA R2, R20.reuse, R16, R2 ;  /* 0x000000101402722b */ /* 0x048fe40000000002 */
[C---:B------:R-:W-:Y:S02]  /*45a0*/  DFMA R58, R20.reuse, R18, R58 ;  /* 0x00000012143a722b */ /* 0x040fe4000000003a */
[C---:B------:R-:W-:Y:S02]  /*45b0*/  DFMA R62, R20.reuse, R12, R62 ;  /* 0x0000000c143e722b */ /* 0x040fe4000000003e */
[----:B------:R-:W-:-:S02]  /*45c0*/  DFMA R46, R20, R14, R46 ;  /* 0x0000000e142e722b */ /* 0x000fc4000000002e */
[C---:B----4-:R-:W-:Y:S02]  /*45d0*/  DFMA R40, R24.reuse, R16, R40 ;  /* 0x000000101828722b */ /* 0x050fe40000000028 */
[C---:B------:R-:W-:Y:S02]  /*45e0*/  DFMA R50, R24.reuse, R18, R50 ;  /* 0x000000121832722b */ /* 0x040fe40000000032 */
[C---:B------:R-:W-:Y:S02]  /*45f0*/  DFMA R64, R24.reuse, R12, R64 ;  /* 0x0000000c1840722b */ /* 0x040fe40000000040 */
[----:B------:R-:W-:Y:S02]  /*4600*/  DFMA R70, R24, R14, R70 ;  /* 0x0000000e1846722b */ /* 0x000fe40000000046 */
[C---:B-----5:R-:W-:Y:S02]  /*4610*/  DFMA R32, R4.reuse, R16, R32 ;  /* 0x000000100420722b */ /* 0x060fe40000000020 */
[----:B------:R-:W-:-:S02]  /*4620*/  DFMA R34, R4, R18, R34 ;  /* 0x000000120422722b */ /* 0x000fc40000000022 */
[C---:B------:R-:W-:Y:S01]  /*4630*/  DFMA R54, R4.reuse, R12, R54 ;  /* 0x0000000c0436722b */ /* 0x040fe20000000036 */
[----:B------:R-:W-:Y:S01]  /*4640*/  LDS.128 R16, [R60+0x400] ;  /* 0x000400003c107984 */ /* 0x000fe20000000c00 */
[----:B------:R-:W-:Y:S02]  /*4650*/  DFMA R42, R4, R14, R42 ;  /* 0x0000000e042a722b */ /* 0x000fe4000000002a */
[----:B-1----:R-:W-:Y:S01]  /*4660*/  DFMA R52, R36, R10, R52 ;  /* 0x0000000a2434722b */ /* 0x002fe20000000034 */
[----:B------:R-:W0:Y:S01]  /*4670*/  LDS.128 R12, [R56+0x40] ;  /* 0x00004000380c7984 */ /* 0x000e220000000c00 */
[----:B------:R-:W-:Y:S02]  /*4680*/  DFMA R68, R10, R38, R68 ;  /* 0x000000260a44722b */ /* 0x000fe40000000044 */
[C---:B------:R-:W-:Y:S01]  /*4690*/  DFMA R2, R28.reuse, R22, R2 ;  /* 0x000000161c02722b */ /* 0x040fe20000000002 */
[----:B------:R-:W1:Y:S01]  /*46a0*/  LDS.128 R8, [R60+0x410] ;  /* 0x000410003c087984 */ /* 0x000e620000000c00 */
[----:B------:R-:W-:-:S02]  /*46b0*/  DFMA R40, R28, R26, R40 ;  /* 0x0000001a1c28722b */ /* 0x000fc40000000028 */
[-C--:B------:R-:W-:Y:S02]  /*46c0*/  DFMA R58, R22, R30.reuse, R58 ;  /* 0x0000001e163a722b */ /* 0x080fe4000000003a */
[----:B------:R-:W-:Y:S02]  /*46d0*/  DFMA R50, R26, R30, R50 ;  /* 0x0000001e1a32722b */ /* 0x000fe40000000032 */
[----:B------:R-:W-:Y:S02]  /*46e0*/  DFMA R62, R36, R22, R62 ;  /* 0x00000016243e722b */ /* 0x000fe4000000003e */
        /* <DEDUP_REMOVED lines=8> */
[----:B------:R-:W-:Y:S01]  /*4770*/  LDS.128 R32, [R60+0x480] ;  /* 0x000480003c207984 */ /* 0x000fe20000000c00 */
[----:B------:R-:W-:-:S03]  /*4780*/  DFMA R42, R6, R38, R42 ;  /* 0x00000026062a722b */ /* 0x000fc6000000002a */
[----:B------:R-:W4:Y:S04]  /*4790*/  LDS.128 R4, [R56+0x1c0] ;  /* 0x0001c00038047984 */ /* 0x000f280000000c00 */
[----:B------:R-:W5:Y:S01]  /*47a0*/  LDS.128 R36, [R60+0x490] ;  /* 0x000490003c247984 */ /* 0x000f620000000c00 */
[C---:B0-----:R-:W-:Y:S02]  /*47b0*/  DFMA R48, R12.reuse, R16, R48 ;  /* 0x000000100c30722b */ /* 0x041fe40000000030 */
[C---:B------:R-:W-:Y:S02]  /*47c0*/  DFMA R66, R12.reuse, R18, R66 ;  /* 0x000000120c42722b */ /* 0x040fe40000000042 */
[C---:B-1----:R-:W-:Y:S02]  /*47d0*/  DFMA R52, R12.reuse, R8, R52 ;  /* 0x000000080c34722b */ /* 0x042fe40000000034 */
[----:B------:R-:W-:-:S02]  /*47e0*/  DFMA R68, R12, R10, R68 ;  /* 0x0000000a0c44722b */ /* 0x000fc40000000044 */
[C---:B--2---:R-:W-:Y:S02]  /*47f0*/  DFMA R2, R20.reuse, R16, R2 ;  /* 0x000000101402722b */ /* 0x044fe40000000002 */
[----:B------:R-:W-:Y:S02]  /*4800*/  DFMA R58, R20, R18, R58 ;  /* 0x00000012143a722b */ /* 0x000fe4000000003a */
[C---:B---3--:R-:W-:Y:S02]  /*4810*/  DFMA R40, R24.reuse, R16, R40 ;  /* 0x000000101828722b */ /* 0x048fe40000000028 */
[----:B------:R-:W-:Y:S02]  /*4820*/  DFMA R50, R24, R18, R50 ;  /* 0x000000121832722b */ /* 0x000fe40000000032 */
[C---:B------:R-:W-:Y:S02]  /*4830*/  DFMA R62, R20.reuse, R8, R62 ;  /* 0x00000008143e722b */ /* 0x040fe4000000003e */
[----:B------:R-:W-:-:S02]  /*4840*/  DFMA R46, R20, R10, R46 ;  /* 0x0000000a142e722b */ /* 0x000fc4000000002e */
[C---:B------:R-:W-:Y:S02]  /*4850*/  DFMA R64, R24.reuse, R8, R64 ;  /* 0x000000081840722b */ /* 0x040fe40000000040 */
[----:B------:R-:W-:Y:S02]  /*4860*/  DFMA R70, R24, R10, R70 ;  /* 0x0000000a1846722b */ /* 0x000fe40000000046 */
[C---:B----4-:R-:W-:Y:S02]  /*4870*/  DFMA R28, R4.reuse, R16, R28 ;  /* 0x00000010041c722b */ /* 0x050fe4000000001c */
[C---:B------:R-:W-:Y:S02]  /*4880*/  DFMA R30, R4.reuse, R18, R30 ;  /* 0x00000012041e722b */ /* 0x040fe4000000001e */
[C---:B------:R-:W-:Y:S01]  /*4890*/  DFMA R54, R4.reuse, R8, R54 ;  /* 0x000000080436722b */ /* 0x040fe20000000036 */
[----:B------:R-:W-:Y:S01]  /*48a0*/  LDS.128 R16, [R60+0x500] ;  /* 0x000500003c107984 */ /* 0x000fe20000000c00 */
[----:B------:R-:W-:-:S02]  /*48b0*/  DFMA R42, R4, R10, R42 ;  /* 0x0000000a042a722b */ /* 0x000fc4000000002a */
[----:B------:R-:W-:Y:S01]  /*48c0*/  DFMA R48, R32, R14, R48 ;  /* 0x0000000e2030722b */ /* 0x000fe20000000030 */
[----:B------:R-:W0:Y:S01]  /*48d0*/  LDS.128 R8, [R56+0x50] ;  /* 0x0000500038087984 */ /* 0x000e220000000c00 */
[----:B------:R-:W-:Y:S02]  /*48e0*/  DFMA R66, R14, R34, R66 ;  /* 0x000000220e42722b */ /* 0x000fe40000000042 */
[----:B-----5:R-:W-:Y:S02]  /*48f0*/  DFMA R52, R36, R14, R52 ;  /* 0x0000000e2434722b */ /* 0x020fe40000000034 */
[----:B------:R-:W-:Y:S01]  /*4900*/  DFMA R68, R14, R38, R68 ;  /* 0x000000260e44722b */ /* 0x000fe20000000044 */
[----:B------:R-:W1:Y:S01]  /*4910*/  LDS.128 R12, [R60+0x510] ;  /* 0x000510003c0c7984 */ /* 0x000e620000000c00 */
[C---:B------:R-:W-:Y:S02]  /*4920*/  DFMA R2, R32.reuse, R22, R2 ;  /* 0x000000162002722b */ /* 0x040fe40000000002 */
        /* <DEDUP_REMOVED lines=12> */
[----:B------:R-:W4:Y:S01]  /*49f0*/  LDS.128 R24, [R56+0x150] ;  /* 0x0001500038187984 */ /* 0x000f220000000c00 */
[----:B------:R-:W-:-:S03]  /*4a00*/  DFMA R42, R6, R38, R42 ;  /* 0x00000026062a722b */ /* 0x000fc6000000002a */
[----:B------:R-:W5:Y:S04]  /*4a10*/  LDS.128 R4, [R56+0x1d0] ;  /* 0x0001d00038047984 */ /* 0x000f680000000c00 */
[----:B------:R-:W5:Y:S01]  /*4a20*/  LDS.128 R36, [R60+0x590] ;  /* 0x000590003c247984 */ /* 0x000f620000000c00 */
[C---:B0-----:R-:W-:Y:S02]  /*4a30*/  DFMA R48, R8.reuse, R16, R48 ;  /* 0x000000100830722b */ /* 0x041fe40000000030 */
[C---:B------:R-:W-:Y:S02]  /*4a40*/  DFMA R66, R8.reuse, R18, R66 ;  /* 0x000000120842722b */ /* 0x040fe40000000042 */
[C---:B-1----:R-:W-:Y:S02]  /*4a50*/  DFMA R52, R8.reuse, R12, R52 ;  /* 0x0000000c0834722b */ /* 0x042fe40000000034 */
[----:B------:R-:W-:-:S02]  /*4a60*/  DFMA R68, R8, R14, R68 ;  /* 0x0000000e0844722b */ /* 0x000fc40000000044 */
[----:B--2---:R-:W-:Y:S02]  /*4a70*/  DFMA R48, R28, R10, R48 ;  /* 0x0000000a1c30722b */ /* 0x004fe40000000030 */
[----:B------:R-:W-:Y:S02]  /*4a80*/  DFMA R66, R10, R30, R66 ;  /* 0x0000001e0a42722b */ /* 0x000fe40000000042 */
[C---:B---3--:R-:W-:Y:S02]  /*4a90*/  DFMA R2, R20.reuse, R16, R2 ;  /* 0x000000101402722b */ /* 0x048fe40000000002 */
[C---:B------:R-:W-:Y:S02]  /*4aa0*/  DFMA R58, R20.reuse, R18, R58 ;  /* 0x00000012143a722b */ /* 0x040fe4000000003a */
[C---:B------:R-:W-:Y:S02]  /*4ab0*/  DFMA R62, R20.reuse, R12, R62 ;  /* 0x0000000c143e722b */ /* 0x040fe4000000003e */
[----:B------:R-:W-:-:S02]  /*4ac0*/  DFMA R46, R20, R14, R46 ;  /* 0x0000000e142e722b */ /* 0x000fc4000000002e */
[C---:B----4-:R-:W-:Y:S02]  /*4ad0*/  DFMA R40, R24.reuse, R16, R40 ;  /* 0x000000101828722b */ /* 0x050fe40000000028 */
[----:B------:R-:W-:Y:S02]  /*4ae0*/  DFMA R50, R24, R18, R50 ;  /* 0x000000121832722b */ /* 0x000fe40000000032 */
[C---:B-----5:R-:W-:Y:S02]  /*4af0*/  DFMA R32, R4.reuse, R16, R32 ;  /* 0x000000100420722b */ /* 0x060fe40000000020 */
[----:B------:R-:W-:Y:S02]  /*4b00*/  DFMA R34, R4, R18, R34 ;  /* 0x000000120422722b */ /* 0x000fe40000000022 */
[C---:B------:R-:W-:Y:S01]  /*4b10*/  DFMA R64, R24.reuse, R12, R64 ;  /* 0x0000000c1840722b */ /* 0x040fe20000000040 */
[----:B------:R-:W-:Y:S01]  /*4b20*/  LDS.128 R16, [R60+0x600] ;  /* 0x000600003c107984 */ /* 0x000fe20000000c00 */
[----:B------:R-:W-:-:S02]  /*4b30*/  DFMA R70, R24, R14, R70 ;  /* 0x0000000e1846722b */ /* 0x000fc40000000046 */
[C---:B------:R-:W-:Y:S02]  /*4b40*/  DFMA R54, R4.reuse, R12, R54 ;  /* 0x0000000c0436722b */ /* 0x040fe40000000036 */
[----:B------:R-:W-:Y:S02]  /*4b50*/  DFMA R42, R4, R14, R42 ;  /* 0x0000000e042a722b */ /* 0x000fe4000000002a */
[----:B------:R-:W-:Y:S01]  /*4b60*/  DFMA R52, R36, R10, R52 ;  /* 0x0000000a2434722b */ /* 0x000fe20000000034 */
        /* <DEDUP_REMOVED lines=13> */
[----:B------:R-:W-:Y:S01]  /*4c40*/  LDS.128 R32, [R60+0x680] ;  /* 0x000680003c207984 */ /* 0x000fe20000000c00 */
[----:B------:R-:W-:Y:S02]  /*4c50*/  DFMA R70, R26, R38, R70 ;  /* 0x000000261a46722b */ /* 0x000fe40000000046 */
[----:B------:R-:W-:Y:S01]  /*4c60*/  DFMA R54, R36, R6, R54 ;  /* 0x000000062436722b */ /* 0x000fe20000000036 */
[----:B------:R-:W3:Y:S01]  /*4c70*/  LDS.128 R24, [R56+0x160] ;  /* 0x0001600038187984 */ /* 0x000ee20000000c00 */
        /* <DEDUP_REMOVED lines=8> */
[C---:B------:R-:W-:Y:S02]  /*4d00*/  DFMA R58, R20.reuse, R18, R58 ;  /* 0x00000012143a722b */ /* 0x040fe4000000003a */
[C---:B------:R-:W-:Y:S02]  /*4d10*/  DFMA R62, R20.reuse, R8, R62 ;  /* 0x00000008143e722b */ /* 0x040fe4000000003e */
[----:B------:R-:W-:Y:S02]  /*4d20*/  DFMA R46, R20, R10, R46 ;  /* 0x0000000a142e722b */ /* 0x000fe4000000002e */
[C---:B---3--:R-:W-:Y:S02]  /*4d30*/  DFMA R40, R24.reuse, R16, R40 ;  /* 0x000000101828722b */ /* 0x048fe40000000028 */
[----:B------:R-:W-:-:S02]  /*4d40*/  DFMA R50, R24, R18, R50 ;  /* 0x000000121832722b */ /* 0x000fc40000000032 */
[C---:B------:R-:W-:Y:S02]  /*4d50*/  DFMA R64, R24.reuse, R8, R64 ;  /* 0x000000081840722b */ /* 0x040fe40000000040 */
[----:B------:R-:W-:Y:S02]  /*4d60*/  DFMA R70, R24, R10, R70 ;  /* 0x0000000a1846722b */ /* 0x000fe40000000046 */
[C---:B----4-:R-:W-:Y:S02]  /*4d70*/  DFMA R54, R4.reuse, R8, R54 ;  /* 0x000000080436722b */ /* 0x050fe40000000036 */
[----:B------:R-:W-:Y:S02]  /*4d80*/  DFMA R42, R4, R10, R42 ;  /* 0x0000000a042a722b */ /* 0x000fe4000000002a */
[----:B------:R-:W-:Y:S01]  /*4d90*/  DFMA R48, R32, R14, R48 ;  /* 0x0000000e2030722b */ /* 0x000fe20000000030 */
[----:B------:R-:W-:Y:S01]  /*4da0*/  LDS.128 R8, [R56+0x70] ;  /* 0x0000700038087984 */ /* 0x000fe20000000c00 */
[----:B------:R-:W-:-:S02]  /*4db0*/  DFMA R66, R14, R34, R66 ;  /* 0x000000220e42722b */ /* 0x000fc40000000042 */
[----:B-----5:R-:W-:Y:S02]  /*4dc0*/  DFMA R52, R36, R14, R52 ;  /* 0x0000000e2434722b */ /* 0x020fe40000000034 */
[----:B------:R-:W-:Y:S01]  /*4dd0*/  DFMA R68, R14, R38, R68 ;  /* 0x000000260e44722b */ /* 0x000fe20000000044 */
[----:B------:R-:W0:Y:S01]  /*4de0*/  LDS.128 R12, [R60+0x700] ;  /* 0x000700003c0c7984 */ /* 0x000e220000000c00 */
[C---:B------:R-:W-:Y:S02]  /*4df0*/  DFMA R28, R4.reuse, R16, R28 ;  /* 0x00000010041c722b */ /* 0x040fe4000000001c */
[----:B------:R-:W-:Y:S01]  /*4e00*/  DFMA R30, R4, R18, R30 ;  /* 0x00000012041e722b */ /* 0x000fe2000000001e */
[----:B------:R-:W1:Y:S01]  /*4e10*/  LDS.128 R16, [R60+0x710] ;  /* 0x000710003c107984 */ /* 0x000e620000000c00 */
[----:B------:R-:W-:Y:S02]  /*4e20*/  DFMA R2, R32, R22, R2 ;  /* 0x000000162002722b */ /* 0x000fe40000000002 */
[----:B------:R-:W-:-:S02]  /*4e30*/  DFMA R58, R22, R34, R58 ;  /* 0x00000022163a722b */ /* 0x000fc4000000003a */
[----:B------:R-:W-:Y:S02]  /*4e40*/  DFMA R62, R36, R22, R62 ;  /* 0x00000016243e722b */ /* 0x000fe4000000003e */
[----:B------:R-:W-:Y:S02]  /*4e50*/  DFMA R46, R22, R38, R46 ;  /* 0x00000026162e722b */ /* 0x000fe4000000002e */
[----:B------:R-:W-:Y:S01]  /*4e60*/  DFMA R40, R32, R26, R40 ;  /* 0x0000001a2028722b */ /* 0x000fe20000000028 */
[----:B------:R-:W2:Y:S01]  /*4e70*/  LDS.128 R20, [R56+0xf0] ;  /* 0x0000f00038147984 */ /* 0x000ea20000000c00 */
[----:B------:R-:W-:Y:S02]  /*4e80*/  DFMA R50, R26, R34, R50 ;  /* 0x000000221a32722b */ /* 0x000fe40000000032 */
[----:B------:R-:W-:Y:S02]  /*4e90*/  DFMA R64, R36, R26, R64 ;  /* 0x0000001a2440722b */ /* 0x000fe40000000040 */
[----:B------:R-:W-:Y:S01]  /*4ea0*/  DFMA R70, R26, R38, R70 ;  /* 0x000000261a46722b */ /* 0x000fe20000000046 */
[----:B------:R-:W3:Y:S01]  /*4eb0*/  LDS.128 R24, [R60+0x780] ;  /* 0x000780003c187984 */ /* 0x000ee20000000c00 */
[----:B------:R-:W-:-:S02]  /*4ec0*/  DFMA R32, R32, R6, R28 ;  /* 0x000000062020722b */ /* 0x000fc4000000001c */
[----:B------:R-:W-:Y:S01]  /*4ed0*/  DFMA R30, R6, R34, R30 ;  /* 0x00000022061e722b */ /* 0x000fe2000000001e */
[----:B------:R-:W-:Y:S01]  /*4ee0*/  IMAD R28, R45, 0x4, R44 ;  /* 0x000000042d1c7824 */ /* 0x000fe200078e022c */
[----:B------:R-:W-:Y:S01]  /*4ef0*/  DFMA R54, R36, R6, R54 ;  /* 0x000000062436722b */ /* 0x000fe20000000036 */
[----:B------:R-:W-:Y:S01]  /*4f00*/  IMAD.MOV.U32 R35, RZ, RZ, 0x8 ;  /* 0x00000008ff237424 */ /* 0x000fe200078e00ff */
[----:B------:R-:W-:Y:S01]  /*4f10*/  DFMA R42, R6, R38, R42 ;  /* 0x00000026062a722b */ /* 0x000fe2000000002a */
[----:B------:R-:W-:Y:S01]  /*4f20*/  SHF.R.S32.HI R29, RZ, 0x1f, R57 ;  /* 0x0000001fff1d7819 */ /* 0x000fe20000011439 */
[----:B------:R-:W4:Y:S01]  /*4f30*/  LDS.128 R4, [R60+0x790] ;  /* 0x000790003c047984 */ /* 0x000f220000000c00 */
[----:B------:R-:W-:-:S03]  /*4f40*/  VIMNMX R0, PT, PT, R28, R57, !PT ;  /* 0x000000391c007248 */ /* 0x000fc60007fe0100 */
[----:B------:R-:W5:Y:S01]  /*4f50*/  LDS.128 R36, [R56+0x170] ;  /* 0x0001700038247984 */ /* 0x000f620000000c00 */
[----:B------:R-:W-:Y:S01]  /*4f60*/  ISETP.GE.AND P0, PT, R0, UR9, PT ;  /* 0x0000000900007c0c */ /* 0x000fe2000bf06270 */
[----:B------:R-:W-:Y:S01]  /*4f70*/  IMAD R0, R28, UR9, RZ ;  /* 0x000000091c007c24 */ /* 0x000fe2000f8e02ff */
[C---:B0-----:R-:W-:Y:S02]  /*4f80*/  DFMA R48, R8.reuse, R12, R48 ;  /* 0x0000000c0830722b */ /* 0x041fe40000000030 */
[C---:B------:R-:W-:Y:S02]  /*4f90*/  DFMA R66, R8.reuse, R14, R66 ;  /* 0x0000000e0842722b */ /* 0x040fe40000000042 */
[C---:B-1----:R-:W-:Y:S02]  /*4fa0*/  DFMA R52, R8.reuse, R16, R52 ;  /* 0x000000100834722b */ /* 0x042fe40000000034 */
[----:B------:R-:W-:-:S05]  /*4fb0*/  DFMA R68, R8, R18, R68 ;  /* 0x000000120844722b */ /* 0x000fca0000000044 */
[----:B------:R-:W-:-:S04]  /*4fc0*/  @!P0 IMAD.IADD R34, R57, 0x1, R0 ;  /* 0x0000000139228824 */ /* 0x000fc800078e0200 */
[----:B------:R-:W-:Y:S01]  /*4fd0*/  @!P0 IMAD.WIDE R34, R34, R35, UR12 ;  /* 0x0000000c22228e25 */ /* 0x000fe2000f8e0223 */
[C---:B--2---:R-:W-:Y:S02]  /*4fe0*/  DFMA R8, R20.reuse, R12, R2 ;  /* 0x0000000c1408722b */ /* 0x044fe40000000002 */
[C---:B------:R-:W-:Y:S02]  /*4ff0*/  DFMA R58, R20.reuse, R14, R58 ;  /* 0x0000000e143a722b */ /* 0x040fe4000000003a */
[C---:B------:R-:W-:Y:S02]  /*5000*/  DFMA R62, R20.reuse, R16, R62 ;  /* 0x00000010143e722b */ /* 0x040fe4000000003e */
[----:B------:R-:W-:Y:S02]  /*5010*/  DFMA R20, R20, R18, R46 ;  /* 0x000000121414722b */ /* 0x000fe4000000002e */
[----:B---3--:R-:W-:Y:S01]  /*5020*/  DFMA R2, R24, R10, R48 ;  /* 0x0000000a1802722b */ /* 0x008fe20000000030 */
[----:B------:R-:W0:Y:S01]  /*5030*/  LDS.128 R44, [R56+0x1f0] ;  /* 0x0001f000382c7984 */ /* 0x000e220000000c00 */
[----:B------:R-:W-:Y:S01]  /*5040*/  VIADD R49, R57, 0x1 ;  /* 0x0000000139317836 */ /* 0x000fe20000000000 */
[----:B------:R-:W-:-:S02]  /*5050*/  DFMA R66, R10, R26, R66 ;  /* 0x0000001a0a42722b */ /* 0x000fc40000000042 */
[----:B------:R-:W-:Y:S02]  /*5060*/  DFMA R8, R24, R22, R8 ;  /* 0x000000161808722b */ /* 0x000fe40000000008 */
[----:B------:R1:W-:Y:S01]  /*5070*/  @!P0 ST.E.64 desc[UR16][R34.64], R2 ;  /* 0x0000000222008985 */ /* 0x0003e2000c101b10 */
[----:B----4-:R-:W-:Y:S02]  /*5080*/  DFMA R52, R4, R10, R52 ;  /* 0x0000000a0434722b */ /* 0x010fe40000000034 */
[----:B------:R-:W-:Y:S01]  /*5090*/  DFMA R68, R10, R6, R68 ;  /* 0x000000060a44722b */ /* 0x000fe20000000044 */
[----:B------:R-:W-:Y:S01]  /*50a0*/  VIMNMX R10, PT, PT, R28, R49, !PT ;  /* 0x000000311c0a7248 */ /* 0x000fe20007fe0100 */
[----:B-----5:R-:W-:Y:S01]  /*50b0*/  DFMA R40, R36, R12, R40 ;  /* 0x0000000c2428722b */ /* 0x020fe20000000028 */
[----:B------:R-:W-:Y:S01]  /*50c0*/  IADD3 R11, P1, PT, R57, R0, RZ ;  /* 0x00000000390b7210 */ /* 0x000fe20007f3e0ff */
[C---:B------:R-:W-:Y:S01]  /*50d0*/  DFMA R20, R22.reuse, R6, R20 ;  /* 0x000000061614722b */ /* 0x040fe20000000014 */
[----:B------:R-:W-:Y:S01]  /*50e0*/  ISETP.GE.AND P0, PT, R10, UR9, PT ;  /* 0x000000090a007c0c */ /* 0x000fe2000bf06270 */
[----:B------:R-:W-:Y:S01]  /*50f0*/  DFMA R58, R22, R26, R58 ;  /* 0x0000001a163a722b */ /* 0x000fe2000000003a */
[C---:B------:R-:W-:Y:S01]  /*5100*/  LEA.HI.X.SX32 R48, R0.reuse, R29, 0x1, P1 ;  /* 0x0000001d00307211 */ /* 0x040fe200008f0eff */
[----:B------:R-:W-:Y:S01]  /*5110*/  VIADD R0, R0, UR9 ;  /* 0x0000000900007c36 */ /* 0x000fe20008000000 */
[----:B------:R-:W-:Y:S01]  /*5120*/  LEA R10, P1, R11, UR12, 0x3 ;  /* 0x0000000c0b0a7c11 */ /* 0x000fe2000f8218ff */
[C---:B-1----:R-:W-:Y:S01]  /*5130*/  VIADD R3, R57.reuse, 0x2 ;  /* 0x0000000239037836 */ /* 0x042fe20000000000 */
[----:B------:R-:W-:Y:S01]  /*5140*/  DFMA R62, R4, R22, R62 ;  /* 0x00000016043e722b */ /* 0x000fe2000000003e */
[----:B------:R-:W-:Y:S01]  /*5150*/  VIADD R35, R57, 0x3 ;  /* 0x0000000339237836 */ /* 0x000fe20000000000 */
[----:B------:R-:W-:Y:S01]  /*5160*/  LEA.HI.X R11, R11, UR13, R48, 0x3, P1 ;  /* 0x0000000d0b0b7c11 */ /* 0x000fe200088f1c30 */
[C---:B------:R-:W-:Y:S01]  /*5170*/  VIADD R34, R28.reuse, 0x1 ;  /* 0x000000011c227836 */ /* 0x040fe20000000000 */
[----:B------:R-:W-:Y:S01]  /*5180*/  VIMNMX R2, PT, PT, R28, R3, !PT ;  /* 0x000000031c027248 */ /* 0x000fe20007fe0100 */
[----:B------:R-:W-:-:S02]  /*5190*/  DFMA R40, R24, R38, R40 ;  /* 0x000000261828722b */ /* 0x000fc40000000028 */
[----:B------:R-:W-:Y:S01]  /*51a0*/  @!P0 ST.E.64 desc[UR16][R10.64+0x8], R66 ;  /* 0x000008420a008985 */ /* 0x000fe2000c101b10 */
[----:B------:R-:W-:Y:S01]  /*51b0*/  ISETP.GE.AND P0, PT, R2, UR9, PT ;  /* 0x0000000902007c0c */ /* 0x000fe2000bf06270 */
[C---:B------:R-:W-:Y:S01]  /*51c0*/  DFMA R50, R36.reuse, R14, R50 ;  /* 0x0000000e2432722b */ /* 0x040fe20000000032 */
[----:B------:R-:W-:Y:S01]  /*51d0*/  VIMNMX R2, PT, PT, R28, R35, !PT ;  /* 0x000000231c027248 */ /* 0x000fe20007fe0100 */
[C---:B------:R-:W-:Y:S01]  /*51e0*/  DFMA R64, R36.reuse, R16, R64 ;  /* 0x000000102440722b */ /* 0x040fe20000000040 */
[-C--:B------:R-:W-:Y:S01]  /*51f0*/  VIMNMX R48, PT, PT, R49, R34.reuse, !PT ;  /* 0x0000002231307248 */ /* 0x080fe20007fe0100 */
[----:B------:R-:W-:Y:S01]  /*5200*/  DFMA R70, R36, R18, R70 ;  /* 0x000000122446722b */ /* 0x000fe20000000046 */
[----:B------:R-:W-:Y:S02]  /*5210*/  ISETP.GE.AND P1, PT, R2, UR9, PT ;  /* 0x0000000902007c0c */ /* 0x000fe4000bf26270 */
[-C--:B------:R-:W-:Y:S01]  /*5220*/  VIMNMX R2, PT, PT, R57, R34.reuse, !PT ;  /* 0x0000002239027248 */ /* 0x080fe20007fe0100 */
[----:B------:R-:W-:Y:S01]  /*5230*/  DFMA R50, R38, R26, R50 ;  /* 0x0000001a2632722b */ /* 0x000fe20000000032 */
[-C--:B------:R-:W-:Y:S01]  /*5240*/  VIMNMX R56, PT, PT, R3, R34.reuse, !PT ;  /* 0x0000002203387248 */ /* 0x080fe20007fe0100 */
[C---:B0-----:R-:W-:Y:S01]  /*5250*/  DFMA R32, R44.reuse, R12, R32 ;  /* 0x0000000c2c20722b */ /* 0x041fe20000000020 */
[----:B------:R-:W-:Y:S01]  /*5260*/  ISETP.GE.AND P2, PT, R2, UR9, PT ;  /* 0x0000000902007c0c */ /* 0x000fe2000bf46270 */
[C---:B------:R-:W-:Y:S01]  /*5270*/  VIADD R2, R28.reuse, 0x2 ;  /* 0x000000021c027836 */ /* 0x040fe20000000000 */
[----:B------:R-:W-:Y:S01]  /*5280*/  @!P0 ST.E.64 desc[UR16][R10.64+0x10], R52 ;  /* 0x000010340a008985 */ /* 0x000fe2000c101b10 */
[----:B------:R-:W-:Y:S01]  /*5290*/  VIMNMX R34, PT, PT, R35, R34, !PT ;  /* 0x0000002223227248 */ /* 0x000fe20007fe0100 */
[----:B------:R-:W-:Y:S01]  /*52a0*/  VIADD R28, R28, 0x3 ;  /* 0x000000031c1c7836 */ /* 0x000fe20000000000 */
[----:B------:R-:W-:-:S02]  /*52b0*/  DFMA R30, R44, R14, R30 ;  /* 0x0000000e2c1e722b */ /* 0x000fc4000000001e */
[----:B------:R0:W-:Y:S01]  /*52c0*/  @!P1 ST.E.64 desc[UR16][R10.64+0x18], R68 ;  /* 0x000018440a009985 */ /* 0x0001e2000c101b10 */
[----:B------:R-:W-:Y:S01]  /*52d0*/  ISETP.GE.AND P6, PT, R34, UR9, PT ;  /* 0x0000000922007c0c */ /* 0x000fe2000bfc6270 */
[----:B------:R-:W-:Y:S01]  /*52e0*/  DFMA R54, R44, R16, R54 ;  /* 0x000000102c36722b */ /* 0x000fe20000000036 */
[----:B------:R-:W-:Y:S01]  /*52f0*/  ISETP.GE.AND P1, PT, R56, UR9, PT ;  /* 0x0000000938007c0c */ /* 0x000fe2000bf26270 */
[----:B------:R-:W-:Y:S02]  /*5300*/  DFMA R64, R4, R38, R64 ;  /* 0x000000260440722b */ /* 0x000fe40000000040 */
[----:B------:R-:W-:Y:S01]  /*5310*/  @!P2 IMAD.IADD R60, R57, 0x1, R0 ;  /* 0x00000001393ca824 */ /* 0x000fe200078e0200 */
[----:B------:R-:W-:Y:S02]  /*5320*/  DFMA R70, R38, R6, R70 ;  /* 0x000000062646722b */ /* 0x000fe40000000046 */
[----:B------:R-:W-:Y:S01]  /*5330*/  DFMA R32, R24, R46, R32 ;  /* 0x0000002e1820722b */ /* 0x000fe20000000020 */
[----:B------:R-:W-:Y:S01]  /*5340*/  @!P2 IMAD.WIDE R60, R60, R61, UR12 ;  /* 0x0000000c3c3cae25 */ /* 0x000fe2000f8e023d */
[----:B------:R-:W-:-:S02]  /*5350*/  DFMA R42, R44, R18, R42 ;  /* 0x000000122c2a722b */ /* 0x000fc4000000002a */
[----:B------:R-:W-:Y:S01]  /*5360*/  DFMA R30, R46, R26, R30 ;  /* 0x0000001a2e1e722b */ /* 0x000fe2000000001e */
[-C--:B0-----:R-:W-:Y:S01]  /*5370*/  VIMNMX R10, PT, PT, R57, R2.reuse, !PT ;  /* 0x00000002390a7248 */ /* 0x081fe20007fe0100 */
[----:B------:R0:W-:Y:S01]  /*5380*/  @!P2 ST.E.64 desc[UR16][R60.64], R8 ;  /* 0x000000083c00a985 */ /* 0x0001e2000c101b10 */
[-C--:B------:R-:W-:Y:S01]  /*5390*/  VIMNMX R11, PT, PT, R49, R2.reuse, !PT ;  /* 0x00000002310b7248 */ /* 0x080fe20007fe0100 */
[----:B------:R-:W-:Y:S01]  /*53a0*/  DFMA R54, R4, R46, R54 ;  /* 0x0000002e0436722b */ /* 0x000fe20000000036 */
[----:B------:R-:W-:Y:S01]  /*53b0*/  ISETP.GE.AND P5, PT, R10, UR9, PT ;  /* 0x000000090a007c0c */ /* 0x000fe2000bfa6270 */
[----:B------:R-:W-:Y:S01]  /*53c0*/  DFMA R42, R46, R6, R42 ;  /* 0x000000062e2a722b */ /* 0x000fe2000000002a */
[----:B------:R-:W-:Y:S02]  /*53d0*/  ISETP.GE.AND P4, PT, R11, UR9, PT ;  /* 0x000000090b007c0c */ /* 0x000fe4000bf86270 */
[----:B------:R-:W-:Y:S02]  /*53e0*/  ISETP.GE.AND P2, PT, R48, UR9, PT ;  /* 0x0000000930007c0c */ /* 0x000fe4000bf46270 */
[----:B------:R-:W-:-:S02]  /*53f0*/  VIMNMX R11, PT, PT, R3, R2, !PT ;  /* 0x00000002030b7248 */ /* 0x000fc40007fe0100 */
[----:B------:R-:W-:Y:S02]  /*5400*/  VIMNMX R2, PT, PT, R35, R2, !PT ;  /* 0x0000000223027248 */ /* 0x000fe40007fe0100 */
[----:B------:R-:W-:Y:S02]  /*5410*/  VIMNMX R3, PT, PT, R3, R28, !PT ;  /* 0x0000001c03037248 */ /* 0x000fe40007fe0100 */
[----:B0-----:R-:W-:Y:S02]  /*5420*/  IADD3 R9, P0, PT, R57, R0, RZ ;  /* 0x0000000039097210 */ /* 0x001fe40007f1e0ff */
[----:B------:R-:W-:Y:S02]  /*5430*/  VIMNMX R49, PT, PT, R49, R28, !PT ;  /* 0x0000001c31317248 */ /* 0x000fe40007fe0100 */
[C---:B------:R-:W-:Y:S01]  /*5440*/  LEA.HI.X.SX32 R10, R0.reuse, R29, 0x1, P0 ;  /* 0x0000001d000a7211 */ /* 0x040fe200000f0eff */
[----:B------:R-:W-:Y:S01]  /*5450*/  VIADD R0, R0, UR9 ;  /* 0x0000000900007c36 */ /* 0x000fe20008000000 */
[----:B------:R-:W-:-:S02]  /*5460*/  LEA R8, P3, R9, UR12, 0x3 ;  /* 0x0000000c09087c11 */ /* 0x000fc4000f8618ff */
[----:B------:R-:W-:Y:S01]  /*5470*/  ISETP.GE.AND P0, PT, R11, UR9, PT ;  /* 0x000000090b007c0c */ /* 0x000fe2000bf06270 */
[----:B------:R-:W-:Y:S01]  /*5480*/  IMAD.MOV.U32 R11, RZ, RZ, 0x8 ;  /* 0x00000008ff0b7424 */ /* 0x000fe200078e00ff */
[----:B------:R-:W-:Y:S01]  /*5490*/  LEA.HI.X R9, R9, UR13, R10, 0x3, P3 ;  /* 0x0000000d09097c11 */ /* 0x000fe200098f1c0a */
[C---:B------:R-:W-:Y:S01]  /*54a0*/  @!P5 IMAD.IADD R10, R57.reuse, 0x1, R0 ;  /* 0x00000001390ad824 */ /* 0x040fe200078e0200 */
[----:B------:R-:W-:Y:S01]  /*54b0*/  ISETP.GE.AND P3, PT, R2, UR9, PT ;  /* 0x0000000902007c0c */ /* 0x000fe2000bf66270 */
[----:B------:R-:W-:Y:S01]  /*54c0*/  VIADD R14, R0, UR9 ;  /* 0x00000009000e7c36 */ /* 0x000fe20008000000 */
[C---:B------:R-:W-:Y:S01]  /*54d0*/  VIMNMX R2, PT, PT, R57.reuse, R28, !PT ;  /* 0x0000001c39027248 */ /* 0x040fe20007fe0100 */
[----:B------:R-:W-:Y:S01]  /*54e0*/  @!P5 IMAD.WIDE R10, R10, R11, UR12 ;  /* 0x0000000c0a0ade25 */ /* 0x000fe2000f8e020b */
[----:B------:R-:W-:Y:S01]  /*54f0*/  @!P6 ST.E.64 desc[UR16][R8.64+0x18], R20 ;  /* 0x000018140800e985 */ /* 0x000fe2000c101b10 */
[----:B------:R-:W-:Y:S02]  /*5500*/  IADD3 R12, P6, PT, R57, R0, RZ ;  /* 0x00000000390c7210 */ /* 0x000fe40007fde0ff */
[----:B------:R-:W-:Y:S01]  /*5510*/  VIMNMX R35, PT, PT, R35, R28, !PT ;  /* 0x0000001c23237248 */ /* 0x000fe20007fe0100 */
[----:B------:R-:W-:Y:S01]  /*5520*/  @!P2 ST.E.64 desc[UR16][R8.64+0x8], R58 ;  /* 0x0000083a0800a985 */ /* 0x000fe2000c101b10 */
[----:B------:R-:W-:-:S03]  /*5530*/  ISETP.GE.AND P2, PT, R2, UR9, PT ;  /* 0x0000000902007c0c */ /* 0x000fc6000bf46270 */
[----:B------:R-:W-:Y:S01]  /*5540*/  @!P1 ST.E.64 desc[UR16][R8.64+0x10], R62 ;  /* 0x0000103e08009985 */ /* 0x000fe2000c101b10 */
[----:B------:R-:W-:-:S03]  /*5550*/  ISETP.GE.AND P1, PT, R49, UR9, PT ;  /* 0x0000000931007c0c */ /* 0x000fc6000bf26270 */
[----:B------:R0:W-:Y:S01]  /*5560*/  @!P5 ST.E.64 desc[UR16][R10.64], R40 ;  /* 0x000000280a00d985 */ /* 0x0001e2000c101b10 */
[----:B------:R-:W-:Y:S02]  /*5570*/  ISETP.GE.AND P5, PT, R3, UR9, PT ;  /* 0x0000000903007c0c */ /* 0x000fe4000bfa6270 */
[----:B------:R-:W-:Y:S02]  /*5580*/  LEA.HI.X.SX32 R3, R0, R29, 0x1, P6 ;  /* 0x0000001d00037211 */ /* 0x000fe400030f0eff */
[----:B------:R-:W-:-:S04]  /*5590*/  LEA R2, P6, R12, UR12, 0x3 ;  /* 0x0000000c0c027c11 */ /* 0x000fc8000f8c18ff */
[----:B------:R-:W-:Y:S02]  /*55a0*/  LEA.HI.X R3, R12, UR13, R3, 0x3, P6 ;  /* 0x0000000d0c037c11 */ /* 0x000fe4000b0f1c03 */
[C---:B------:R-:W-:Y:S01]  /*55b0*/  IADD3 R0, P6, PT, R57.reuse, R14, RZ ;  /* 0x0000000e39007210 */ /* 0x040fe20007fde0ff */
[----:B------:R-:W-:Y:S02]  /*55c0*/  @!P2 IMAD.IADD R57, R57, 0x1, R14 ;  /* 0x000000013939a824 */ /* 0x000fe400078e020e */
[----:B------:R1:W-:Y:S01]  /*55d0*/  @!P4 ST.E.64 desc[UR16][R2.64+0x8], R50 ;  /* 0x000008320200c985 */ /* 0x0003e2000c101b10 */
[----:B------:R-:W-:Y:S01]  /*55e0*/  ISETP.GE.AND P4, PT, R35, UR9, PT ;  /* 0x0000000923007c0c */ /* 0x000fe2000bf86270 */
[----:B0-----:R-:W-:Y:S01]  /*55f0*/  IMAD.MOV.U32 R10, RZ, RZ, 0x8 ;  /* 0x00000008ff0a7424 */ /* 0x001fe200078e00ff */
[----:B------:R-:W-:Y:S01]  /*5600*/  LEA.HI.X.SX32 R29, R14, R29, 0x1, P6 ;  /* 0x0000001d0e1d7211 */ /* 0x000fe200030f0eff */
[----:B------:R1:W-:Y:S01]  /*5610*/  @!P0 ST.E.64 desc[UR16][R2.64+0x10], R64 ;  /* 0x0000104002008985 */ /* 0x0003e2000c101b10 */
[----:B------:R-:W-:Y:S01]  /*5620*/  LEA R8, P6, R0, UR12, 0x3 ;  /* 0x0000000c00087c11 */ /* 0x000fe2000f8c18ff */
[----:B------:R-:W-:-:S02]  /*5630*/  @!P2 IMAD.WIDE R4, R57, R10, UR12 ;  /* 0x0000000c3904ae25 */ /* 0x000fc4000f8e020a */
[----:B------:R1:W-:Y:S01]  /*5640*/  @!P3 ST.E.64 desc[UR16][R2.64+0x18], R70 ;  /* 0x000018460200b985 */ /* 0x0003e2000c101b10 */
[----:B------:R-:W-:-:S03]  /*5650*/  LEA.HI.X R9, R0, UR13, R29, 0x3, P6 ;  /* 0x0000000d00097c11 */ /* 0x000fc6000b0f1c1d */
[----:B------:R1:W-:Y:S04]  /*5660*/  @!P2 ST.E.64 desc[UR16][R4.64], R32 ;  /* 0x000000200400a985 */ /* 0x0003e8000c101b10 */
[----:B------:R1:W-:Y:S04]  /*5670*/  @!P1 ST.E.64 desc[UR16][R8.64+0x8], R30 ;  /* 0x0000081e08009985 */ /* 0x0003e8000c101b10 */
[----:B------:R1:W-:Y:S01]  /*5680*/  @!P5 ST.E.64 desc[UR16][R8.64+0x10], R54 ;  /* 0x000010360800d985 */ /* 0x0003e2000c101b10 */
[----:B------:R-:W-:Y:S05]  /*5690*/  @P4 EXIT ;  /* 0x000000000000494d */ /* 0x000fea0003800000 */
[----:B------:R-:W-:Y:S01]  /*56a0*/  ST.E.64 desc[UR16][R8.64+0x18], R42 ;  /* 0x0000182a08007985 */ /* 0x000fe2000c101b10 */
[----:B------:R-:W-:Y:S05]  /*56b0*/  EXIT ;  /* 0x000000000000794d */ /* 0x000fea0003800000 */
.L_x_2:
[----:B------:R-:W-:-:S00]  /*56c0*/  BRA `(.L_x_2) ;  /* 0xfffffffc00fc7947 */ /* 0x000fc0000383ffff */
[----:B------:R-:W-:-:S00]  /*56d0*/  NOP ;  /* 0x0000000000007918 */ /* 0x000fc00000000000 */
        /* <DEDUP_REMOVED lines=10> */
.L_x_9:


//--------------------- .text._Z37square_dgemm_kernel_2d_blocktiling_32iiPPKdS1_PPd --------------------------
	.section	.text._Z37square_dgemm_kernel_2d_blocktiling_32iiPPKdS1_PPd,"ax",@progbits
	.align	128
        .global         _Z37square_dgemm_kernel_2d_blocktiling_32iiPPKdS1_PPd
        .type           _Z37square_dgemm_kernel_2d_blocktiling_32iiPPKdS1_PPd,@function
        .size           _Z37square_dgemm_kernel_2d_blocktiling_32iiPPKdS1_PPd,(.L_x_10 - _Z37square_dgemm_kernel_2d_blocktiling_32iiPPKdS1_PPd)
        .other          _Z37square_dgemm_kernel_2d_blocktiling_32iiPPKdS1_PPd,@"STO_CUDA_ENTRY STV_DEFAULT"
_Z37square_dgemm_kernel_2d_blocktiling_32iiPPKdS1_PPd:
.text._Z37square_dgemm_kernel_2d_blocktiling_32iiPPKdS1_PPd:
[----:B------:R-:W-:Y:S01]  /*0000*/  LDC R1, c[0x0][0x37c] ;  /* 0x0000df00ff017b82 */ /* 0x000fe20000000800 */
[----:B------:R-:W0:Y:S01]  /*0010*/  LDCU UR16, c[0x0][0x380] ;  /* 0x00007000ff1077ac */ /* 0x000e220008000800 */
[----:B------:R-:W1:Y:S06]  /*0020*/  S2R R7, SR_CTAID.Y ;  /* 0x0000000000077919 */ /* 0x000e6c0000002600 */
[----:B------:R-:W1:Y:S01]  /*0030*/  LDC R6, c[0x0][0x370] ;  /* 0x0000dc00ff067b82 */ /* 0x000e620000000800 */
[----:B------:R-:W1:Y:S01]  /*0040*/  S2R R5, SR_CTAID.X ;  /* 0x0000000000057919 */ /* 0x000e620000002500 */
[----:B0-----:R-:W-:-:S04]  /*0050*/  IMAD.U32 R0, RZ, RZ, UR16 ;  /* 0x00000010ff007e24 */ /* 0x001fc8000f8e00ff */
[----:B------:R-:W-:-:S05]  /*0060*/  VIADD R0, R0, 0x1f ;  /* 0x0000001f00007836 */ /* 0x000fca0000000000 */
[----:B------:R-:W-:-:S04]  /*0070*/  SHF.R.S32.HI R3, RZ, 0x1f, R0 ;  /* 0x0000001fff037819 */ /* 0x000fc80000011400 */
[----:B------:R-:W-:-:S04]  /*0080*/  LEA.HI R3, R3, R0, RZ, 0x5 ;  /* 0x0000000003037211 */ /* 0x000fc800078f28ff */
[----:B------:R-:W-:Y:S01]  /*0090*/  SHF.R.S32.HI R4, RZ, 0x5, R3 ;  /* 0x00000005ff047819 */ /* 0x000fe20000011403 */
[----:B-1----:R-:W-:-:S03]  /*00a0*/  IMAD R7, R7, R6, R5 ;  /* 0x0000000607077224 */ /* 0x002fc600078e0205 */
[----:B------:R-:W-:-:S04]  /*00b0*/  IABS R9, R4 ;  /* 0x0000000400097213 */ /* 0x000fc80000000000 */
[----:B------:R-:W0:Y:S08]  /*00c0*/  I2F.RP R0, R9 ;  /* 0x0000000900007306 */ /* 0x000e300000209400 */
[----:B0-----:R-:W0:Y:S02]  /*00d0*/  MUFU.RCP R0, R0 ;  /* 0x0000000000007308 */ /* 0x001e240000001000 */
[----:B0-----:R-:W-:Y:S01]  /*00e0*/  VIADD R2, R0, 0xffffffe ;  /* 0x0ffffffe00027836 */ /* 0x001fe20000000000 */
[----:B------:R-:W-:-:S05]  /*00f0*/  IABS R0, R7 ;  /* 0x0000000700007213 */ /* 0x000fca0000000000 */
[----:B------:R0:W1:Y:S02]  /*0100*/  F2I.FTZ.U32.TRUNC.NTZ R3, R2 ;  /* 0x0000000200037305 */ /* 0x000064000021f000 */
[----:B0-----:R-:W-:Y:S02]  /*0110*/  IMAD.MOV.U32 R2, RZ, RZ, RZ ;  /* 0x000000ffff027224 */ /* 0x001fe400078e00ff */
[----:B-1----:R-:W-:-:S04]  /*0120*/  IMAD.MOV R8, RZ, RZ, -R3 ;  /* 0x000000ffff087224 */ /* 0x002fc800078e0a03 */
[----:B------:R-:W-:-:S04]  /*0130*/  IMAD.MOV.U32 R6, RZ, RZ, R8 ;  /* 0x000000ffff067224 */ /* 0x000fc800078e0008 */
[----:B------:R-:W-:Y:S01]  /*0140*/  IMAD R5, R6, R9, RZ ;  /* 0x0000000906057224 */ /* 0x000fe200078e02ff */
[----:B------:R-:W-:-:S03]  /*0150*/  IABS R6, R4 ;  /* 0x0000000400067213 */ /* 0x000fc60000000000 */
[----:B------:R-:W-:Y:S02]  /*0160*/  IMAD.HI.U32 R3, R3, R5, R2 ;  /* 0x0000000503037227 */ /* 0x000fe400078e0002 */
[----:B------:R-:W0:Y:S02]  /*0170*/  S2R R5, SR_CTAID.Z ;  /* 0x0000000000057919 */ /* 0x000e240000002700 */
[----:B------:R-:W-:Y:S02]  /*0180*/  IMAD.MOV R2, RZ, RZ, -R6 ;  /* 0x000000ffff027224 */ /* 0x000fe400078e0a06 */
[----:B------:R-:W-:-:S04]  /*0190*/  IMAD.HI.U32 R3, R3, R0, RZ ;  /* 0x0000000003037227 */ /* 0x000fc800078e00ff */
[----:B------:R-:W-:Y:S02]  /*01a0*/  IMAD R0, R3, R2, R0 ;  /* 0x0000000203007224 */ /* 0x000fe400078e0200 */
[----:B------:R-:W0:Y:S03]  /*01b0*/  LDC R2, c[0x0][0x384] ;  /* 0x0000e100ff027b82 */ /* 0x000e260000000800 */
[----:B------:R-:W-:-:S13]  /*01c0*/  ISETP.GT.U32.AND P1, PT, R9, R0, PT ;  /* 0x000000000900720c */ /* 0x000fda0003f24070 */
[----:B------:R-:W-:Y:S02]  /*01d0*/  @!P1 IMAD.IADD R0, R0, 0x1, -R9 ;  /* 0x0000000100009824 */ /* 0x000fe400078e0a09 */
[----:B------:R-:W-:Y:S01]  /*01e0*/  @!P1 VIADD R3, R3, 0x1 ;  /* 0x0000000103039836 */ /* 0x000fe20000000000 */
[----:B------:R-:W-:Y:S02]  /*01f0*/  ISETP.NE.AND P1, PT, R4, RZ, PT ;  /* 0x000000ff0400720c */ /* 0x000fe40003f25270 */
[----:B------:R-:W-:Y:S02]  /*0200*/  ISETP.GE.U32.AND P0, PT, R0, R9, PT ;  /* 0x000000090000720c */ /* 0x000fe40003f06070 */
[----:B------:R-:W-:-:S04]  /*0210*/  LOP3.LUT R0, R7, R4, RZ, 0x3c, !PT ;  /* 0x0000000407007212 */ /* 0x000fc800078e3cff */
[----:B------:R-:W-:Y:S01]  /*0220*/  ISETP.GE.AND P2, PT, R0, RZ, PT ;  /* 0x000000ff0000720c */ /* 0x000fe20003f46270 */
[----:B------:R-:W-:-:S06]  /*0230*/  IMAD.U32 R0, RZ, RZ, UR16 ;  /* 0x00000010ff007e24 */ /* 0x000fcc000f8e00ff */
[----:B------:R-:W-:Y:S01]  /*0240*/  @P0 VIADD R3, R3, 0x1 ;  /* 0x0000000103030836 */ /* 0x000fe20000000000 */
[----:B0-----:R-:W-:-:S03]  /*0250*/  ISETP.GE.AND P0, PT, R5, R2, PT ;  /* 0x000000020500720c */ /* 0x001fc60003f06270 */
[----:B------:R-:W-:-:S04]  /*0260*/  IMAD.MOV.U32 R9, RZ, RZ, R3 ;  /* 0x000000ffff097224 */ /* 0x000fc800078e0003 */
[----:B------:R-:W-:Y:S01]  /*0270*/  @!P2 IMAD.MOV R9, RZ, RZ, -R9 ;  /* 0x000000ffff09a224 */ /* 0x000fe200078e0a09 */
[----:B------:R-:W-:-:S04]  /*0280*/  @!P1 LOP3.LUT R9, RZ, R4, RZ, 0x33, !PT ;  /* 0x00000004ff099212 */ /* 0x000fc800078e33ff */
[----:B------:R-:W-:-:S04]  /*0290*/  ISETP.GE.OR P0, PT, R9, R4, P0 ;  /* 0x000000040900720c */ /* 0x000fc80000706670 */
[----:B------:R-:W-:-:S13]  /*02a0*/  ISETP.LT.OR P0, PT, R0, -0x3e, P0 ;  /* 0xffffffc20000780c */ /* 0x000fda0000701670 */
[----:B------:R-:W-:Y:S05]  /*02b0*/  @P0 EXIT ;  /* 0x000000000000094d */ /* 0x000fea0003800000 */
[----:B------:R-:W0:Y:S01]  /*02c0*/  LDC.64 R90, c[0x0][0x388] ;  /* 0x0000e200ff5a7b82 */ /* 0x000e220000000a00 */
[----:B------:R-:W1:Y:S07]  /*02d0*/  LDCU.64 UR14, c[0x0][0x358] ;  /* 0x00006b00ff0e77ac */ /* 0x000e6e0008000a00 */
[----:B------:R-:W2:Y:S01]  /*02e0*/  LDC.64 R88, c[0x0][0x390] ;  /* 0x0000e400ff587b82 */ /* 0x000ea20000000a00 */
[----:B------:R-:W3:Y:S01]  /*02f0*/  S2R R0, SR_TID.Y ;  /* 0x0000000000007919 */ /* 0x000ee20000002200 */
[----:B------:R-:W3:Y:S01]  /*0300*/  S2R R8, SR_TID.X ;  /* 0x0000000000087919 */ /* 0x000ee20000002100 */
[----:B------:R-:W-:Y:S01]  /*0310*/  IMAD.SHL.U32 R3, R9, 0x20, RZ ;  /* 0x0000002009037824 */ /* 0x000fe200078e00ff */
[----:B------:R-:W-:-:S02]  /*0320*/  CS2R R26, SRZ ;  /* 0x00000000001a7805 */ /* 0x000fc4000001ff00 */
[----:B------:R-:W-:Y:S02]  /*0330*/  CS2R R18, SRZ ;  /* 0x0000000000127805 */ /* 0x000fe4000001ff00 */
[----:B------:R-:W-:Y:S02]  /*0340*/  CS2R R30, SRZ ;  /* 0x00000000001e7805 */ /* 0x000fe4000001ff00 */
[----:B------:R-:W-:Y:S02]  /*0350*/  CS2R R28, SRZ ;  /* 0x00000000001c7805 */ /* 0x000fe4000001ff00 */
[----:B------:R-:W-:Y:S01]  /*0360*/  CS2R R36, SRZ ;  /* 0x0000000000247805 */ /* 0x000fe2000001ff00 */
[----:B------:R-:W4:Y:S01]  /*0370*/  LDC.64 R56, c[0x0][0x398] ;  /* 0x0000e600ff387b82 */ /* 0x000f220000000a00 */
[----:B0-----:R-:W-:-:S06]  /*0380*/  IMAD.WIDE.U32 R90, R5, 0x8, R90 ;  /* 0x00000008055a7825 */ /* 0x001fcc00078e005a */
[----:B-1----:R-:W5:Y:S01]  /*0390*/  LDG.E.64.CONSTANT R90, desc[UR14][R90.64] ;  /* 0x0000000e5a5a7981 */ /* 0x002f62000c1e9b00 */
[----:B--2---:R-:W-:-:S06]  /*03a0*/  IMAD.WIDE.U32 R88, R5, 0x8, R88 ;  /* 0x0000000805587825 */ /* 0x004fcc00078e0058 */
[----:B------:R-:W2:Y:S01]  /*03b0*/  LDG.E.64.CONSTANT R88, desc[UR14][R88.64] ;  /* 0x0000000e58587981 */ /* 0x000ea2000c1e9b00 */
[----:B------:R-:W-:-:S04]  /*03c0*/  IMAD.MOV R9, RZ, RZ, -R9 ;  /* 0x000000ffff097224 */ /* 0x000fc800078e0a09 */
[----:B------:R-:W-:Y:S02]  /*03d0*/  IMAD R4, R4, R9, R7 ;  /* 0x0000000904047224 */ /* 0x000fe400078e0207 */
[----:B---3--:R-:W-:-:S04]  /*03e0*/  IMAD R82, R0, 0x8, R8 ;  /* 0x0000000800527824 */ /* 0x008fc800078e0208 */
[C---:B------:R-:W-:Y:S01]  /*03f0*/  VIADD R68, R82.reuse, 0x40 ;  /* 0x0000004052447836 */ /* 0x040fe20000000000 */
[C---:B------:R-:W-:Y:S01]  /*0400*/  LOP3.LUT R87, R82.reuse, 0xf, RZ, 0xc0, !PT ;  /* 0x0000000f52577812 */ /* 0x040fe200078ec0ff */
[C---:B------:R-:W-:Y:S01]  /*0410*/  VIADD R66, R82.reuse, 0x80 ;  /* 0x0000008052427836 */ /* 0x040fe20000000000 */
[CC--:B------:R-:W-:Y:S01]  /*0420*/  LEA.HI R2, R82.reuse, R3.reuse, RZ, 0x1c ;  /* 0x0000000352027211 */ /* 0x0c0fe200078fe0ff */
[----:B------:R-:W-:Y:S01]  /*0430*/  VIADD R64, R82, 0xc0 ;  /* 0x000000c052407836 */ /* 0x000fe20000000000 */
[-C--:B------:R-:W-:Y:S01]  /*0440*/  LEA.HI R12, R68, R3.reuse, RZ, 0x1c ;  /* 0x00000003440c7211 */ /* 0x080fe200078fe0ff */
[C---:B------:R-:W-:Y:S01]  /*0450*/  VIADD R58, R82.reuse, 0x100 ;  /* 0x00000100523a7836 */ /* 0x040fe20000000000 */
[----:B------:R-:W-:Y:S01]  /*0460*/  VIMNMX R6, PT, PT, R87, R2, !PT ;  /* 0x0000000257067248 */ /* 0x000fe20007fe0100 */
[----:B------:R-:W-:Y:S01]  /*0470*/  VIADD R62, R82, 0x180 ;  /* 0x00000180523e7836 */ /* 0x000fe20000000000 */
[----:B------:R-:W-:Y:S01]  /*0480*/  LEA.HI R10, R66, R3, RZ, 0x1c ;  /* 0x00000003420a7211 */ /* 0x000fe200078fe0ff */
[----:B------:R-:W-:Y:S01]  /*0490*/  VIADD R60, R82, 0x1c0 ;  /* 0x000001c0523c7836 */ /* 0x000fe20000000000 */
[----:B------:R-:W-:-:S02]  /*04a0*/  ISETP.GE.AND P2, PT, R6, UR16, PT ;  /* 0x0000001006007c0c */ /* 0x000fc4000bf46270 */
[C---:B------:R-:W-:Y:S02]  /*04b0*/  VIMNMX R6, PT, PT, R87.reuse, R12, !PT ;  /* 0x0000000c57067248 */ /* 0x040fe40007fe0100 */
[----:B------:R-:W-:Y:S02]  /*04c0*/  VIMNMX R7, PT, PT, R87, R10, !PT ;  /* 0x0000000a57077248 */ /* 0x000fe40007fe0100 */
[----:B------:R-:W-:Y:S01]  /*04d0*/  ISETP.GE.AND P1, PT, R6, UR16, PT ;  /* 0x0000001006007c0c */ /* 0x000fe2000bf26270 */
[----:B------:R-:W-:Y:S01]  /*04e0*/  VIADD R6, R82, 0x140 ;  /* 0x0000014052067836 */ /* 0x000fe20000000000 */
[-C--:B------:R-:W-:Y:S02]  /*04f0*/  LEA.HI R14, R64, R3.reuse, RZ, 0x1c ;  /* 0x00000003400e7211 */ /* 0x080fe400078fe0ff */
[----:B------:R-:W-:Y:S02]  /*0500*/  ISETP.GE.AND P0, PT, R7, UR16, PT ;  /* 0x0000001007007c0c */ /* 0x000fe4000bf06270 */
[----:B------:R-:W-:Y:S01]  /*0510*/  LEA.HI R20, R6, R3, RZ, 0x1c ;  /* 0x0000000306147211 */ /* 0x000fe200078fe0ff */
[----:B------:R-:W-:Y:S01]  /*0520*/  IMAD.SHL.U32 R4, R4, 0x20, RZ ;  /* 0x0000002004047824 */ /* 0x000fe200078e00ff */
[C---:B------:R-:W-:Y:S01]  /*0530*/  VIMNMX R9, PT, PT, R87.reuse, R14, !PT ;  /* 0x0000000e57097248 */ /* 0x040fe20007fe0100 */
[----:B------:R-:W-:Y:S01]  /*0540*/  @!P2 IMAD R33, R2, UR16, R87 ;  /* 0x000000100221ac24 */ /* 0x000fe2000f8e0257 */
[----:B------:R-:W-:-:S02]  /*0550*/  VIMNMX R7, PT, PT, R87, R20, !PT ;  /* 0x0000001457077248 */ /* 0x000fc40007fe0100 */
[-C--:B------:R-:W-:Y:S01]  /*0560*/  LEA.HI R16, R58, R3.reuse, RZ, 0x1c ;  /* 0x000000033a107211 */ /* 0x080fe200078fe0ff */
[----:B------:R-:W-:Y:S01]  /*0570*/  @!P1 IMAD R35, R12, UR16, R87 ;  /* 0x000000100c239c24 */ /* 0x000fe2000f8e0257 */
[----:B------:R-:W-:Y:S02]  /*0580*/  ISETP.GE.AND P4, PT, R9, UR16, PT ;  /* 0x0000001009007c0c */ /* 0x000fe4000bf86270 */
[----:B------:R-:W-:Y:S02]  /*0590*/  ISETP.GE.AND P5, PT, R7, UR16, PT ;  /* 0x0000001007007c0c */ /* 0x000fe4000bfa6270 */
[----:B------:R-:W-:Y:S02]  /*05a0*/  VIMNMX R11, PT, PT, R87, R16, !PT ;  /* 0x00000010570b7248 */ /* 0x000fe40007fe0100 */
[----:B------:R-:W-:Y:S02]  /*05b0*/  LOP3.LUT R7, R82, 0x1f, RZ, 0xc0, !PT ;  /* 0x0000001f52077812 */ /* 0x000fe400078ec0ff */
[----:B------:R-:W-:-:S02]  /*05c0*/  LEA.HI R22, R62, R3, RZ, 0x1c ;  /* 0x000000033e167211 */ /* 0x000fc400078fe0ff */
[----:B------:R-:W-:Y:S01]  /*05d0*/  ISETP.GE.AND P6, PT, R11, UR16, PT ;  /* 0x000000100b007c0c */ /* 0x000fe2000bfc6270 */
[----:B------:R-:W-:Y:S01]  /*05e0*/  IMAD.IADD R74, R4, 0x1, R7 ;  /* 0x00000001044a7824 */ /* 0x000fe200078e0207 */
[----:B------:R-:W-:Y:S02]  /*05f0*/  LEA.HI R24, R60, R3, RZ, 0x1c ;  /* 0x000000033c187211 */ /* 0x000fe400078fe0ff */
[C---:B------:R-:W-:Y:S02]  /*0600*/  VIMNMX R9, PT, PT, R87.reuse, R22, !PT ;  /* 0x0000001657097248 */ /* 0x040fe40007fe0100 */
[----:B------:R-:W-:Y:S02]  /*0610*/  SHF.R.U32.HI R85, RZ, 0x5, R82 ;  /* 0x00000005ff557819 */ /* 0x000fe40000011652 */
[----:B------:R-:W-:Y:S02]  /*0620*/  VIMNMX R11, PT, PT, R87, R24, !PT ;  /* 0x00000018570b7248 */ /* 0x000fe40007fe0100 */
[----:B------:R-:W-:-:S02]  /*0630*/  ISETP.GE.AND P3, PT, R9, UR16, PT ;  /* 0x0000001009007c0c */ /* 0x000fc4000bf66270 */
[----:B------:R-:W-:Y:S01]  /*0640*/  VIMNMX R9, PT, PT, R74, R85, !PT ;  /* 0x000000554a097248 */ /* 0x000fe20007fe0100 */
[--C-:B------:R-:W-:Y:S01]  /*0650*/  @!P4 IMAD R41, R14, UR16, R87.reuse ;  /* 0x000000100e29cc24 */ /* 0x100fe2000f8e0257 */
[----:B------:R-:W-:Y:S01]  /*0660*/  SHF.R.U32.HI R81, RZ, 0x5, R66 ;  /* 0x00000005ff517819 */ /* 0x000fe20000011642 */
[--C-:B------:R-:W-:Y:S01]  /*0670*/  @!P0 IMAD R39, R10, UR16, R87.reuse ;  /* 0x000000100a278c24 */ /* 0x100fe2000f8e0257 */
[----:B------:R-:W-:Y:S01]  /*0680*/  SHF.R.U32.HI R83, RZ, 0x5, R68 ;  /* 0x00000005ff537819 */ /* 0x000fe20000011644 */
[--C-:B------:R-:W-:Y:S01]  /*0690*/  @!P6 IMAD R43, R16, UR16, R87.reuse ;  /* 0x00000010102bec24 */ /* 0x100fe2000f8e0257 */
[----:B------:R-:W-:Y:S01]  /*06a0*/  SHF.R.U32.HI R80, RZ, 0x5, R64 ;  /* 0x00000005ff507819 */ /* 0x000fe20000011640 */
[----:B------:R-:W-:Y:S01]  /*06b0*/  @!P5 IMAD R45, R20, UR16, R87 ;  /* 0x00000010142ddc24 */ /* 0x000fe2000f8e0257 */
[----:B------:R-:W-:-:S03]  /*06c0*/  SHF.R.U32.HI R79, RZ, 0x5, R58 ;  /* 0x00000005ff4f7819 */ /* 0x000fc6000001163a */
[----:B------:R-:W-:Y:S01]  /*06d0*/  @!P3 IMAD R47, R22, UR16, R87 ;  /* 0x00000010162fbc24 */ /* 0x000fe2000f8e0257 */
[----:B------:R-:W-:Y:S02]  /*06e0*/  SHF.R.U32.HI R78, RZ, 0x5, R6 ;  /* 0x00000005ff4e7819 */ /* 0x000fe40000011606 */
[----:B------:R-:W-:Y:S02]  /*06f0*/  SHF.R.U32.HI R76, RZ, 0x5, R62 ;  /* 0x00000005ff4c7819 */ /* 0x000fe4000001163e */
[----:B------:R-:W-:Y:S02]  /*0700*/  SHF.R.U32.HI R77, RZ, 0x5, R60 ;  /* 0x00000005ff4d7819 */ /* 0x000fe4000001163c */
[----:B------:R-:W-:Y:S02]  /*0710*/  CS2R R54, SRZ ;  /* 0x0000000000367805 */ /* 0x000fe4000001ff00 */
[----:B------:R-:W-:Y:S01]  /*0720*/  CS2R R52, SRZ ;  /* 0x0000000000347805 */ /* 0x000fe2000001ff00 */
[----:B----4-:R-:W-:-:S06]  /*0730*/  IMAD.WIDE.U32 R56, R5, 0x8, R56 ;  /* 0x0000000805387825 */ /* 0x010fcc00078e0038 */
[----:B------:R-:W3:Y:S01]  /*0740*/  LDG.E.64 R56, desc[UR14][R56.64] ;  /* 0x0000000e38387981 */ /* 0x000ee2000c1e1b00 */
[----:B-----5:R-:W-:-:S04]  /*0750*/  @!P2 IMAD.WIDE R32, R33, 0x8, R90 ;  /* 0x000000082120a825 */ /* 0x020fc800078e025a */
[----:B------:R-:W-:Y:S01]  /*0760*/  @!P1 IMAD.WIDE R34, R35, 0x8, R90 ;  /* 0x0000000823229825 */ /* 0x000fe200078e025a */
[----:B------:R-:W4:Y:S01]  /*0770*/  @!P2 LDG.E.64.CONSTANT R26, desc[UR14][R32.64] ;  /* 0x0000000e201aa981 */ /* 0x000f22000c1e9b00 */
[----:B------:R-:W-:-:S03]  /*0780*/  ISETP.GE.AND P2, PT, R11, UR16, PT ;  /* 0x000000100b007c0c */ /* 0x000fc6000bf46270 */
[----:B------:R0:W5:Y:S01]  /*0790*/  @!P1 LDG.E.64.CONSTANT R18, desc[UR14][R34.64] ;  /* 0x0000000e22129981 */ /* 0x000162000c1e9b00 */
[----:B------:R-:W-:Y:S01]  /*07a0*/  ISETP.GE.AND P1, PT, R9, UR16, PT ;  /* 0x0000001009007c0c */ /* 0x000fe2000bf26270 */
[--C-:B------:R-:W-:Y:S01]  /*07b0*/  @!P4 IMAD.WIDE R40, R41, 0x8, R90.reuse ;  /* 0x000000082928c825 */ /* 0x100fe200078e025a */
[C---:B------:R-:W-:Y:S02]  /*07c0*/  VIMNMX R9, PT, PT, R74.reuse, R81, !PT ;  /* 0x000000514a097248 */ /* 0x040fe40007fe0100 */
[C---:B------:R-:W-:Y:S01]  /*07d0*/  VIMNMX R11, PT, PT, R74.reuse, R83, !PT ;  /* 0x000000534a0b7248 */ /* 0x040fe20007fe0100 */
[--C-:B------:R-:W-:Y:S01]  /*07e0*/  @!P0 IMAD.WIDE R38, R39, 0x8, R90.reuse ;  /* 0x0000000827268825 */ /* 0x100fe200078e025a */
[----:B------:R1:W5:Y:S01]  /*07f0*/  @!P4 LDG.E.64.CONSTANT R30, desc[UR14][R40.64] ;  /* 0x0000000e281ec981 */ /* 0x000362000c1e9b00 */
[----:B------:R-:W-:Y:S02]  /*0800*/  ISETP.GE.AND P4, PT, R9, UR16, PT ;  /* 0x0000001009007c0c */ /* 0x000fe4000bf86270 */
[----:B------:R-:W-:Y:S01]  /*0810*/  @!P6 IMAD.WIDE R42, R43, 0x8, R90 ;  /* 0x000000082b2ae825 */ /* 0x000fe200078e025a */
[----:B------:R-:W-:-:S02]  /*0820*/  VIMNMX R9, PT, PT, R74, R80, !PT ;  /* 0x000000504a097248 */ /* 0x000fc40007fe0100 */
[----:B0-----:R-:W-:Y:S01]  /*0830*/  CS2R R34, SRZ ;  /* 0x0000000000227805 */ /* 0x001fe2000001ff00 */
[----:B------:R0:W5:Y:S01]  /*0840*/  @!P0 LDG.E.64.CONSTANT R28, desc[UR14][R38.64] ;  /* 0x0000000e261c8981 */ /* 0x000162000c1e9b00 */
[----:B------:R-:W-:Y:S01]  /*0850*/  CS2R R32, SRZ ;  /* 0x0000000000207805 */ /* 0x000fe2000001ff00 */
[--C-:B------:R-:W-:Y:S01]  /*0860*/  @!P5 IMAD.WIDE R44, R45, 0x8, R90.reuse ;  /* 0x000000082d2cd825 */ /* 0x100fe200078e025a */
[----:B------:R-:W-:Y:S01]  /*0870*/  ISETP.GE.AND P0, PT, R11, UR16, PT ;  /* 0x000000100b007c0c */ /* 0x000fe2000bf06270 */
[----:B------:R-:W5:Y:S01]  /*0880*/  @!P6 LDG.E.64.CONSTANT R36, desc[UR14][R42.64] ;  /* 0x0000000e2a24e981 */ /* 0x000f62000c1e9b00 */
[----:B------:R-:W-:Y:S01]  /*0890*/  VIMNMX R11, PT, PT, R74, R79, !PT ;  /* 0x0000004f4a0b7248 */ /* 0x000fe20007fe0100 */
[----:B------:R-:W-:Y:S01]  /*08a0*/  @!P3 IMAD.WIDE R46, R47, 0x8, R90 ;  /* 0x000000082f2eb825 */ /* 0x000fe200078e025a */
[----:B------:R-:W-:-:S03]  /*08b0*/  ISETP.GE.AND P6, PT, R9, UR16, PT ;  /* 0x0000001009007c0c */ /* 0x000fc6000bfc6270 */
[----:B------:R-:W-:Y:S01]  /*08c0*/  @!P2 IMAD R49, R24, UR16, R87 ;  /* 0x000000101831ac24 */ /* 0x000fe2000f8e0257 */
[C---:B------:R-:W-:Y:S01]  /*08d0*/  VIMNMX R9, PT, PT, R74.reuse, R78, !PT ;  /* 0x0000004e4a097248 */ /* 0x040fe20007fe0100 */
[----:B------:R-:W-:Y:S01]  /*08e0*/  @!P1 IMAD R51, R85, UR16, R74 ;  /* 0x0000001055339c24 */ /* 0x000fe2000f8e024a */
[----:B-1----:R-:W-:Y:S01]  /*08f0*/  CS2R R40, SRZ ;  /* 0x0000000000287805 */ /* 0x002fe2000001ff00 */
[----:B------:R1:W5:Y:S01]  /*0900*/  @!P5 LDG.E.64.CONSTANT R34, desc[UR14][R44.64] ;  /* 0x0000000e2c22d981 */ /* 0x000362000c1e9b00 */
[----:B0-----:R-:W-:Y:S01]  /*0910*/  CS2R R38, SRZ ;  /* 0x0000000000267805 */ /* 0x001fe2000001ff00 */
[----:B------:R-:W-:Y:S01]  /*0920*/  @!P2 IMAD.WIDE R48, R49, 0x8, R90 ;  /* 0x000000083130a825 */ /* 0x000fe200078e025a */
[----:B------:R-:W-:Y:S01]  /*0930*/  ISETP.GE.AND P5, PT, R11, UR16, PT ;  /* 0x000000100b007c0c */ /* 0x000fe2000bfa6270 */
[----:B------:R0:W5:Y:S01]  /*0940*/  @!P3 LDG.E.64.CONSTANT R32, desc[UR14][R46.64] ;  /* 0x0000000e2e20b981 */ /* 0x000162000c1e9b00 */
[C---:B------:R-:W-:Y:S01]  /*0950*/  VIMNMX R11, PT, PT, R74.reuse, R76, !PT ;  /* 0x0000004c4a0b7248 */ /* 0x040fe20007fe0100 */
[----:B--2---:R-:W-:Y:S01]  /*0960*/  @!P1 IMAD.WIDE R50, R51, 0x8, R88 ;  /* 0x0000000833329825 */ /* 0x004fe200078e0258 */
[----:B------:R-:W-:Y:S01]  /*0970*/  ISETP.GE.AND P3, PT, R9, UR16, PT ;  /* 0x0000001009007c0c */ /* 0x000fe2000bf66270 */
[----:B------:R2:W5:Y:S01]  /*0980*/  @!P2 LDG.E.64.CONSTANT R40, desc[UR14][R48.64] ;  /* 0x0000000e3028a981 */ /* 0x000562000c1e9b00 */
[----:B------:R-:W-:-:S02]  /*0990*/  VIMNMX R9, PT, PT, R74, R77, !PT ;  /* 0x0000004d4a097248 */ /* 0x000fc40007fe0100 */
[----:B------:R-:W-:Y:S01]  /*09a0*/  ISETP.GE.AND P2, PT, R11, UR16, PT ;  /* 0x000000100b007c0c */ /* 0x000fe2000bf46270 */
[----:B------:R2:W5:Y:S01]  /*09b0*/  @!P1 LDG.E.64.CONSTANT R38, desc[UR14][R50.64] ;  /* 0x0000000e32269981 */ /* 0x000562000c1e9b00 */
[----:B------:R-:W-:Y:S01]  /*09c0*/  ISETP.GE.AND P1, PT, R9, UR16, PT ;  /* 0x0000001009007c0c */ /* 0x000fe2000bf26270 */
[--C-:B------:R-:W-:Y:S02]  /*09d0*/  @!P4 IMAD R71, R81, UR16, R74.reuse ;  /* 0x000000105147cc24 */ /* 0x100fe4000f8e024a */
[--C-:B------:R-:W-:Y:S02]  /*09e0*/  @!P0 IMAD R9, R83, UR16, R74.reuse ;  /* 0x0000001053098c24 */ /* 0x100fe4000f8e024a */
[----:B------:R-:W-:Y:S01]  /*09f0*/  @!P6 IMAD R73, R80, UR16, R74 ;  /* 0x000000105049ec24 */ /* 0x000fe2000f8e024a */
[----:B-1----:R-:W-:Y:S02]  /*0a00*/  CS2R R44, SRZ ;  /* 0x00000000002c7805 */ /* 0x002fe4000001ff00 */
[----:B0-----:R-:W-:-:S02]  /*0a10*/  CS2R R46, SRZ ;  /* 0x00000000002e7805 */ /* 0x001fc4000001ff00 */
[----:B------:R-:W-:Y:S01]  /*0a20*/  CS2R R42, SRZ ;  /* 0x00000000002a7805 */ /* 0x000fe2000001ff00 */
[----:B------:R-:W-:-:S04]  /*0a30*/  @!P4 IMAD.WIDE R70, R71, 0x8, R88 ;  /* 0x000000084746c825 */ /* 0x000fc800078e0258 */
[--C-:B--2---:R-:W-:Y:S01]  /*0a40*/  @!P0 IMAD.WIDE R48, R9, 0x8, R88.reuse ;  /* 0x0000000809308825 */ /* 0x104fe200078e0258 */
[----:B------:R-:W2:Y:S03]  /*0a50*/  @!P4 LDG.E.64.CONSTANT R44, desc[UR14][R70.64] ;  /* 0x0000000e462cc981 */ /* 0x000ea6000c1e9b00 */
[----:B------:R-:W-:Y:S01]  /*0a60*/  @!P6 IMAD.WIDE R72, R73, 0x8, R88 ;  /* 0x000000084948e825 */ /* 0x000fe200078e0258 */
[----:B------:R0:W2:Y:S03]  /*0a70*/  @!P0 LDG.E.64.CONSTANT R46, desc[UR14][R48.64] ;  /* 0x0000000e302e8981 */ /* 0x0000a6000c1e9b00 */
[--C-:B------:R-:W-:Y:S01]  /*0a80*/  @!P5 IMAD R75, R79, UR16, R74.reuse ;  /* 0x000000104f4bdc24 */ /* 0x100fe2000f8e024a */
[----:B------:R1:W2:Y:S01]  /*0a90*/  @!P6 LDG.E.64.CONSTANT R42, desc[UR14][R72.64] ;  /* 0x0000000e482ae981 */ /* 0x0002a2000c1e9b00 */
[----:B------:R-:W-:-:S02]  /*0aa0*/  @!P3 IMAD R9, R78, UR16, R74 ;  /* 0x000000104e09bc24 */ /* 0x000fc4000f8e024a */
[--C-:B------:R-:W-:Y:S02]  /*0ab0*/  @!P2 IMAD R11, R76, UR16, R74.reuse ;  /* 0x000000104c0bac24 */ /* 0x100fe4000f8e024a */
[----:B------:R-:W-:Y:S01]  /*0ac0*/  @!P1 IMAD R93, R77, UR16, R74 ;  /* 0x000000104d5d9c24 */ /* 0x000fe2000f8e024a */
[----:B------:R-:W-:Y:S01]  /*0ad0*/  CS2R R50, SRZ ;  /* 0x0000000000327805 */ /* 0x000fe2000001ff00 */
[----:B------:R-:W-:Y:S01]  /*0ae0*/  @!P5 IMAD.WIDE R74, R75, 0x8, R88 ;  /* 0x000000084b4ad825 */ /* 0x000fe200078e0258 */
[----:B0-----:R-:W-:-:S03]  /*0af0*/  CS2R R48, SRZ ;  /* 0x0000000000307805 */ /* 0x001fc6000001ff00 */
[--C-:B------:R-:W-:Y:S01]  /*0b00*/  @!P3 IMAD.WIDE R70, R9, 0x8, R88.reuse ;  /* 0x000000080946b825 */ /* 0x100fe200078e0258 */
[----:B------:R-:W2:Y:S03]  /*0b10*/  @!P5 LDG.E.64.CONSTANT R54, desc[UR14][R74.64] ;  /* 0x0000000e4a36d981 */ /* 0x000ea6000c1e9b00 */
[--C-:B-1----:R-:W-:Y:S01]  /*0b20*/  @!P2 IMAD.WIDE R72, R11, 0x8, R88.reuse ;  /* 0x000000080b48a825 */ /* 0x102fe200078e0258 */
[----:B------:R-:W2:Y:S03]  /*0b30*/  @!P3 LDG.E.64.CONSTANT R52, desc[UR14][R70.64] ;  /* 0x0000000e4634b981 */ /* 0x000ea6000c1e9b00 */
[----:B------:R-:W-:Y:S01]  /*0b40*/  @!P1 IMAD.WIDE R92, R93, 0x8, R88 ;  /* 0x000000085d5c9825 */ /* 0x000fe200078e0258 */
[----:B------:R-:W2:Y:S04]  /*0b50*/  @!P2 LDG.E.64.CONSTANT R50, desc[UR14][R72.64] ;  /* 0x0000000e4832a981 */ /* 0x000ea8000c1e9b00 */
[----:B------:R-:W2:Y:S01]  /*0b60*/  @!P1 LDG.E.64.CONSTANT R48, desc[UR14][R92.64] ;  /* 0x0000000e5c309981 */ /* 0x000ea2000c1e9b00 */
[----:B------:R-:W0:Y:S01]  /*0b70*/  S2UR UR6, SR_CgaCtaId ;  /* 0x00000000000679c3 */ /* 0x000e220000008800 */
[----:B------:R-:W-:Y:S01]  /*0b80*/  UMOV UR4, 0x400 ;  /* 0x0000040000047882 */ /* 0x000fe20000000000 */
[C---:B------:R-:W-:Y:S01]  /*0b90*/  LOP3.LUT R5, R87.reuse, 0x3ff0, R82, 0xf8, !PT ;  /* 0x00003ff057057812 */ /* 0x040fe200078ef852 */
[----:B------:R-:W-:Y:S01]  /*0ba0*/  IMAD.U32 R11, RZ, RZ, UR16 ;  /* 0x00000010ff0b7e24 */ /* 0x000fe2000f8e00ff */
[----:B------:R-:W-:-:S02]  /*0bb0*/  LOP3.LUT R9, R87, 0x7ff0, R68, 0xf8, !PT ;  /* 0x00007ff057097812 */ /* 0x000fc400078ef844 */
[----:B------:R-:W-:Y:S02]  /*0bc0*/  LOP3.LUT R13, R87, 0x7ff0, R64, 0xf8, !PT ;  /* 0x00007ff0570d7812 */ /* 0x000fe400078ef840 */
[----:B------:R-:W-:Y:S02]  /*0bd0*/  ISETP.GE.AND P0, PT, R11, 0x11, PT ;  /* 0x000000110b00780c */ /* 0x000fe40003f06270 */
[C---:B------:R-:W-:Y:S02]  /*0be0*/  LOP3.LUT R11, R87.reuse, 0x7ff0, R66, 0xf8, !PT ;  /* 0x00007ff0570b7812 */ /* 0x040fe400078ef842 */
[----:B------:R-:W-:Y:S01]  /*0bf0*/  LOP3.LUT R15, R87, 0x7ff0, R58, 0xf8, !PT ;  /* 0x00007ff0570f7812 */ /* 0x000fe200078ef83a */
[----:B0-----:R-:W-:Y:S02]  /*0c00*/  ULEA UR5, UR6, UR4, 0x18 ;  /* 0x0000000406057291 */ /* 0x001fe4000f8ec0ff */
[----:B------:R-:W-:-:S04]  /*0c10*/  UIADD3 UR4, UPT, UPT, UR4, 0x2000, URZ ;  /* 0x0000200004047890 */ /* 0x000fc8000fffe0ff */
[----:B------:R-:W-:Y:S02]  /*0c20*/  LEA R5, R5, UR5, 0x3 ;  /* 0x0000000505057c11 */ /* 0x000fe4000f8e18ff */
[----:B------:R-:W-:Y:S01]  /*0c30*/  LEA R9, R9, UR5, 0x3 ;  /* 0x0000000509097c11 */ /* 0x000fe2000f8e18ff */
[----:B------:R-:W-:Y:S01]  /*0c40*/  ULEA UR6, UR6, UR4, 0x18 ;  /* 0x0000000406067291 */ /* 0x000fe2000f8ec0ff */
[----:B------:R-:W-:Y:S02]  /*0c50*/  LOP3.LUT R17, R87, 0x7ff0, R6, 0xf8, !PT ;  /* 0x00007ff057117812 */ /* 0x000fe400078ef806 */
[----:B------:R-:W-:Y:S02]  /*0c60*/  LEA R11, R11, UR5, 0x3 ;  /* 0x000000050b0b7c11 */ /* 0x000fe4000f8e18ff */
[----:B------:R-:W-:Y:S02]  /*0c70*/  LEA R13, R13, UR5, 0x3 ;  /* 0x000000050d0d7c11 */ /* 0x000fe4000f8e18ff */
[----:B------:R-:W-:-:S02]  /*0c80*/  LEA R15, R15, UR5, 0x3 ;  /* 0x000000050f0f7c11 */ /* 0x000fc4000f8e18ff */
[----:B------:R-:W-:Y:S02]  /*0c90*/  LEA R17, R17, UR5, 0x3 ;  /* 0x0000000511117c11 */ /* 0x000fe4000f8e18ff */
[C---:B------:R-:W-:Y:S02]  /*0ca0*/  LOP3.LUT R68, R7.reuse, 0x7fe0, R68, 0xf8, !PT ;  /* 0x00007fe007447812 */ /* 0x040fe400078ef844 */
[C---:B------:R-:W-:Y:S02]  /*0cb0*/  LOP3.LUT R66, R7.reuse, 0x7fe0, R66, 0xf8, !PT ;  /* 0x00007fe007427812 */ /* 0x040fe400078ef842 */
[C---:B------:R-:W-:Y:S02]  /*0cc0*/  LOP3.LUT R64, R7.reuse, 0x7fe0, R64, 0xf8, !PT ;  /* 0x00007fe007407812 */ /* 0x040fe400078ef840 */
[C---:B------:R-:W-:Y:S02]  /*0cd0*/  LOP3.LUT R58, R7.reuse, 0x7fe0, R58, 0xf8, !PT ;  /* 0x00007fe0073a7812 */ /* 0x040fe400078ef83a */
[----:B------:R-:W-:Y:S01]  /*0ce0*/  LOP3.LUT R6, R7, 0x7fe0, R6, 0xf8, !PT ;  /* 0x00007fe007067812 */ /* 0x000fe200078ef806 */
[----:B------:R-:W-:Y:S01]  /*0cf0*/  UMOV UR4, URZ ;  /* 0x000000ff00047c82 */ /* 0x000fe20008000000 */
[----:B---3--:R-:W-:-:S02]  /*0d00*/  R2UR UR12, R56 ;  /* 0x00000000380c72ca */ /* 0x008fc400000e0000 */
[----:B------:R-:W-:Y:S02]  /*0d10*/  R2UR UR13, R57 ;  /* 0x00000000390d72ca */ /* 0x000fe400000e0000 */
[----:B------:R-:W-:Y:S02]  /*0d20*/  CS2R R114, SRZ ;  /* 0x0000000000727805 */ /* 0x000fe4000001ff00 */
        /* <DEDUP_REMOVED lines=8> */
[----:B------:R-:W-:Y:S02]  /*0db0*/  CS2R R96, SRZ ;  /* 0x0000000000607805 */ /* 0x000fe4000001ff00 */
[----:B------:R-:W-:Y:S01]  /*0dc0*/  CS2R R98, SRZ ;  /* 0x0000000000627805 */ /* 0x000fe2000001ff00 */
[----:B----4-:R0:W-:Y:S04]  /*0dd0*/  STS.64 [R5], R26 ;  /* 0x0000001a05007388 */ /* 0x0101e80000000a00 */
[----:B-----5:R1:W-:Y:S01]  /*0de0*/  STS.64 [R9], R18 ;  /* 0x0000001209007388 */ /* 0x0203e20000000a00 */
[----:B0-----:R-:W-:-:S02]  /*0df0*/  LOP3.LUT R5, R87, 0x7ff0, R62, 0xf8, !PT ;  /* 0x00007ff057057812 */ /* 0x001fc400078ef83e */
[----:B-1----:R-:W-:Y:S02]  /*0e00*/  LOP3.LUT R9, R87, 0x7ff0, R60, 0xf8, !PT ;  /* 0x00007ff057097812 */ /* 0x002fe400078ef83c */
[----:B------:R-:W-:Y:S01]  /*0e10*/  LOP3.LUT R18, R7, 0x3fe0, R82, 0xf8, !PT ;  /* 0x00003fe007127812 */ /* 0x000fe200078ef852 */
[----:B------:R0:W-:Y:S01]  /*0e20*/  STS.64 [R11], R28 ;  /* 0x0000001c0b007388 */ /* 0x0001e20000000a00 */
[----:B------:R-:W-:Y:S02]  /*0e30*/  LEA R5, R5, UR5, 0x3 ;  /* 0x0000000505057c11 */ /* 0x000fe4000f8e18ff */
[----:B------:R-:W-:Y:S01]  /*0e40*/  LEA R9, R9, UR5, 0x3 ;  /* 0x0000000509097c11 */ /* 0x000fe2000f8e18ff */
[----:B------:R1:W-:Y:S01]  /*0e50*/  STS.64 [R13], R30 ;  /* 0x0000001e0d007388 */ /* 0x0003e20000000a00 */
[----:B------:R-:W-:-:S03]  /*0e60*/  LOP3.LUT R62, R7, 0x7fe0, R62, 0xf8, !PT ;  /* 0x00007fe0073e7812 */ /* 0x000fc600078ef83e */
[----:B------:R3:W-:Y:S01]  /*0e70*/  STS.64 [R15], R36 ;  /* 0x000000240f007388 */ /* 0x0007e20000000a00 */
[----:B------:R-:W-:Y:S02]  /*0e80*/  LOP3.LUT R60, R7, 0x7fe0, R60, 0xf8, !PT ;  /* 0x00007fe0073c7812 */ /* 0x000fe400078ef83c */
[----:B0-----:R-:W-:Y:S01]  /*0e90*/  LEA R11, R18, UR6, 0x3 ;  /* 0x00000006120b7c11 */ /* 0x001fe2000f8e18ff */
[----:B------:R0:W-:Y:S01]  /*0ea0*/  STS.64 [R17], R34 ;  /* 0x0000002211007388 */ /* 0x0001e20000000a00 */
[----:B-1----:R-:W-:-:S03]  /*0eb0*/  LEA R13, R68, UR6, 0x3 ;  /* 0x00000006440d7c11 */ /* 0x002fc6000f8e18ff */
[----:B------:R1:W-:Y:S01]  /*0ec0*/  STS.64 [R5], R32 ;  /* 0x0000002005007388 */ /* 0x0003e20000000a00 */
[----:B---3--:R-:W-:-:S03]  /*0ed0*/  LEA R15, R66, UR6, 0x3 ;  /* 0x00000006420f7c11 */ /* 0x008fc6000f8e18ff */
[----:B------:R3:W-:Y:S01]  /*0ee0*/  STS.64 [R9], R40 ;  /* 0x0000002809007388 */ /* 0x0007e20000000a00 */
[----:B0-----:R-:W-:-:S03]  /*0ef0*/  LEA R17, R64, UR6, 0x3 ;  /* 0x0000000640117c11 */ /* 0x001fc6000f8e18ff */
[----:B------:R0:W-:Y:S01]  /*0f00*/  STS.64 [R11], R38 ;  /* 0x000000260b007388 */ /* 0x0001e20000000a00 */
[----:B-1----:R-:W-:Y:S02]  /*0f10*/  LEA R5, R58, UR6, 0x3 ;  /* 0x000000063a057c11 */ /* 0x002fe4000f8e18ff */
[----:B---3--:R-:W-:Y:S02]  /*0f20*/  LEA R9, R6, UR6, 0x3 ;  /* 0x0000000606097c11 */ /* 0x008fe4000f8e18ff */
[----:B0-----:R-:W-:Y:S01]  /*0f30*/  LEA R11, R62, UR6, 0x3 ;  /* 0x000000063e0b7c11 */ /* 0x001fe2000f8e18ff */
[----:B--2---:R0:W-:Y:S04]  /*0f40*/  STS.64 [R13], R46 ;  /* 0x0000002e0d007388 */ /* 0x0041e80000000a00 */
[----:B------:R-:W-:Y:S04]  /*0f50*/  STS.64 [R15], R44 ;  /* 0x0000002c0f007388 */ /* 0x000fe80000000a00 */
[----:B------:R-:W-:Y:S01]  /*0f60*/  STS.64 [R17], R42 ;  /* 0x0000002a11007388 */ /* 0x000fe20000000a00 */
[----:B0-----:R-:W-:-:S03]  /*0f70*/  LEA R13, R60, UR6, 0x3 ;  /* 0x000000063c0d7c11 */ /* 0x001fc6000f8e18ff */
[----:B------:R0:W-:Y:S04]  /*0f80*/  STS.64 [R5], R54 ;  /* 0x0000003605007388 */ /* 0x0001e80000000a00 */
[----:B------:R1:W-:Y:S04]  /*0f90*/  STS.64 [R9], R52 ;  /* 0x0000003409007388 */ /* 0x0003e80000000a00 */
[----:B------:R1:W-:Y:S04]  /*0fa0*/  STS.64 [R11], R50 ;  /* 0x000000320b007388 */ /* 0x0003e80000000a00 */
[----:B------:R1:W-:Y:S01]  /*0fb0*/  STS.64 [R13], R48 ;  /* 0x000000300d007388 */ /* 0x0003e20000000a00 */
[----:B------:R-:W-:-:S02]  /*0fc0*/  CS2R R68, SRZ ;  /* 0x0000000000447805 */ /* 0x000fc4000001ff00 */
[----:B------:R-:W-:Y:S02]  /*0fd0*/  CS2R R34, SRZ ;  /* 0x0000000000227805 */ /* 0x000fe4000001ff00 */
[----:B------:R-:W-:Y:S02]  /*0fe0*/  CS2R R32, SRZ ;  /* 0x0000000000207805 */ /* 0x000fe4000001ff00 */
[----:B0-----:R-:W-:Y:S02]  /*0ff0*/  CS2R R54, SRZ ;  /* 0x0000000000367805 */ /* 0x001fe4000001ff00 */
[----:B------:R-:W-:Y:S01]  /*1000*/  CS2R R58, SRZ ;  /* 0x00000000003a7805 */ /* 0x000fe2000001ff00 */
[----:B------:R-:W-:Y:S06]  /*1010*/  BAR.SYNC.DEFER_BLOCKING 0x0 ;  /* 0x0000000000007b1d */ /* 0x000fec0000010000 */
[----:B------:R-:W-:Y:S05]  /*1020*/  @!P0 BRA `(.L_x_3) ;  /* 0x0000002000f48947 */ /* 0x000fea0003800000 */
[----:B-1----:R-:W-:Y:S01]  /*1030*/  VIADD R11, R81, 0x10 ;  /* 0x00000010510b7836 */ /* 0x002fe20000000000 */
[----:B------:R-:W0:Y:S01]  /*1040*/  S2UR UR6, SR_CgaCtaId ;  /* 0x00000000000679c3 */ /* 0x000e220000008800 */
[----:B------:R-:W-:Y:S01]  /*1050*/  VIADD R9, R83, 0x10 ;  /* 0x0000001053097836 */ /* 0x000fe20000000000 */
[----:B------:R-:W-:Y:S01]  /*1060*/  UIADD3 UR4, UPT, UPT, UR16, 0xf, URZ ;  /* 0x0000000f10047890 */ /* 0x000fe2000fffe0ff */
[----:B------:R-:W-:Y:S01]  /*1070*/  VIADD R15, R79, 0x10 ;  /* 0x000000104f0f7836 */ /* 0x000fe20000000000 */
[----:B------:R-:W-:Y:S01]  /*1080*/  CS2R R114, SRZ ;  /* 0x0000000000727805 */ /* 0x000fe2000001ff00 */
[--C-:B------:R-:W-:Y:S01]  /*1090*/  IMAD R8, R11, UR16, R4.reuse ;  /* 0x000000100b087c24 */ /* 0x100fe2000f8e0204 */
[----:B------:R-:W-:Y:S01]  /*10a0*/  USHF.R.S32.HI UR5, URZ, 0x1f, UR4 ;  /* 0x0000001fff057899 */ /* 0x000fe20008011404 */
[--C-:B------:R-:W-:Y:S02]  /*10b0*/  IMAD R18, R15, UR16, R4.reuse ;  /* 0x000000100f127c24 */ /* 0x100fe4000f8e0204 */
[----:B------:R-:W-:Y:S01]  /*10c0*/  IMAD R74, R9, UR16, R4 ;  /* 0x00000010094a7c24 */ /* 0x000fe2000f8e0204 */
[----:B------:R-:W-:Y:S01]  /*10d0*/  ULEA.HI UR5, UR5, UR4, URZ, 0x4 ;  /* 0x0000000405057291 */ /* 0x000fe2000f8f20ff */
[----:B------:R-:W-:Y:S01]  /*10e0*/  IMAD.IADD R73, R7, 0x1, R8 ;  /* 0x0000000107497824 */ /* 0x000fe200078e0208 */
[----:B------:R-:W1:Y:S01]  /*10f0*/  S2R R9, SR_TID.Y ;  /* 0x0000000000097919 */ /* 0x000e620000002200 */
[----:B------:R-:W-:Y:S01]  /*1100*/  IMAD R15, R10, UR16, R87 ;  /* 0x000000100a0f7c24 */ /* 0x000fe2000f8e0257 */
[----:B------:R-:W-:Y:S01]  /*1110*/  USHF.R.S32.HI UR5, URZ, 0x4, UR5 ;  /* 0x00000004ff057899 */ /* 0x000fe20008011405 */
[----:B------:R-:W2:Y:S01]  /*1120*/  LDC R10, c[0x0][0x380] ;  /* 0x0000e000ff0a7b82 */ /* 0x000ea20000000800 */
[----:B------:R-:W3:Y:S01]  /*1130*/  S2R R8, SR_TID.X ;  /* 0x0000000000087919 */ /* 0x000ee20000002100 */
[----:B------:R-:W-:Y:S01]  /*1140*/  VIADD R5, R85, 0x10 ;  /* 0x0000001055057836 */ /* 0x000fe20000000000 */
[----:B------:R-:W-:Y:S01]  /*1150*/  UMOV UR4, 0x400 ;  /* 0x0000040000047882 */ /* 0x000fe20000000000 */
[----:B------:R-:W-:Y:S01]  /*1160*/  VIADD R13, R80, 0x10 ;  /* 0x00000010500d7836 */ /* 0x000fe20000000000 */
[----:B------:R-:W-:Y:S01]  /*1170*/  UISETP.LT.AND UP0, UPT, UR5, 0x2, UPT ;  /* 0x000000020500788c */ /* 0x000fe2000bf01270 */
[----:B------:R-:W-:-:S02]  /*1180*/  VIADD R17, R78, 0x10 ;  /* 0x000000104e117836 */ /* 0x000fc40000000000 */
[----:B------:R-:W-:Y:S01]  /*1190*/  VIADD R19, R76, 0x10 ;  /* 0x000000104c137836 */ /* 0x000fe20000000000 */
[----:B0-----:R-:W-:Y:S01]  /*11a0*/  ULEA UR10, UR6, UR4, 0x18 ;  /* 0x00000004060a7291 */ /* 0x001fe2000f8ec0ff */
[----:B------:R-:W-:Y:S01]  /*11b0*/  VIADD R21, R77, 0x10 ;  /* 0x000000104d157836 */ /* 0x000fe20000000000 */
[----:B------:R-:W-:Y:S01]  /*11c0*/  UIADD3 UR4, UPT, UPT, UR4, 0x2000, URZ ;  /* 0x0000200004047890 */ /* 0x000fe2000fffe0ff */
[--C-:B------:R-:W-:Y:S01]  /*11d0*/  IMAD R6, R5, UR16, R4.reuse ;  /* 0x0000001005067c24 */ /* 0x100fe2000f8e0204 */
[----:B------:R-:W-:Y:S01]  /*11e0*/  USEL UR5, UR5, 0x2, !UP0 ;  /* 0x0000000205057887 */ /* 0x000fe2000c000000 */
[--C-:B------:R-:W-:Y:S01]  /*11f0*/  IMAD R72, R13, UR16, R4.reuse ;  /* 0x000000100d487c24 */ /* 0x100fe2000f8e0204 */
[----:B------:R-:W-:Y:S01]  /*1200*/  ULEA UR6, UR6, UR4, 0x18 ;  /* 0x0000000406067291 */ /* 0x000fe2000f8ec0ff */
[--C-:B------:R-:W-:Y:S01]  /*1210*/  IMAD R26, R17, UR16, R4.reuse ;  /* 0x00000010111a7c24 */ /* 0x100fe2000f8e0204 */
[----:B------:R-:W-:Y:S01]  /*1220*/  UIADD3 UR7, UPT, UPT, -UR5, URZ, URZ ;  /* 0x000000ff05077290 */ /* 0x000fe2000fffe1ff */
[----:B------:R-:W-:Y:S01]  /*1230*/  IMAD R28, R19, UR16, R4 ;  /* 0x00000010131c7c24 */ /* 0x000fe2000f8e0204 */
[----:B------:R-:W-:Y:S01]  /*1240*/  UMOV UR4, URZ ;  /* 0x000000ff00047c82 */ /* 0x000fe20008000000 */
[----:B------:R-:W-:-:S02]  /*1250*/  IMAD R13, R16, UR16, R87 ;  /* 0x00000010100d7c24 */ /* 0x000fc4000f8e0257 */
[----:B------:R-:W-:Y:S02]  /*1260*/  IMAD R30, R21, UR16, R4 ;  /* 0x00000010151e7c24 */ /* 0x000fe4000f8e0204 */
[--C-:B------:R-:W-:Y:S02]  /*1270*/  IMAD R17, R24, UR16, R87.reuse ;  /* 0x0000001018117c24 */ /* 0x100fe4000f8e0257 */
[--C-:B------:R-:W-:Y:S02]  /*1280*/  IMAD R11, R22, UR16, R87.reuse ;  /* 0x00000010160b7c24 */ /* 0x100fe4000f8e0257 */
[--C-:B------:R-:W-:Y:S02]  /*1290*/  IMAD R20, R20, UR16, R87.reuse ;  /* 0x0000001014147c24 */ /* 0x100fe4000f8e0257 */
[--C-:B------:R-:W-:Y:S02]  /*12a0*/  IMAD R14, R14, UR16, R87.reuse ;  /* 0x000000100e0e7c24 */ /* 0x100fe4000f8e0257 */
[----:B------:R-:W-:-:S02]  /*12b0*/  IMAD R16, R12, UR16, R87 ;  /* 0x000000100c107c24 */ /* 0x000fc4000f8e0257 */
[----:B------:R-:W-:Y:S02]  /*12c0*/  IMAD R5, R2, UR16, R87 ;  /* 0x0000001002057c24 */ /* 0x000fe4000f8e0257 */
[C---:B------:R-:W-:Y:S02]  /*12d0*/  IMAD.IADD R75, R7.reuse, 0x1, R6 ;  /* 0x00000001074b7824 */ /* 0x040fe400078e0206 */
[C---:B------:R-:W-:Y:S02]  /*12e0*/  IMAD.IADD R19, R7.reuse, 0x1, R18 ;  /* 0x0000000107137824 */ /* 0x040fe400078e0212 */
[C---:B------:R-:W-:Y:S02]  /*12f0*/  IMAD.IADD R74, R7.reuse, 0x1, R74 ;  /* 0x00000001074a7824 */ /* 0x040fe400078e024a */
[C---:B------:R-:W-:Y:S02]  /*1300*/  IMAD.IADD R72, R7.reuse, 0x1, R72 ;  /* 0x0000000107487824 */ /* 0x040fe400078e0248 */
[----:B------:R-:W-:-:S02]  /*1310*/  IMAD.IADD R18, R7, 0x1, R26 ;  /* 0x0000000107127824 */ /* 0x000fc400078e021a */
[C---:B------:R-:W-:Y:S02]  /*1320*/  IMAD.IADD R6, R7.reuse, 0x1, R28 ;  /* 0x0000000107067824 */ /* 0x040fe400078e021c */
[----:B------:R-:W-:Y:S02]  /*1330*/  IMAD.IADD R7, R7, 0x1, R30 ;  /* 0x0000000107077824 */ /* 0x000fe400078e021e */
[----:B------:R-:W-:Y:S02]  /*1340*/  VIADD R17, R17, 0x10 ;  /* 0x0000001011117836 */ /* 0x000fe40000000000 */
[----:B------:R-:W-:Y:S02]  /*1350*/  VIADD R11, R11, 0x10 ;  /* 0x000000100b0b7836 */ /* 0x000fe40000000000 */
[----:B------:R-:W-:Y:S02]  /*1360*/  VIADD R12, R20, 0x10 ;  /* 0x00000010140c7836 */ /* 0x000fe40000000000 */
[----:B------:R-:W-:-:S02]  /*1370*/  VIADD R13, R13, 0x10 ;  /* 0x000000100d0d7836 */ /* 0x000fc40000000000 */
[----:B------:R-:W-:Y:S02]  /*1380*/  VIADD R14, R14, 0x10 ;  /* 0x000000100e0e7836 */ /* 0x000fe40000000000 */
[----:B------:R-:W-:Y:S02]  /*1390*/  VIADD R15, R15, 0x10 ;  /* 0x000000100f0f7836 */ /* 0x000fe40000000000 */
[----:B------:R-:W-:Y:S02]  /*13a0*/  VIADD R16, R16, 0x10 ;  /* 0x0000001010107836 */ /* 0x000fe40000000000 */
[----:B-123--:R-:W-:-:S07]  /*13b0*/  VIADD R5, R5, 0x10 ;  /* 0x0000001005057836 */ /* 0x00efce0000000000 */
.L_x_4:
[----:B------:R-:W-:Y:S01]  /*13c0*/  R2UR UR16, R10 ;  /* 0x000000000a1072ca */ /* 0x000fe200000e0000 */
[C---:B------:R-:W-:Y:S01]  /*13d0*/  VIADD R120, R82.reuse, 0x40 ;  /* 0x0000004052787836 */ /* 0x040fe20000000000 */
[----:B------:R-:W-:Y:S01]  /*13e0*/  USHF.L.U32 UR8, UR4, 0xc, URZ ;  /* 0x0000000c04087899 */ /* 0x000fe200080006ff */
[----:B------:R-:W-:Y:S01]  /*13f0*/  VIADD R87, R87, 0x10 ;  /* 0x0000001057577836 */ /* 0x000fe20000000000 */
[----:B------:R-:W-:Y:S01]  /*1400*/  CS2R R26, SRZ ;  /* 0x00000000001a7805 */ /* 0x000fe2000001ff00 */
[----:B------:R-:W-:Y:S01]  /*1410*/  VIADD R119, R82, 0x80 ;  /* 0x0000008052777836 */ /* 0x000fe20000000000 */
[----:B------:R-:W-:Y:S01]  /*1420*/  LEA.HI R20, R120, R3, RZ, 0x1c ;  /* 0x0000000378147211 */ /* 0x000fe200078fe0ff */
[C---:B------:R-:W-:Y:S01]  /*1430*/  VIADD R118, R82.reuse, 0xc0 ;  /* 0x000000c052767836 */ /* 0x040fe20000000000 */
[----:B------:R-:W-:Y:S01]  /*1440*/  ULOP3.LUT UR9, UR8, 0x1000, URZ, 0x3c, !UPT ;  /* 0x0000100008097892 */ /* 0x000fe2000f8e3cff */
[----:B------:R-:W-:Y:S01]  /*1450*/  VIADD R112, R82, 0x100 ;  /* 0x0000010052707836 */ /* 0x000fe20000000000 */
[----:B------:R-:W-:-:S02]  /*1460*/  VIMNMX R20, PT, PT, R87, R20, !PT ;  /* 0x0000001457147248 */ /* 0x000fc40007fe0100 */
[----:B------:R-:W-:Y:S02]  /*1470*/  CS2R R28, SRZ ;  /* 0x00000000001c7805 */ /* 0x000fe4000001ff00 */
[----:B------:R-:W-:Y:S02]  /*1480*/  LEA.HI R22, R119, R3, RZ, 0x1c ;  /* 0x0000000377167211 */ /* 0x000fe400078fe0ff */
[----:B------:R-:W-:Y:S02]  /*1490*/  ISETP.GE.AND P1, PT, R20, UR16, PT ;  /* 0x0000001014007c0c */ /* 0x000fe4000bf26270 */
[----:B------:R-:W-:Y:S01]  /*14a0*/  VIMNMX R20, PT, PT, R87, R22, !PT ;  /* 0x0000001657147248 */ /* 0x000fe20007fe0100 */
[----:B------:R-:W-:Y:S01]  /*14b0*/  UMOV UR5, UR10 ;  /* 0x0000000a00057c82 */ /* 0x000fe20008000000 */
[----:B------:R-:W-:Y:S02]  /*14c0*/  LOP3.LUT R37, R120, 0x7ff0, RZ, 0xc0, !PT ;  /* 0x00007ff078257812 */ /* 0x000fe400078ec0ff */
[----:B------:R-:W-:-:S02]  /*14d0*/  ISETP.GE.AND P2, PT, R20, UR16, PT ;  /* 0x0000001014007c0c */ /* 0x000fc4000bf46270 */
[----:B------:R-:W-:Y:S01]  /*14e0*/  LEA.HI R20, R118, R3, RZ, 0x1c ;  /* 0x0000000376147211 */ /* 0x000fe200078fe0ff */
[----:B------:R-:W-:Y:S01]  /*14f0*/  UIADD3 UR17, UPT, UPT, UR5, UR9, URZ ;  /* 0x0000000905117290 */ /* 0x000fe2000fffe0ff */
[----:B------:R-:W-:Y:S02]  /*1500*/  VIMNMX R21, PT, PT, R2, R87, !PT ;  /* 0x0000005702157248 */ /* 0x000fe40007fe0100 */
[----:B------:R-:W-:Y:S01]  /*1510*/  VIMNMX R20, PT, PT, R87, R20, !PT ;  /* 0x0000001457147248 */ /* 0x000fe20007fe0100 */
[----:B------:R-:W-:Y:S01]  /*1520*/  VIADD R85, R85, 0x10 ;  /* 0x0000001055557836 */ /* 0x000fe20000000000 */
[----:B------:R-:W-:Y:S01]  /*1530*/  LEA.HI R22, R112, R3, RZ, 0x1c ;  /* 0x0000000370167211 */ /* 0x000fe200078fe0ff */
[----:B------:R-:W-:Y:S01]  /*1540*/  @!P1 IMAD.WIDE R30, R16, 0x8, R90 ;  /* 0x00000008101e9825 */ /* 0x000fe200078e025a */
[----:B------:R-:W-:Y:S02]  /*1550*/  ISETP.GE.AND P3, PT, R20, UR16, PT ;  /* 0x0000001014007c0c */ /* 0x000fe4000bf66270 */
[----:B------:R-:W-:-:S02]  /*1560*/  LOP3.LUT R86, R82, 0xf, RZ, 0xc0, !PT ;  /* 0x0000000f52567812 */ /* 0x000fc400078ec0ff */
[----:B------:R-:W-:Y:S01]  /*1570*/  LOP3.LUT R84, R37, 0xf, R82, 0xf8, !PT ;  /* 0x0000000f25547812 */ /* 0x000fe200078ef852 */
[----:B------:R0:W2:Y:S01]  /*1580*/  @!P1 LDG.E.64.CONSTANT R26, desc[UR14][R30.64] ;  /* 0x0000000e1e1a9981 */ /* 0x0000a2000c1e9b00 */
[----:B------:R-:W-:Y:S01]  /*1590*/  LEA R113, R82, UR17, 0x3 ;  /* 0x0000001152717c11 */ /* 0x000fe2000f8e18ff */
[----:B------:R-:W-:Y:S01]  /*15a0*/  IMAD R82, R0, 0x8, R8 ;  /* 0x0000000800527824 */ /* 0x000fe200078e0208 */
[----:B------:R-:W-:Y:S02]  /*15b0*/  ISETP.GE.AND P0, PT, R21, UR16, PT ;  /* 0x0000001015007c0c */ /* 0x000fe4000bf06270 */
[----:B------:R-:W-:Y:S01]  /*15c0*/  VIMNMX R21, PT, PT, R87, R22, !PT ;  /* 0x0000001657157248 */ /* 0x000fe20007fe0100 */
[C---:B------:R-:W-:Y:S01]  /*15d0*/  VIADD R122, R82.reuse, 0x140 ;  /* 0x00000140527a7836 */ /* 0x040fe20000000000 */
[C---:B------:R-:W-:Y:S02]  /*15e0*/  LOP3.LUT R123, R82.reuse, 0x1f, RZ, 0xc0, !PT ;  /* 0x0000001f527b7812 */ /* 0x040fe400078ec0ff */
[----:B------:R-:W-:Y:S01]  /*15f0*/  ISETP.GE.AND P4, PT, R21, UR16, PT ;  /* 0x0000001015007c0c */ /* 0x000fe2000bf86270 */
[----:B------:R-:W-:Y:S01]  /*1600*/  VIADD R121, R82, 0x180 ;  /* 0x0000018052797836 */ /* 0x000fe20000000000 */
[----:B------:R-:W-:-:S02]  /*1610*/  VIADDMNMX R0, R4, R123, R85, !PT ;  /* 0x0000007b04007246 */ /* 0x000fc40007800155 */
[----:B------:R-:W-:Y:S02]  /*1620*/  CS2R R22, SRZ ;  /* 0x0000000000167805 */ /* 0x000fe4000001ff00 */
[-C--:B------:R-:W-:Y:S01]  /*1630*/  LEA.HI R38, R122, R3.reuse, RZ, 0x1c ;  /* 0x000000037a267211 */ /* 0x080fe200078fe0ff */
[--C-:B0-----:R-:W-:Y:S01]  /*1640*/  @!P3 IMAD.WIDE R30, R14, 0x8, R90.reuse ;  /* 0x000000080e1eb825 */ /* 0x101fe200078e025a */
[----:B------:R-:W-:Y:S02]  /*1650*/  ISETP.GE.AND P1, PT, R0, UR16, PT ;  /* 0x0000001000007c0c */ /* 0x000fe4000bf26270 */
[----:B------:R-:W-:Y:S01]  /*1660*/  LEA.HI R40, R121, R3, RZ, 0x1c ;  /* 0x0000000379287211 */ /* 0x000fe200078fe0ff */
[----:B------:R-:W-:Y:S01]  /*1670*/  @!P0 IMAD.WIDE R24, R5, 0x8, R90 ;  /* 0x0000000805188825 */ /* 0x000fe200078e025a */
[----:B------:R-:W-:Y:S01]  /*1680*/  VIMNMX R0, PT, PT, R87, R38, !PT ;  /* 0x0000002657007248 */ /* 0x000fe20007fe0100 */
[----:B------:R0:W3:Y:S02]  /*1690*/  @!P3 LDG.E.64.CONSTANT R22, desc[UR14][R30.64] ;  /* 0x0000000e1e16b981 */ /* 0x0000e4000c1e9b00 */
[----:B------:R-:W-:Y:S01]  /*16a0*/  VIADD R83, R83, 0x10 ;  /* 0x0000001053537836 */ /* 0x000fe20000000000 */
[----:B------:R-:W-:Y:S01]  /*16b0*/  ISETP.GE.AND P5, PT, R0, UR16, PT ;  /* 0x0000001000007c0c */ /* 0x000fe2000bfa6270 */
[----:B------:R1:W4:Y:S01]  /*16c0*/  @!P0 LDG.E.64.CONSTANT R28, desc[UR14][R24.64] ;  /* 0x0000000e181c8981 */ /* 0x000322000c1e9b00 */
[----:B------:R-:W-:-:S02]  /*16d0*/  CS2R R62, SRZ ;  /* 0x00000000003e7805 */ /* 0x000fc4000001ff00 */
[----:B------:R-:W-:Y:S01]  /*16e0*/  CS2R R20, SRZ ;  /* 0x0000000000147805 */ /* 0x000fe2000001ff00 */
[----:B------:R-:W-:Y:S01]  /*16f0*/  @!P2 IMAD.WIDE R36, R15, 0x8, R90 ;  /* 0x000000080f24a825 */ /* 0x000fe200078e025a */
[----:B0-----:R-:W-:-:S03]  /*1700*/  VIMNMX R30, PT, PT, R87, R40, !PT ;  /* 0x00000028571e7248 */ /* 0x001fc60007fe0100 */
[----:B------:R-:W-:Y:S01]  /*1710*/  VIADD R79, R79, 0x10 ;  /* 0x000000104f4f7836 */ /* 0x000fe20000000000 */
[----:B------:R-:W-:Y:S01]  /*1720*/  VIADDMNMX R31, R4, R123, R83, !PT ;  /* 0x0000007b041f7246 */ /* 0x000fe20007800153 */
[----:B------:R-:W-:Y:S02]  /*1730*/  VIADD R0, R82, 0x1c0 ;  /* 0x000001c052007836 */ /* 0x000fe40000000000 */
[----:B-1----:R-:W-:Y:S01]  /*1740*/  @!P4 IMAD.WIDE R24, R13, 0x8, R90 ;  /* 0x000000080d18c825 */ /* 0x002fe200078e025a */
[----:B------:R-:W-:Y:S01]  /*1750*/  ISETP.GE.AND P6, PT, R30, UR16, PT ;  /* 0x000000101e007c0c */ /* 0x000fe2000bfc6270 */
[----:B------:R0:W5:Y:S01]  /*1760*/  @!P2 LDG.E.64.CONSTANT R20, desc[UR14][R36.64] ;  /* 0x0000000e2414a981 */ /* 0x000162000c1e9b00 */
[----:B------:R-:W-:-:S03]  /*1770*/  ISETP.GE.AND P0, PT, R31, UR16, PT ;  /* 0x000000101f007c0c */ /* 0x000fc6000bf06270 */
[----:B------:R1:W3:Y:S01]  /*1780*/  @!P4 LDG.E.64.CONSTANT R62, desc[UR14][R24.64] ;  /* 0x0000000e183ec981 */ /* 0x0002e2000c1e9b00 */
[----:B------:R-:W-:Y:S01]  /*1790*/  VIADD R81, R81, 0x10 ;  /* 0x0000001051517836 */ /* 0x000fe20000000000 */
[----:B------:R-:W-:Y:S01]  /*17a0*/  CS2R R60, SRZ ;  /* 0x00000000003c7805 */ /* 0x000fe2000001ff00 */
[----:B------:R-:W-:Y:S01]  /*17b0*/  VIADD R80, R80, 0x10 ;  /* 0x0000001050507836 */ /* 0x000fe20000000000 */
[----:B0-----:R-:W-:Y:S01]  /*17c0*/  LEA.HI R36, R0, R3, RZ, 0x1c ;  /* 0x0000000300247211 */ /* 0x001fe200078fe0ff */
[C---:B------:R-:W-:Y:S01]  /*17d0*/  IMAD.IADD R37, R4.reuse, 0x1, R123 ;  /* 0x0000000104257824 */ /* 0x040fe200078e027b */
[----:B-1----:R-:W-:Y:S01]  /*17e0*/  VIADDMNMX R24, R4, R123, R79, !PT ;  /* 0x0000007b04187246 */ /* 0x002fe2000780014f */
[----:B------:R-:W-:Y:S01]  /*17f0*/  VIADD R78, R78, 0x10 ;  /* 0x000000104e4e7836 */ /* 0x000fe20000000000 */
[----:B------:R-:W-:Y:S02]  /*1800*/  VIMNMX R36, PT, PT, R87, R36, !PT ;  /* 0x0000002457247248 */ /* 0x000fe40007fe0100 */
[----:B------:R-:W-:Y:S01]  /*1810*/  ISETP.GE.AND P2, PT, R24, UR16, PT ;  /* 0x0000001018007c0c */ /* 0x000fe2000bf46270 */
[----:B------:R-:W-:Y:S01]  /*1820*/  @!P5 IMAD.WIDE R24, R12, 0x8, R90 ;  /* 0x000000080c18d825 */ /* 0x000fe200078e025a */
[----:B------:R-:W-:-:S02]  /*1830*/  CS2R R52, SRZ ;  /* 0x0000000000347805 */ /* 0x000fc4000001ff00 */
[C---:B------:R-:W-:Y:S01]  /*1840*/  VIMNMX R38, PT, PT, R37.reuse, R81, !PT ;  /* 0x0000005125267248 */ /* 0x040fe20007fe0100 */
[----:B------:R-:W-:Y:S01]  /*1850*/  VIADD R76, R76, 0x10 ;  /* 0x000000104c4c7836 */ /* 0x000fe20000000000 */
[----:B------:R-:W-:Y:S01]  /*1860*/  VIMNMX R39, PT, PT, R37, R80, !PT ;  /* 0x0000005025277248 */ /* 0x000fe20007fe0100 */
[----:B------:R-:W-:Y:S01]  /*1870*/  VIADD R77, R77, 0x10 ;  /* 0x000000104d4d7836 */ /* 0x000fe20000000000 */
[----:B------:R-:W-:Y:S01]  /*1880*/  ISETP.GE.AND P3, PT, R36, UR16, PT ;  /* 0x0000001024007c0c */ /* 0x000fe2000bf66270 */
[----:B------:R-:W-:Y:S01]  /*1890*/  @!P6 IMAD.WIDE R30, R11, 0x8, R90 ;  /* 0x000000080b1ee825 */ /* 0x000fe200078e025a */
[----:B------:R-:W-:Y:S01]  /*18a0*/  CS2R R48, SRZ ;  /* 0x0000000000307805 */ /* 0x000fe2000001ff00 */
[----:B------:R0:W3:Y:S01]  /*18b0*/  @!P5 LDG.E.64.CONSTANT R60, desc[UR14][R24.64] ;  /* 0x0000000e183cd981 */ /* 0x0000e2000c1e9b00 */
[----:B------:R-:W-:Y:S01]  /*18c0*/  CS2R R42, SRZ ;  /* 0x00000000002a7805 */ /* 0x000fe2000001ff00 */
[----:B------:R-:W-:Y:S01]  /*18d0*/  @!P1 IMAD.WIDE R40, R75, 0x8, R88 ;  /* 0x000000084b289825 */ /* 0x000fe200078e0258 */
[----:B------:R-:W-:Y:S01]  /*18e0*/  VIMNMX R36, PT, PT, R37, R78, !PT ;  /* 0x0000004e25247248 */ /* 0x000fe20007fe0100 */
[----:B------:R1:W3:Y:S01]  /*18f0*/  @!P6 LDG.E.64.CONSTANT R52, desc[UR14][R30.64] ;  /* 0x0000000e1e34e981 */ /* 0x0002e2000c1e9b00 */
[----:B------:R-:W-:-:S02]  /*1900*/  ISETP.GE.AND P4, PT, R38, UR16, PT ;  /* 0x0000001026007c0c */ /* 0x000fc4000bf86270 */
[----:B------:R-:W-:Y:S01]  /*1910*/  VIMNMX R37, PT, PT, R37, R76, !PT ;  /* 0x0000004c25257248 */ /* 0x000fe20007fe0100 */
[----:B------:R-:W3:Y:S01]  /*1920*/  @!P1 LDG.E.64.CONSTANT R48, desc[UR14][R40.64] ;  /* 0x0000000e28309981 */ /* 0x000ee2000c1e9b00 */
[----:B0-----:R-:W-:Y:S01]  /*1930*/  @!P0 IMAD.WIDE R24, R74, 0x8, R88 ;  /* 0x000000084a188825 */ /* 0x001fe200078e0258 */
[----:B------:R-:W-:Y:S02]  /*1940*/  ISETP.GE.AND P5, PT, R39, UR16, PT ;  /* 0x0000001027007c0c */ /* 0x000fe4000bfa6270 */
[----:B------:R-:W-:Y:S02]  /*1950*/  VIADDMNMX R46, R4, R123, R77, !PT ;  /* 0x0000007b042e7246 */ /* 0x000fe4000780014d */
[----:B------:R-:W-:Y:S01]  /*1960*/  ISETP.GE.AND P6, PT, R36, UR16, PT ;  /* 0x0000001024007c0c */ /* 0x000fe2000bfc6270 */
[----:B------:R0:W3:Y:S01]  /*1970*/  @!P0 LDG.E.64.CONSTANT R42, desc[UR14][R24.64] ;  /* 0x0000000e182a8981 */ /* 0x0000e2000c1e9b00 */
[----:B------:R-:W-:Y:S02]  /*1980*/  ISETP.GE.AND P1, PT, R37, UR16, PT ;  /* 0x0000001025007c0c */ /* 0x000fe4000bf26270 */
[----:B------:R-:W-:-:S02]  /*1990*/  ISETP.GE.AND P0, PT, R46, UR16, PT ;  /* 0x000000102e007c0c */ /* 0x000fc4000bf06270 */
[----:B------:R-:W-:Y:S01]  /*19a0*/  CS2R R50, SRZ ;  /* 0x0000000000327805 */ /* 0x000fe2000001ff00 */
[----:B------:R-:W-:Y:S01]  /*19b0*/  @!P3 IMAD.WIDE R44, R17, 0x8, R90 ;  /* 0x00000008112cb825 */ /* 0x000fe200078e025a */
[----:B-1----:R-:W-:Y:S02]  /*19c0*/  CS2R R30, SRZ ;  /* 0x00000000001e7805 */ /* 0x002fe4000001ff00 */
[----:B------:R-:W-:Y:S02]  /*19d0*/  CS2R R36, SRZ ;  /* 0x0000000000247805 */ /* 0x000fe4000001ff00 */
[----:B------:R-:W-:Y:S01]  /*19e0*/  CS2R R38, SRZ ;  /* 0x0000000000267805 */ /* 0x000fe2000001ff00 */
[--C-:B------:R-:W-:Y:S01]  /*19f0*/  @!P4 IMAD.WIDE R108, R73, 0x8, R88.reuse ;  /* 0x00000008496cc825 */ /* 0x100fe200078e0258 */
[----:B------:R1:W3:Y:S01]  /*1a00*/  @!P3 LDG.E.64.CONSTANT R50, desc[UR14][R44.64] ;  /* 0x0000000e2c32b981 */ /* 0x0002e2000c1e9b00 */
[----:B0-----:R-:W-:Y:S02]  /*1a10*/  CS2R R24, SRZ ;  /* 0x0000000000187805 */ /* 0x001fe4000001ff00 */
[--C-:B------:R-:W-:Y:S01]  /*1a20*/  @!P5 IMAD.WIDE R92, R72, 0x8, R88.reuse ;  /* 0x00000008485cd825 */ /* 0x100fe200078e0258 */
[----:B------:R-:W-:Y:S01]  /*1a30*/  CS2R R46, SRZ ;  /* 0x00000000002e7805 */ /* 0x000fe2000001ff00 */
[----:B------:R-:W3:Y:S02]  /*1a40*/  @!P4 LDG.E.64.CONSTANT R30, desc[UR14][R108.64] ;  /* 0x0000000e6c1ec981 */ /* 0x000ee4000c1e9b00 */
[----:B------:R-:W-:-:S02]  /*1a50*/  @!P2 IMAD.WIDE R70, R19, 0x8, R88 ;  /* 0x000000081346a825 */ /* 0x000fc400078e0258 */
[----:B------:R-:W3:Y:S01]  /*1a60*/  @!P5 LDG.E.64.CONSTANT R36, desc[UR14][R92.64] ;  /* 0x0000000e5c24d981 */ /* 0x000ee2000c1e9b00 */
[----:B-1----:R-:W-:Y:S01]  /*1a70*/  CS2R R44, SRZ ;  /* 0x00000000002c7805 */ /* 0x002fe2000001ff00 */
[--C-:B------:R-:W-:Y:S02]  /*1a80*/  @!P6 IMAD.WIDE R66, R18, 0x8, R88.reuse ;  /* 0x000000081242e825 */ /* 0x100fe400078e0258 */
[----:B------:R0:W3:Y:S02]  /*1a90*/  @!P2 LDG.E.64.CONSTANT R38, desc[UR14][R70.64] ;  /* 0x0000000e4626a981 */ /* 0x0000e4000c1e9b00 */
[--C-:B------:R-:W-:Y:S02]  /*1aa0*/  @!P1 IMAD.WIDE R64, R6, 0x8, R88.reuse ;  /* 0x0000000806409825 */ /* 0x100fe400078e0258 */
[----:B------:R-:W3:Y:S02]  /*1ab0*/  @!P6 LDG.E.64.CONSTANT R24, desc[UR14][R66.64] ;  /* 0x0000000e4218e981 */ /* 0x000ee4000c1e9b00 */
[----:B------:R-:W-:-:S02]  /*1ac0*/  @!P0 IMAD.WIDE R40, R7, 0x8, R88 ;  /* 0x0000000807288825 */ /* 0x000fc400078e0258 */
[----:B------:R1:W3:Y:S04]  /*1ad0*/  @!P1 LDG.E.64.CONSTANT R44, desc[UR14][R64.64] ;  /* 0x0000000e402c9981 */ /* 0x0002e8000c1e9b00 */
[----:B------:R1:W3:Y:S01]  /*1ae0*/  @!P0 LDG.E.64.CONSTANT R46, desc[UR14][R40.64] ;  /* 0x0000000e282e8981 */ /* 0x0002e2000c1e9b00 */
[----:B0-----:R-:W-:Y:S02]  /*1af0*/  LEA R71, R84, UR17, 0x3 ;  /* 0x0000001154477c11 */ /* 0x001fe4000f8e18ff */
[C---:B------:R-:W-:Y:S01]  /*1b00*/  LOP3.LUT R70, R86.reuse, 0x7ff0, R119, 0xf8, !PT ;  /* 0x00007ff056467812 */ /* 0x040fe200078ef877 */
[----:B------:R-:W-:Y:S01]  /*1b10*/  UIADD3 UR18, UPT, UPT, UR5, UR9, URZ ;  /* 0x0000000905127290 */ /* 0x000fe2000fffe0ff */
[----:B------:R-:W-:Y:S01]  /*1b20*/  LOP3.LUT R84, R86, 0x7ff0, R118, 0xf8, !PT ;  /* 0x00007ff056547812 */ /* 0x000fe200078ef876 */
[----:B-1----:R-:W-:-:S02]  /*1b30*/  IMAD.U32 R64, RZ, RZ, UR6 ;  /* 0x00000006ff407e24 */ /* 0x002fc4000f8e00ff */
[----:B------:R-:W-:Y:S01]  /*1b40*/  IMAD.SHL.U32 R41, R82, 0x8, RZ ;  /* 0x0000000852297824 */ /* 0x000fe200078e00ff */
[C---:B------:R-:W-:Y:S02]  /*1b50*/  LOP3.LUT R66, R86.reuse, 0x7ff0, R112, 0xf8, !PT ;  /* 0x00007ff056427812 */ /* 0x040fe400078ef870 */
[----:B------:R-:W-:Y:S02]  /*1b60*/  LOP3.LUT R40, R86, 0x7ff0, R122, 0xf8, !PT ;  /* 0x00007ff056287812 */ /* 0x000fe400078ef87a */
[----:B------:R-:W-:Y:S01]  /*1b70*/  LOP3.LUT R41, R41, 0x1fff8, RZ, 0xc0, !PT ;  /* 0x0001fff829297812 */ /* 0x000fe200078ec0ff */
[----:B------:R-:W-:Y:S01]  /*1b80*/  UIADD3 UR11, UPT, UPT, UR6, UR9, URZ ;  /* 0x00000009060b7290 */ /* 0x000fe2000fffe0ff */
[----:B------:R-:W-:Y:S02]  /*1b90*/  LEA R65, R70, UR17, 0x3 ;  /* 0x0000001146417c11 */ /* 0x000fe4000f8e18ff */
[----:B------:R-:W-:Y:S02]  /*1ba0*/  LEA R67, R84, UR17, 0x3 ;  /* 0x0000001154437c11 */ /* 0x000fe4000f8e18ff */
[----:B------:R-:W-:Y:S01]  /*1bb0*/  IADD3 R93, PT, PT, R41, UR9, R64 ;  /* 0x00000009295d7c10 */ /* 0x000fe2000fffe040 */
[----:B------:R-:W-:Y:S01]  /*1bc0*/  UIADD3 UR9, UPT, UPT, UR6, UR9, URZ ;  /* 0x0000000906097290 */ /* 0x000fe2000fffe0ff */
[----:B------:R-:W-:-:S02]  /*1bd0*/  LOP3.LUT R120, R123, 0x7fe0, R120, 0xf8, !PT ;  /* 0x00007fe07b787812 */ /* 0x000fc400078ef878 */
[C---:B------:R-:W-:Y:S02]  /*1be0*/  LOP3.LUT R119, R123.reuse, 0x7fe0, R119, 0xf8, !PT ;  /* 0x00007fe07b777812 */ /* 0x040fe400078ef877 */
[C---:B------:R-:W-:Y:S02]  /*1bf0*/  LOP3.LUT R118, R123.reuse, 0x7fe0, R118, 0xf8, !PT ;  /* 0x00007fe07b767812 */ /* 0x040fe400078ef876 */
[C---:B------:R-:W-:Y:S02]  /*1c00*/  LOP3.LUT R112, R123.reuse, 0x7fe0, R112, 0xf8, !PT ;  /* 0x00007fe07b707812 */ /* 0x040fe400078ef870 */
[----:B------:R-:W-:Y:S01]  /*1c10*/  LOP3.LUT R122, R123, 0x7fe0, R122, 0xf8, !PT ;  /* 0x00007fe07b7a7812 */ /* 0x000fe200078ef87a */
[----:B----4-:R0:W-:Y:S04]  /*1c20*/  STS.64 [R113], R28 ;  /* 0x0000001c71007388 */ /* 0x0101e80000000a00 */
[----:B--2---:R1:W-:Y:S01]  /*1c30*/  STS.64 [R71], R26 ;  /* 0x0000001a47007388 */ /* 0x0043e20000000a00 */
[----:B0-----:R-:W-:-:S02]  /*1c40*/  LOP3.LUT R28, R86, 0x7ff0, R121, 0xf8, !PT ;  /* 0x00007ff0561c7812 */ /* 0x001fc400078ef879 */
[----:B------:R-:W-:Y:S02]  /*1c50*/  LOP3.LUT R86, R86, 0x7ff0, R0, 0xf8, !PT ;  /* 0x00007ff056567812 */ /* 0x000fe400078ef800 */
[----:B-1----:R-:W-:Y:S02]  /*1c60*/  LEA R27, R66, UR17, 0x3 ;  /* 0x00000011421b7c11 */ /* 0x002fe4000f8e18ff */
[----:B------:R-:W-:Y:S01]  /*1c70*/  LEA R29, R40, UR17, 0x3 ;  /* 0x00000011281d7c11 */ /* 0x000fe2000f8e18ff */
[----:B-----5:R0:W-:Y:S01]  /*1c80*/  STS.64 [R65], R20 ;  /* 0x0000001441007388 */ /* 0x0201e20000000a00 */
[----:B------:R-:W-:Y:S02]  /*1c90*/  LEA R41, R28, UR18, 0x3 ;  /* 0x000000121c297c11 */ /* 0x000fe4000f8e18ff */
[----:B------:R-:W-:Y:S01]  /*1ca0*/  LEA R71, R86, UR18, 0x3 ;  /* 0x0000001256477c11 */ /* 0x000fe2000f8e18ff */
[----:B---3--:R1:W-:Y:S01]  /*1cb0*/  STS.64 [R67], R22 ;  /* 0x0000001643007388 */ /* 0x0083e20000000a00 */
[----:B------:R-:W-:-:S03]  /*1cc0*/  LOP3.LUT R121, R123, 0x7fe0, R121, 0xf8, !PT ;  /* 0x00007fe07b797812 */ /* 0x000fc600078ef879 */
[----:B------:R2:W-:Y:S01]  /*1cd0*/  STS.64 [R27], R62 ;  /* 0x0000003e1b007388 */ /* 0x0005e20000000a00 */
[----:B------:R-:W-:Y:S02]  /*1ce0*/  LOP3.LUT R123, R123, 0x7fe0, R0, 0xf8, !PT ;  /* 0x00007fe07b7b7812 */ /* 0x000fe400078ef800 */
[----:B0-----:R-:W-:Y:S02]  /*1cf0*/  LEA R21, R120, UR11, 0x3 ;  /* 0x0000000b78157c11 */ /* 0x001fe4000f8e18ff */
[----:B------:R-:W-:Y:S02]  /*1d00*/  LEA R65, R118, UR9, 0x3 ;  /* 0x0000000976417c11 */ /* 0x000fe4000f8e18ff */
[----:B-1----:R-:W-:Y:S02]  /*1d10*/  LEA R23, R119, UR11, 0x3 ;  /* 0x0000000b77177c11 */ /* 0x002fe4000f8e18ff */
[----:B------:R-:W-:Y:S02]  /*1d20*/  LEA R67, R112, UR9, 0x3 ;  /* 0x0000000970437c11 */ /* 0x000fe4000f8e18ff */
[----:B--2---:R-:W-:Y:S01]  /*1d30*/  LEA R27, R122, UR9, 0x3 ;  /* 0x000000097a1b7c11 */ /* 0x004fe2000f8e18ff */
[----:B------:R-:W-:Y:S04]  /*1d40*/  STS.64 [R29], R60 ;  /* 0x0000003c1d007388 */ /* 0x000fe80000000a00 */
[----:B------:R0:W-:Y:S02]  /*1d50*/  STS.64 [R41], R52 ;  /* 0x0000003429007388 */ /* 0x0001e40000000a00 */
[----:B0-----:R-:W-:-:S02]  /*1d60*/  LEA R53, R123, UR9, 0x3 ;  /* 0x000000097b357c11 */ /* 0x001fc4000f8e18ff */
[----:B------:R0:W-:Y:S04]  /*1d70*/  STS.64 [R71], R50 ;  /* 0x0000003247007388 */ /* 0x0001e80000000a00 */
[----:B------:R-:W-:Y:S04]  /*1d80*/  STS.64 [R93], R48 ;  /* 0x000000305d007388 */ /* 0x000fe80000000a00 */
[----:B------:R-:W-:Y:S01]  /*1d90*/  STS.64 [R21], R42 ;  /* 0x0000002a15007388 */ /* 0x000fe20000000a00 */
[----:B0-----:R-:W-:-:S03]  /*1da0*/  LEA R51, R121, UR9, 0x3 ;  /* 0x0000000979337c11 */ /* 0x001fc6000f8e18ff */
[----:B------:R-:W-:Y:S04]  /*1db0*/  STS.64 [R23], R30 ;  /* 0x0000001e17007388 */ /* 0x000fe80000000a00 */
[----:B------:R-:W-:Y:S04]  /*1dc0*/  STS.64 [R65], R36 ;  /* 0x0000002441007388 */ /* 0x000fe80000000a00 */
[----:B------:R-:W-:Y:S04]  /*1dd0*/  STS.64 [R67], R38 ;  /* 0x0000002643007388 */ /* 0x000fe80000000a00 */
[----:B------:R-:W-:Y:S04]  /*1de0*/  STS.64 [R27], R24 ;  /* 0x000000181b007388 */ /* 0x000fe80000000a00 */
[----:B------:R-:W-:Y:S04]  /*1df0*/  STS.64 [R51], R44 ;  /* 0x0000002c33007388 */ /* 0x000fe80000000a00 */
[----:B------:R-:W-:Y:S01]  /*1e00*/  STS.64 [R53], R46 ;  /* 0x0000002e35007388 */ /* 0x000fe20000000a00 */
[----:B------:R-:W-:Y:S01]  /*1e10*/  UIADD3 UR11, UPT, UPT, UR5, UR8, URZ ;  /* 0x00000008050b7290 */ /* 0x000fe2000fffe0ff */
[----:B------:R-:W-:Y:S01]  /*1e20*/  IMAD.MOV.U32 R0, RZ, RZ, R9 ;  /* 0x000000ffff007224 */ /* 0x000fe200078e0009 */
[----:B------:R-:W-:-:S04]  /*1e30*/  UIADD3 UR8, UPT, UPT, UR6, UR8, URZ ;  /* 0x0000000806087290 */ /* 0x000fc8000fffe0ff */
[----:B------:R-:W-:Y:S01]  /*1e40*/  LEA R86, R0, UR11, 0x9 ;  /* 0x0000000b00567c11 */ /* 0x000fe2000f8e48ff */
[----:B------:R-:W-:Y:S01]  /*1e50*/  BAR.SYNC.DEFER_BLOCKING 0x0 ;  /* 0x0000000000007b1d */ /* 0x000fe20000010000 */
[----:B------:R-:W-:-:S05]  /*1e60*/  LEA R84, R8, UR8, 0x5 ;  /* 0x0000000808547c11 */ /* 0x000fca000f8e28ff */
[----:B------:R-:W-:Y:S04]  /*1e70*/  LDS.128 R36, [R84] ;  /* 0x0000000054247984 */ /* 0x000fe80000000c00 */
[----:B------:R-:W-:Y:S04]  /*1e80*/  LDS.128 R28, [R84+0x10] ;  /* 0x00001000541c7984 */ /* 0x000fe80000000c00 */
[----:B------:R-:W0:Y:S04]  /*1e90*/  LDS.128 R20, [R86+0x80] ;  /* 0x0000800056147984 */ /* 0x000e280000000c00 */
[----:B------:R-:W1:Y:S04]  /*1ea0*/  LDS.128 R40, [R86+0x100] ;  /* 0x0001000056287984 */ /* 0x000e680000000c00 */
[----:B------:R-:W2:Y:S04]  /*1eb0*/  LDS.128 R60, [R86] ;  /* 0x00000000563c7984 */ /* 0x000ea80000000c00 */
[----:B------:R-:W3:Y:S04]  /*1ec0*/  LDS.128 R24, [R86+0x180] ;  /* 0x0001800056187984 */ /* 0x000ee80000000c00 */
[----:B------:R-:W4:Y:S04]  /*1ed0*/  LDS.128 R64, [R84+0x100] ;  /* 0x0001000054407984 */ /* 0x000f280000000c00 */
[----:B------:R-:W5:Y:S04]  /*1ee0*/  LDS.128 R48, [R84+0x110] ;  /* 0x0001100054307984 */ /* 0x000f680000000c00 */
[----:B------:R-:W-:Y:S01]  /*1ef0*/  LDS.128 R44, [R84+0x200] ;  /* 0x00020000542c7984 */ /* 0x000fe20000000c00 */
[----:B0-----:R-:W-:-:S02]  /*1f00*/  DFMA R106, R20, R36, R106 ;  /* 0x00000024146a722b */ /* 0x001fc4000000006a */
[C---:B------:R-:W-:Y:S02]  /*1f10*/  DFMA R104, R20.reuse, R38, R104 ;  /* 0x000000261468722b */ /* 0x040fe40000000068 */
[C---:B------:R-:W-:Y:S02]  /*1f20*/  DFMA R102, R20.reuse, R28, R102 ;  /* 0x0000001c1466722b */ /* 0x040fe40000000066 */
[----:B------:R-:W-:Y:S02]  /*1f30*/  DFMA R112, R20, R30, R54 ;  /* 0x0000001e1470722b */ /* 0x000fe40000000036 */
[C---:B-1----:R-:W-:Y:S01]  /*1f40*/  DFMA R110, R40.reuse, R36, R110 ;  /* 0x00000024286e722b */ /* 0x042fe2000000006e */
[----:B------:R-:W0:Y:S01]  /*1f50*/  LDS.128 R52, [R86+0x10] ;  /* 0x0000100056347984 */ /* 0x000e220000000c00 */
[C---:B------:R-:W-:Y:S02]  /*1f60*/  DFMA R70, R40.reuse, R38, R32 ;  /* 0x000000262846722b */ /* 0x040fe40000000020 */
[----:B------:R-:W-:-:S02]  /*1f70*/  DFMA R20, R40, R28, R34 ;  /* 0x0000001c2814722b */ /* 0x000fc40000000022 */
[-C--:B--2---:R-:W-:Y:S01]  /*1f80*/  DFMA R108, R60, R30.reuse, R58 ;  /* 0x0000001e3c6c722b */ /* 0x084fe2000000003a */
[----:B------:R-:W1:Y:S01]  /*1f90*/  LDS.128 R32, [R84+0x210] ;  /* 0x0002100054207984 */ /* 0x000e620000000c00 */
[----:B------:R-:W-:Y:S02]  /*1fa0*/  DFMA R40, R40, R30, R56 ;  /* 0x0000001e2828722b */ /* 0x000fe40000000038 */
[C---:B------:R-:W-:Y:S01]  /*1fb0*/  DFMA R98, R60.reuse, R36, R98 ;  /* 0x000000243c62722b */ /* 0x040fe20000000062 */
[----:B------:R-:W2:Y:S01]  /*1fc0*/  LDS.128 R56, [R86+0x90] ;  /* 0x0000900056387984 */ /* 0x000ea20000000c00 */
[----:B------:R-:W-:Y:S02]  /*1fd0*/  DFMA R96, R60, R38, R96 ;  /* 0x000000263c60722b */ /* 0x000fe40000000060 */
[C---:B---3--:R-:W-:Y:S02]  /*1fe0*/  DFMA R68, R24.reuse, R36, R68 ;  /* 0x000000241844722b */ /* 0x048fe40000000044 */
[----:B------:R-:W-:-:S02]  /*1ff0*/  DFMA R100, R24, R38, R100 ;  /* 0x000000261864722b */ /* 0x000fc40000000064 */
[-C--:B------:R-:W-:Y:S01]  /*2000*/  DFMA R94, R60, R28.reuse, R94 ;  /* 0x0000001c3c5e722b */ /* 0x080fe2000000005e */
[----:B------:R-:W3:Y:S01]  /*2010*/  LDS.128 R36, [R86+0x110] ;  /* 0x0001100056247984 */ /* 0x000ee20000000c00 */
[C---:B------:R-:W-:Y:S02]  /*2020*/  DFMA R116, R24.reuse, R28, R116 ;  /* 0x0000001c1874722b */ /* 0x040fe40000000074 */
[----:B------:R-:W-:Y:S01]  /*2030*/  DFMA R114, R24, R30, R114 ;  /* 0x0000001e1872722b */ /* 0x000fe20000000072 */
[----:B------:R-:W3:Y:S01]  /*2040*/  LDS.128 R28, [R86+0x190] ;  /* 0x00019000561c7984 */ /* 0x000ee20000000c00 */
[----:B----4-:R-:W-:Y:S02]  /*2050*/  DFMA R110, R64, R42, R110 ;  /* 0x0000002a406e722b */ /* 0x010fe4000000006e */
[----:B------:R-:W-:Y:S02]  /*2060*/  DFMA R70, R42, R66, R70 ;  /* 0x000000422a46722b */ /* 0x000fe40000000046 */
[----:B-----5:R-:W-:-:S02]  /*2070*/  DFMA R24, R48, R42, R20 ;  /* 0x0000002a3018722b */ /* 0x020fc40000000014 */
[C---:B------:R-:W-:Y:S02]  /*2080*/  DFMA R98, R64.reuse, R62, R98 ;  /* 0x0000003e4062722b */ /* 0x040fe40000000062 */
[C---:B------:R-:W-:Y:S02]  /*2090*/  DFMA R106, R64.reuse, R22, R106 ;  /* 0x00000016406a722b */ /* 0x040fe4000000006a */
[----:B------:R-:W-:Y:S02]  /*20a0*/  DFMA R68, R64, R26, R68 ;  /* 0x0000001a4044722b */ /* 0x000fe40000000044 */
[-C--:B------:R-:W-:Y:S02]  /*20b0*/  DFMA R96, R62, R66.reuse, R96 ;  /* 0x000000423e60722b */ /* 0x080fe40000000060 */
[-C--:B------:R-:W-:Y:S02]  /*20c0*/  DFMA R104, R22, R66.reuse, R104 ;  /* 0x000000421668722b */ /* 0x080fe40000000068 */
[----:B------:R-:W-:-:S02]  /*20d0*/  DFMA R100, R26, R66, R100 ;  /* 0x000000421a64722b */ /* 0x000fc40000000064 */
[----:B------:R-:W-:Y:S01]  /*20e0*/  DFMA R94, R48, R62, R94 ;  /* 0x0000003e305e722b */ /* 0x000fe2000000005e */
[----:B------:R-:W4:Y:S01]  /*20f0*/  LDS.128 R64, [R84+0x300] ;  /* 0x0003000054407984 */ /* 0x000f220000000c00 */
[----:B------:R-:W-:Y:S02]  /*2100*/  DFMA R108, R62, R50, R108 ;  /* 0x000000323e6c722b */ /* 0x000fe4000000006c */
[----:B------:R-:W-:Y:S01]  /*2110*/  DFMA R102, R48, R22, R102 ;  /* 0x000000163066722b */ /* 0x000fe20000000066 */
[----:B------:R-:W-:Y:S01]  /*2120*/  LDS.128 R60, [R86+0x20] ;  /* 0x00002000563c7984 */ /* 0x000fe20000000c00 */
[-C--:B------:R-:W-:Y:S02]  /*2130*/  DFMA R112, R22, R50.reuse, R112 ;  /* 0x000000321670722b */ /* 0x080fe40000000070 */
[----:B------:R-:W-:Y:S01]  /*2140*/  DFMA R42, R42, R50, R40 ;  /* 0x000000322a2a722b */ /* 0x000fe20000000028 */
[----:B------:R-:W-:Y:S01]  /*2150*/  LDS.128 R20, [R84+0x400] ;  /* 0x0004000054147984 */ /* 0x000fe20000000c00 */
[----:B------:R-:W-:-:S02]  /*2160*/  DFMA R116, R48, R26, R116 ;  /* 0x0000001a3074722b */ /* 0x000fc40000000074 */
[----:B------:R-:W-:Y:S01]  /*2170*/  DFMA R114, R26, R50, R114 ;  /* 0x000000321a72722b */ /* 0x000fe20000000072 */
[----:B------:R-:W5:Y:S01]  /*2180*/  LDS.128 R48, [R84+0x310] ;  /* 0x0003100054307984 */ /* 0x000f620000000c00 */
[C---:B0-----:R-:W-:Y:S02]  /*2190*/  DFMA R98, R52.reuse, R44, R98 ;  /* 0x0000002c3462722b */ /* 0x041fe40000000062 */
[C---:B------:R-:W-:Y:S02]  /*21a0*/  DFMA R96, R52.reuse, R46, R96 ;  /* 0x0000002e3460722b */ /* 0x040fe40000000060 */
[C---:B-1----:R-:W-:Y:S02]  /*21b0*/  DFMA R94, R52.reuse, R32, R94 ;  /* 0x00000020345e722b */ /* 0x042fe4000000005e */
[----:B------:R-:W-:Y:S02]  /*21c0*/  DFMA R108, R52, R34, R108 ;  /* 0x00000022346c722b */ /* 0x000fe4000000006c */
[----:B--2---:R-:W-:-:S02]  /*21d0*/  DFMA R106, R56, R44, R106 ;  /* 0x0000002c386a722b */ /* 0x004fc4000000006a */
[C---:B------:R-:W-:Y:S02]  /*21e0*/  DFMA R104, R56.reuse, R46, R104 ;  /* 0x0000002e3868722b */ /* 0x040fe40000000068 */
[C---:B------:R-:W-:Y:S02]  /*21f0*/  DFMA R102, R56.reuse, R32, R102 ;  /* 0x000000203866722b */ /* 0x040fe40000000066 */
[----:B------:R-:W-:Y:S02]  /*2200*/  DFMA R112, R56, R34, R112 ;  /* 0x000000223870722b */ /* 0x000fe40000000070 */
[C---:B---3--:R-:W-:Y:S02]  /*2210*/  DFMA R52, R36.reuse, R32, R24 ;  /* 0x000000202434722b */ /* 0x048fe40000000018 */
[C---:B------:R-:W-:Y:S01]  /*2220*/  DFMA R56, R36.reuse, R34, R42 ;  /* 0x000000222438722b */ /* 0x040fe2000000002a */
[----:B------:R-:W-:Y:S01]  /*2230*/  LDS.128 R24, [R84+0x410] ;  /* 0x0004100054187984 */ /* 0x000fe20000000c00 */
[----:B------:R-:W-:-:S02]  /*2240*/  DFMA R110, R36, R44, R110 ;  /* 0x0000002c246e722b */ /* 0x000fc4000000006e */
[----:B------:R-:W-:Y:S01]  /*2250*/  DFMA R70, R36, R46, R70 ;  /* 0x0000002e2446722b */ /* 0x000fe20000000046 */
[----:B------:R-:W0:Y:S01]  /*2260*/  LDS.128 R40, [R86+0xa0] ;  /* 0x0000a00056287984 */ /* 0x000e220000000c00 */
[C---:B------:R-:W-:Y:S02]  /*2270*/  DFMA R68, R28.reuse, R44, R68 ;  /* 0x0000002c1c44722b */ /* 0x040fe40000000044 */
[C---:B------:R-:W-:Y:S01]  /*2280*/  DFMA R100, R28.reuse, R46, R100 ;  /* 0x0000002e1c64722b */ /* 0x040fe20000000064 */
[----:B------:R-:W1:Y:S01]  /*2290*/  LDS.128 R44, [R86+0x120] ;  /* 0x00012000562c7984 */ /* 0x000e620000000c00 */
[C---:B------:R-:W-:Y:S02]  /*22a0*/  DFMA R116, R28.reuse, R32, R116 ;  /* 0x000000201c74722b */ /* 0x040fe40000000074 */
[----:B------:R-:W-:Y:S01]  /*22b0*/  DFMA R114, R28, R34, R114 ;  /* 0x000000221c72722b */ /* 0x000fe20000000072 */
[----:B------:R-:W2:Y:S01]  /*22c0*/  LDS.128 R32, [R86+0x1a0] ;  /* 0x0001a00056207984 */ /* 0x000ea20000000c00 */
[----:B----4-:R-:W-:-:S02]  /*22d0*/  DFMA R98, R64, R54, R98 ;  /* 0x000000364062722b */ /* 0x010fc40000000062 */
[C---:B------:R-:W-:Y:S02]  /*22e0*/  DFMA R106, R64.reuse, R58, R106 ;  /* 0x0000003a406a722b */ /* 0x040fe4000000006a */
[C---:B------:R-:W-:Y:S02]  /*22f0*/  DFMA R110, R64.reuse, R38, R110 ;  /* 0x00000026406e722b */ /* 0x040fe4000000006e */
[----:B------:R-:W-:Y:S02]  /*2300*/  DFMA R68, R64, R30, R68 ;  /* 0x0000001e4044722b */ /* 0x000fe40000000044 */
[-C--:B------:R-:W-:Y:S02]  /*2310*/  DFMA R96, R54, R66.reuse, R96 ;  /* 0x000000423660722b */ /* 0x080fe40000000060 */
[-C--:B------:R-:W-:Y:S02]  /*2320*/  DFMA R104, R58, R66.reuse, R104 ;  /* 0x000000423a68722b */ /* 0x080fe40000000068 */
[----:B------:R-:W-:-:S02]  /*2330*/  DFMA R70, R38, R66, R70 ;  /* 0x000000422646722b */ /* 0x000fc40000000046 */
[----:B------:R-:W-:Y:S02]  /*2340*/  DFMA R100, R30, R66, R100 ;  /* 0x000000421e64722b */ /* 0x000fe40000000064 */
[----:B-----5:R-:W-:Y:S01]  /*2350*/  DFMA R94, R48, R54, R94 ;  /* 0x00000036305e722b */ /* 0x020fe2000000005e */
[----:B------:R-:W3:Y:S01]  /*2360*/  LDS.128 R64, [R84+0x500] ;  /* 0x0005000054407984 */ /* 0x000ee20000000c00 */
[----:B------:R-:W-:Y:S02]  /*2370*/  DFMA R108, R54, R50, R108 ;  /* 0x00000032366c722b */ /* 0x000fe4000000006c */
[----:B------:R-:W-:Y:S02]  /*2380*/  DFMA R102, R48, R58, R102 ;  /* 0x0000003a3066722b */ /* 0x000fe40000000066 */
[----:B------:R-:W-:Y:S02]  /*2390*/  DFMA R112, R58, R50, R112 ;  /* 0x000000323a70722b */ /* 0x000fe40000000070 */
[----:B------:R-:W-:-:S02]  /*23a0*/  DFMA R28, R48, R38, R52 ;  /* 0x00000026301c722b */ /* 0x000fc40000000034 */
[----:B------:R-:W-:Y:S01]  /*23b0*/  DFMA R56, R38, R50, R56 ;  /* 0x000000322638722b */ /* 0x000fe20000000038 */
[----:B------:R-:W-:Y:S01]  /*23c0*/  LDS.128 R52, [R86+0x30] ;  /* 0x0000300056347984 */ /* 0x000fe20000000c00 */
[----:B------:R-:W-:Y:S02]  /*23d0*/  DFMA R116, R48, R30, R116 ;  /* 0x0000001e3074722b */ /* 0x000fe40000000074 */
[----:B------:R-:W-:Y:S01]  /*23e0*/  DFMA R114, R30, R50, R114 ;  /* 0x000000321e72722b */ /* 0x000fe20000000072 */
[----:B------:R-:W-:Y:S04]  /*23f0*/  LDS.128 R36, [R84+0x600] ;  /* 0x0006000054247984 */ /* 0x000fe80000000c00 */
[----:B------:R-:W4:Y:S01]  /*2400*/  LDS.128 R48, [R84+0x510] ;  /* 0x0005100054307984 */ /* 0x000f220000000c00 */
[----:B0-----:R-:W-:-:S02]  /*2410*/  DFMA R106, R40, R20, R106 ;  /* 0x00000014286a722b */ /* 0x001fc4000000006a */
[C---:B------:R-:W-:Y:S02]  /*2420*/  DFMA R104, R40.reuse, R22, R104 ;  /* 0x000000162868722b */ /* 0x040fe40000000068 */
[C---:B------:R-:W-:Y:S02]  /*2430*/  DFMA R102, R40.reuse, R24, R102 ;  /* 0x000000182866722b */ /* 0x040fe40000000066 */
[----:B------:R-:W-:Y:S02]  /*2440*/  DFMA R112, R40, R26, R112 ;  /* 0x0000001a2870722b */ /* 0x000fe40000000070 */
[C---:B-1----:R-:W-:Y:S02]  /*2450*/  DFMA R110, R44.reuse, R20, R110 ;  /* 0x000000142c6e722b */ /* 0x042fe4000000006e */
[C---:B------:R-:W-:Y:S02]  /*2460*/  DFMA R70, R44.reuse, R22, R70 ;  /* 0x000000162c46722b */ /* 0x040fe40000000046 */
[----:B------:R-:W-:-:S02]  /*2470*/  DFMA R40, R44, R24, R28 ;  /* 0x000000182c28722b */ /* 0x000fc4000000001c */
[C---:B------:R-:W-:Y:S01]  /*2480*/  DFMA R98, R60.reuse, R20, R98 ;  /* 0x000000143c62722b */ /* 0x040fe20000000062 */
[----:B------:R-:W0:Y:S01]  /*2490*/  LDS.128 R28, [R84+0x610] ;  /* 0x00061000541c7984 */ /* 0x000e220000000c00 */
[----:B------:R-:W-:Y:S02]  /*24a0*/  DFMA R96, R60, R22, R96 ;  /* 0x000000163c60722b */ /* 0x000fe40000000060 */
[----:B------:R-:W-:Y:S02]  /*24b0*/  DFMA R44, R44, R26, R56 ;  /* 0x0000001a2c2c722b */ /* 0x000fe40000000038 */
[C---:B--2---:R-:W-:Y:S01]  /*24c0*/  DFMA R68, R32.reuse, R20, R68 ;  /* 0x000000142044722b */ /* 0x044fe20000000044 */
[----:B------:R-:W1:Y:S01]  /*24d0*/  LDS.128 R56, [R86+0xb0] ;  /* 0x0000b00056387984 */ /* 0x000e620000000c00 */
[----:B------:R-:W-:Y:S02]  /*24e0*/  DFMA R100, R32, R22, R100 ;  /* 0x000000162064722b */ /* 0x000fe40000000064 */
[C---:B------:R-:W-:Y:S01]  /*24f0*/  DFMA R94, R60.reuse, R24, R94 ;  /* 0x000000183c5e722b */ /* 0x040fe2000000005e */
[----:B------:R-:W2:Y:S01]  /*2500*/  LDS.128 R20, [R86+0x130] ;  /* 0x0001300056147984 */ /* 0x000ea20000000c00 */
[----:B------:R-:W-:-:S02]  /*2510*/  DFMA R108, R60, R26, R108 ;  /* 0x0000001a3c6c722b */ /* 0x000fc4000000006c */
[C---:B------:R-:W-:Y:S02]  /*2520*/  DFMA R116, R32.reuse, R24, R116 ;  /* 0x000000182074722b */ /* 0x040fe40000000074 */
[----:B------:R-:W-:Y:S01]  /*2530*/  DFMA R114, R32, R26, R114 ;  /* 0x0000001a2072722b */ /* 0x000fe20000000072 */
[----:B------:R-:W5:Y:S01]  /*2540*/  LDS.128 R24, [R86+0x1b0] ;  /* 0x0001b00056187984 */ /* 0x000f620000000c00 */
[C---:B---3--:R-:W-:Y:S02]  /*2550*/  DFMA R98, R64.reuse, R62, R98 ;  /* 0x0000003e4062722b */ /* 0x048fe40000000062 */
[C---:B------:R-:W-:Y:S02]  /*2560*/  DFMA R106, R64.reuse, R42, R106 ;  /* 0x0000002a406a722b */ /* 0x040fe4000000006a */
[C---:B------:R-:W-:Y:S02]  /*2570*/  DFMA R110, R64.reuse, R46, R110 ;  /* 0x0000002e406e722b */ /* 0x040fe4000000006e */
[----:B------:R-:W-:-:S02]  /*2580*/  DFMA R68, R64, R34, R68 ;  /* 0x000000224044722b */ /* 0x000fc40000000044 */
[-C--:B------:R-:W-:Y:S02]  /*2590*/  DFMA R96, R62, R66.reuse, R96 ;  /* 0x000000423e60722b */ /* 0x080fe40000000060 */
[-C--:B------:R-:W-:Y:S02]  /*25a0*/  DFMA R104, R42, R66.reuse, R104 ;  /* 0x000000422a68722b */ /* 0x080fe40000000068 */
[-C--:B------:R-:W-:Y:S02]  /*25b0*/  DFMA R70, R46, R66.reuse, R70 ;  /* 0x000000422e46722b */ /* 0x080fe40000000046 */
[----:B------:R-:W-:Y:S02]  /*25c0*/  DFMA R100, R34, R66, R100 ;  /* 0x000000422264722b */ /* 0x000fe40000000064 */
[----:B----4-:R-:W-:Y:S01]  /*25d0*/  DFMA R94, R48, R62, R94 ;  /* 0x0000003e305e722b */ /* 0x010fe2000000005e */
[----:B------:R-:W3:Y:S01]  /*25e0*/  LDS.128 R64, [R84+0x700] ;  /* 0x0007000054407984 */ /* 0x000ee20000000c00 */
[----:B------:R-:W-:-:S02]  /*25f0*/  DFMA R108, R62, R50, R108 ;  /* 0x000000323e6c722b */ /* 0x000fc4000000006c */
[----:B------:R-:W-:Y:S01]  /*2600*/  DFMA R102, R48, R42, R102 ;  /* 0x0000002a3066722b */ /* 0x000fe20000000066 */
[----:B------:R-:W-:Y:S01]  /*2610*/  LDS.128 R60, [R86+0x40] ;  /* 0x00004000563c7984 */ /* 0x000fe20000000c00 */
[----:B------:R-:W-:Y:S02]  /*2620*/  DFMA R112, R42, R50, R112 ;  /* 0x000000322a70722b */ /* 0x000fe40000000070 */
[----:B------:R-:W-:Y:S02]  /*2630*/  DFMA R40, R48, R46, R40 ;  /* 0x0000002e3028722b */ /* 0x000fe40000000028 */
[----:B------:R-:W-:Y:S02]  /*2640*/  DFMA R32, R46, R50, R44 ;  /* 0x000000322e20722b */ /* 0x000fe4000000002c */
[----:B------:R-:W-:Y:S01]  /*2650*/  DFMA R116, R48, R34, R116 ;  /* 0x000000223074722b */ /* 0x000fe20000000074 */
[----:B------:R-:W-:Y:S01]  /*2660*/  LDS.128 R44, [R84+0x800] ;  /* 0x00080000542c7984 */ /* 0x000fe20000000c00 */
[----:B------:R-:W-:-:S03]  /*2670*/  DFMA R114, R34, R50, R114 ;  /* 0x000000322272722b */ /* 0x000fc60000000072 */
[----:B------:R-:W4:Y:S01]  /*2680*/  LDS.128 R48, [R84+0x710] ;  /* 0x0007100054307984 */ /* 0x000f220000000c00 */
[C---:B------:R-:W-:Y:S02]  /*2690*/  DFMA R98, R52.reuse, R36, R98 ;  /* 0x000000243462722b */ /* 0x040fe40000000062 */
[C---:B------:R-:W-:Y:S02]  /*26a0*/  DFMA R96, R52.reuse, R38, R96 ;  /* 0x000000263460722b */ /* 0x040fe40000000060 */
[C---:B0-----:R-:W-:Y:S02]  /*26b0*/  DFMA R94, R52.reuse, R28, R94 ;  /* 0x0000001c345e722b */ /* 0x041fe4000000005e */
[----:B------:R-:W-:Y:S02]  /*26c0*/  DFMA R108, R52, R30, R108 ;  /* 0x0000001e346c722b */ /* 0x000fe4000000006c */
[C---:B-1----:R-:W-:Y:S02]  /*26d0*/  DFMA R106, R56.reuse, R36, R106 ;  /* 0x00000024386a722b */ /* 0x042fe4000000006a */
[----:B------:R-:W-:-:S02]  /*26e0*/  DFMA R104, R56, R38, R104 ;  /* 0x000000263868722b */ /* 0x000fc40000000068 */
[C---:B------:R-:W-:Y:S02]  /*26f0*/  DFMA R102, R56.reuse, R28, R102 ;  /* 0x0000001c3866722b */ /* 0x040fe40000000066 */
[----:B------:R-:W-:Y:S02]  /*2700*/  DFMA R112, R56, R30, R112 ;  /* 0x0000001e3870722b */ /* 0x000fe40000000070 */
[C---:B--2---:R-:W-:Y:S02]  /*2710*/  DFMA R52, R20.reuse, R28, R40 ;  /* 0x0000001c1434722b */ /* 0x044fe40000000028 */
[C---:B------:R-:W-:Y:S01]  /*2720*/  DFMA R110, R20.reuse, R36, R110 ;  /* 0x00000024146e722b */ /* 0x040fe2000000006e */
[----:B------:R-:W0:Y:S01]  /*2730*/  LDS.128 R40, [R84+0x810] ;  /* 0x0008100054287984 */ /* 0x000e220000000c00 */
[C---:B------:R-:W-:Y:S02]  /*2740*/  DFMA R70, R20.reuse, R38, R70 ;  /* 0x000000261446722b */ /* 0x040fe40000000046 */
[----:B------:R-:W-:-:S02]  /*2750*/  DFMA R56, R20, R30, R32 ;  /* 0x0000001e1438722b */ /* 0x000fc40000000020 */
[C---:B-----5:R-:W-:Y:S01]  /*2760*/  DFMA R68, R24.reuse, R36, R68 ;  /* 0x000000241844722b */ /* 0x060fe20000000044 */
[----:B------:R-:W1:Y:S01]  /*2770*/  LDS.128 R32, [R86+0xc0] ;  /* 0x0000c00056207984 */ /* 0x000e620000000c00 */
[C---:B------:R-:W-:Y:S02]  /*2780*/  DFMA R100, R24.reuse, R38, R100 ;  /* 0x000000261864722b */ /* 0x040fe40000000064 */
[C---:B------:R-:W-:Y:S01]  /*2790*/  DFMA R116, R24.reuse, R28, R116 ;  /* 0x0000001c1874722b */ /* 0x040fe20000000074 */
[----:B------:R-:W2:Y:S01]  /*27a0*/  LDS.128 R36, [R86+0x140] ;  /* 0x0001400056247984 */ /* 0x000ea20000000c00 */
[----:B------:R-:W-:-:S03]  /*27b0*/  DFMA R114, R24, R30, R114 ;  /* 0x0000001e1872722b */ /* 0x000fc60000000072 */
[----:B------:R-:W5:Y:S01]  /*27c0*/  LDS.128 R28, [R86+0x1c0] ;  /* 0x0001c000561c7984 */ /* 0x000f620000000c00 */
[C---:B---3--:R-:W-:Y:S02]  /*27d0*/  DFMA R98, R64.reuse, R54, R98 ;  /* 0x000000364062722b */ /* 0x048fe40000000062 */
[C---:B------:R-:W-:Y:S02]  /*27e0*/  DFMA R106, R64.reuse, R58, R106 ;  /* 0x0000003a406a722b */ /* 0x040fe4000000006a */
[C---:B------:R-:W-:Y:S02]  /*27f0*/  DFMA R110, R64.reuse, R22, R110 ;  /* 0x00000016406e722b */ /* 0x040fe4000000006e */
[----:B------:R-:W-:Y:S02]  /*2800*/  DFMA R68, R64, R26, R68 ;  /* 0x0000001a4044722b */ /* 0x000fe40000000044 */
[-C--:B------:R-:W-:Y:S02]  /*2810*/  DFMA R96, R54, R66.reuse, R96 ;  /* 0x000000423660722b */ /* 0x080fe40000000060 */
[----:B------:R-:W-:-:S02]  /*2820*/  DFMA R104, R58, R66, R104 ;  /* 0x000000423a68722b */ /* 0x000fc40000000068 */
[-C--:B------:R-:W-:Y:S02]  /*2830*/  DFMA R24, R22, R66.reuse, R70 ;  /* 0x000000421618722b */ /* 0x080fe40000000046 */
[----:B------:R-:W-:Y:S02]  /*2840*/  DFMA R100, R26, R66, R100 ;  /* 0x000000421a64722b */ /* 0x000fe40000000064 */
[----:B----4-:R-:W-:Y:S01]  /*2850*/  DFMA R102, R48, R58, R102 ;  /* 0x0000003a3066722b */ /* 0x010fe20000000066 */
[----:B------:R-:W3:Y:S01]  /*2860*/  LDS.128 R64, [R84+0x900] ;  /* 0x0009000054407984 */ /* 0x000ee20000000c00 */
[----:B------:R-:W-:Y:S02]  /*2870*/  DFMA R112, R58, R50, R112 ;  /* 0x000000323a70722b */ /* 0x000fe40000000070 */
[----:B------:R-:W-:Y:S02]  /*2880*/  DFMA R94, R48, R54, R94 ;  /* 0x00000036305e722b */ /* 0x000fe4000000005e */
[----:B------:R-:W-:-:S02]  /*2890*/  DFMA R108, R54, R50, R108 ;  /* 0x00000032366c722b */ /* 0x000fc4000000006c */
[----:B------:R-:W-:Y:S02]  /*28a0*/  DFMA R58, R48, R22, R52 ;  /* 0x00000016303a722b */ /* 0x000fe40000000034 */
[----:B------:R-:W-:Y:S01]  /*28b0*/  DFMA R56, R22, R50, R56 ;  /* 0x000000321638722b */ /* 0x000fe20000000038 */
[----:B------:R-:W-:Y:S01]  /*28c0*/  LDS.128 R52, [R86+0x50] ;  /* 0x0000500056347984 */ /* 0x000fe20000000c00 */
[----:B------:R-:W-:Y:S02]  /*28d0*/  DFMA R116, R48, R26, R116 ;  /* 0x0000001a3074722b */ /* 0x000fe40000000074 */
[----:B------:R-:W-:Y:S01]  /*28e0*/  DFMA R114, R26, R50, R114 ;  /* 0x000000321a72722b */ /* 0x000fe20000000072 */
[----:B------:R-:W-:Y:S04]  /*28f0*/  LDS.128 R20, [R84+0xa00] ;  /* 0x000a000054147984 */ /* 0x000fe80000000c00 */
[----:B------:R-:W4:Y:S01]  /*2900*/  LDS.128 R48, [R84+0x910] ;  /* 0x0009100054307984 */ /* 0x000f220000000c00 */
[----:B------:R-:W-:-:S02]  /*2910*/  DFMA R98, R60, R44, R98 ;  /* 0x0000002c3c62722b */ /* 0x000fc40000000062 */
[C---:B------:R-:W-:Y:S02]  /*2920*/  DFMA R96, R60.reuse, R46, R96 ;  /* 0x0000002e3c60722b */ /* 0x040fe40000000060 */
[C---:B0-----:R-:W-:Y:S02]  /*2930*/  DFMA R94, R60.reuse, R40, R94 ;  /* 0x000000283c5e722b */ /* 0x041fe4000000005e */
[----:B------:R-:W-:Y:S02]  /*2940*/  DFMA R108, R60, R42, R108 ;  /* 0x0000002a3c6c722b */ /* 0x000fe4000000006c */
[C---:B-1----:R-:W-:Y:S02]  /*2950*/  DFMA R106, R32.reuse, R44, R106 ;  /* 0x0000002c206a722b */ /* 0x042fe4000000006a */
[C---:B------:R-:W-:Y:S02]  /*2960*/  DFMA R104, R32.reuse, R46, R104 ;  /* 0x0000002e2068722b */ /* 0x040fe40000000068 */
[----:B------:R-:W-:-:S02]  /*2970*/  DFMA R102, R32, R40, R102 ;  /* 0x000000282066722b */ /* 0x000fc40000000066 */
[----:B------:R-:W-:Y:S02]  /*2980*/  DFMA R112, R32, R42, R112 ;  /* 0x0000002a2070722b */ /* 0x000fe40000000070 */
[C---:B--2---:R-:W-:Y:S02]  /*2990*/  DFMA R60, R36.reuse, R46, R24 ;  /* 0x0000002e243c722b */ /* 0x044fe40000000018 */
[C---:B------:R-:W-:Y:S01]  /*29a0*/  DFMA R110, R36.reuse, R44, R110 ;  /* 0x0000002c246e722b */ /* 0x040fe2000000006e */
[----:B------:R-:W0:Y:S01]  /*29b0*/  LDS.128 R24, [R84+0xa10] ;  /* 0x000a100054187984 */ /* 0x000e220000000c00 */
[----:B------:R-:W-:Y:S02]  /*29c0*/  DFMA R32, R36, R40, R58 ;  /* 0x000000282420722b */ /* 0x000fe4000000003a */
[C---:B-----5:R-:W-:Y:S02]  /*29d0*/  DFMA R68, R28.reuse, R44, R68 ;  /* 0x0000002c1c44722b */ /* 0x060fe40000000044 */
[----:B------:R-:W-:-:S02]  /*29e0*/  DFMA R100, R28, R46, R100 ;  /* 0x0000002e1c64722b */ /* 0x000fc40000000064 */
[----:B------:R-:W-:Y:S01]  /*29f0*/  DFMA R36, R36, R42, R56 ;  /* 0x0000002a2424722b */ /* 0x000fe20000000038 */
[----:B------:R-:W1:Y:S01]  /*2a00*/  LDS.128 R44, [R86+0x150] ;  /* 0x00015000562c7984 */ /* 0x000e620000000c00 */
[C---:B------:R-:W-:Y:S02]  /*2a10*/  DFMA R116, R28.reuse, R40, R116 ;  /* 0x000000281c74722b */ /* 0x040fe40000000074 */
[----:B------:R-:W-:Y:S01]  /*2a20*/  DFMA R114, R28, R42, R114 ;  /* 0x0000002a1c72722b */ /* 0x000fe20000000072 */
[----:B------:R-:W2:Y:S04]  /*2a30*/  LDS.128 R56, [R86+0xd0] ;  /* 0x0000d00056387984 */ /* 0x000ea80000000c00 */
[----:B------:R-:W5:Y:S01]  /*2a40*/  LDS.128 R40, [R86+0x1d0] ;  /* 0x0001d00056287984 */ /* 0x000f620000000c00 */
[----:B---3--:R-:W-:-:S02]  /*2a50*/  DFMA R98, R64, R62, R98 ;  /* 0x0000003e4062722b */ /* 0x008fc40000000062 */
[C---:B------:R-:W-:Y:S02]  /*2a60*/  DFMA R106, R64.reuse, R34, R106 ;  /* 0x00000022406a722b */ /* 0x040fe4000000006a */
[C---:B------:R-:W-:Y:S02]  /*2a70*/  DFMA R110, R64.reuse, R38, R110 ;  /* 0x00000026406e722b */ /* 0x040fe4000000006e */
[----:B------:R-:W-:Y:S02]  /*2a80*/  DFMA R92, R64, R30, R68 ;  /* 0x0000001e405c722b */ /* 0x000fe40000000044 */
[-C--:B------:R-:W-:Y:S01]  /*2a90*/  DFMA R96, R62, R66.reuse, R96 ;  /* 0x000000423e60722b */ /* 0x080fe20000000060 */
[----:B------:R-:W-:Y:S01]  /*2aa0*/  LDS.128 R68, [R84+0xc10] ;  /* 0x000c100054447984 */ /* 0x000fe20000000c00 */
[----:B------:R-:W-:Y:S02]  /*2ab0*/  DFMA R64, R38, R66, R60 ;  /* 0x000000422640722b */ /* 0x000fe4000000003c */
[----:B----4-:R-:W-:-:S02]  /*2ac0*/  DFMA R94, R48, R62, R94 ;  /* 0x0000003e305e722b */ /* 0x010fc4000000005e */
[----:B------:R-:W-:Y:S01]  /*2ad0*/  DFMA R108, R62, R50, R108 ;  /* 0x000000323e6c722b */ /* 0x000fe2000000006c */
[----:B------:R-:W3:Y:S01]  /*2ae0*/  LDS.128 R60, [R84+0xb00] ;  /* 0x000b0000543c7984 */ /* 0x000ee20000000c00 */
[-C--:B------:R-:W-:Y:S02]  /*2af0*/  DFMA R104, R34, R66.reuse, R104 ;  /* 0x000000422268722b */ /* 0x080fe40000000068 */
[----:B------:R-:W-:Y:S02]  /*2b00*/  DFMA R100, R30, R66, R100 ;  /* 0x000000421e64722b */ /* 0x000fe40000000064 */
[----:B------:R-:W-:Y:S02]  /*2b10*/  DFMA R28, R38, R50, R36 ;  /* 0x00000032261c722b */ /* 0x000fe40000000024 */
[----:B------:R-:W-:Y:S02]  /*2b20*/  DFMA R102, R48, R34, R102 ;  /* 0x000000223066722b */ /* 0x000fe40000000066 */
[----:B------:R-:W-:-:S02]  /*2b30*/  DFMA R112, R34, R50, R112 ;  /* 0x000000322270722b */ /* 0x000fc40000000070 */
[C---:B------:R-:W-:Y:S02]  /*2b40*/  DFMA R66, R48.reuse, R38, R32 ;  /* 0x000000263042722b */ /* 0x040fe40000000020 */
[----:B------:R-:W-:Y:S01]  /*2b50*/  DFMA R116, R48, R30, R116 ;  /* 0x0000001e3074722b */ /* 0x000fe20000000074 */
[----:B------:R-:W-:Y:S01]  /*2b60*/  LDS.128 R36, [R84+0xc00] ;  /* 0x000c000054247984 */ /* 0x000fe20000000c00 */
[----:B------:R-:W-:-:S03]  /*2b70*/  DFMA R114, R30, R50, R114 ;  /* 0x000000321e72722b */ /* 0x000fc60000000072 */
[----:B------:R-:W4:Y:S01]  /*2b80*/  LDS.128 R48, [R84+0xb10] ;  /* 0x000b100054307984 */ /* 0x000f220000000c00 */
[C---:B------:R-:W-:Y:S02]  /*2b90*/  DFMA R98, R52.reuse, R20, R98 ;  /* 0x000000143462722b */ /* 0x040fe40000000062 */
[C---:B------:R-:W-:Y:S01]  /*2ba0*/  DFMA R96, R52.reuse, R22, R96 ;  /* 0x000000163460722b */ /* 0x040fe20000000060 */
[----:B------:R-:W-:Y:S01]  /*2bb0*/  LDS.128 R32, [R86+0x60] ;  /* 0x0000600056207984 */ /* 0x000fe20000000c00 */
[C---:B0-----:R-:W-:Y:S02]  /*2bc0*/  DFMA R94, R52.reuse, R24, R94 ;  /* 0x00000018345e722b */ /* 0x041fe4000000005e */
[-C--:B------:R-:W-:Y:S02]  /*2bd0*/  DFMA R108, R52, R26.reuse, R108 ;  /* 0x0000001a346c722b */ /* 0x080fe4000000006c */
[----:B-1----:R-:W-:Y:S02]  /*2be0*/  DFMA R52, R44, R26, R28 ;  /* 0x0000001a2c34722b */ /* 0x002fe4000000001c */
[C---:B--2---:R-:W-:Y:S01]  /*2bf0*/  DFMA R106, R56.reuse, R20, R106 ;  /* 0x00000014386a722b */ /* 0x044fe2000000006a */
[----:B------:R-:W0:Y:S01]  /*2c00*/  LDS.128 R28, [R86+0xe0] ;  /* 0x0000e000561c7984 */ /* 0x000e220000000c00 */
[----:B------:R-:W-:-:S02]  /*2c10*/  DFMA R104, R56, R22, R104 ;  /* 0x000000163868722b */ /* 0x000fc40000000068 */
[C---:B------:R-:W-:Y:S02]  /*2c20*/  DFMA R110, R44.reuse, R20, R110 ;  /* 0x000000142c6e722b */ /* 0x040fe4000000006e */
[----:B------:R-:W-:Y:S02]  /*2c30*/  DFMA R64, R44, R22, R64 ;  /* 0x000000162c40722b */ /* 0x000fe40000000040 */
[C---:B-----5:R-:W-:Y:S02]  /*2c40*/  DFMA R92, R40.reuse, R20, R92 ;  /* 0x00000014285c722b */ /* 0x060fe4000000005c */
[----:B------:R-:W-:Y:S01]  /*2c50*/  DFMA R100, R40, R22, R100 ;  /* 0x000000162864722b */ /* 0x000fe20000000064 */
[----:B------:R-:W1:Y:S01]  /*2c60*/  LDS.128 R20, [R86+0x160] ;  /* 0x0001600056147984 */ /* 0x000e620000000c00 */
[C---:B------:R-:W-:Y:S02]  /*2c70*/  DFMA R102, R56.reuse, R24, R102 ;  /* 0x000000183866722b */ /* 0x040fe40000000066 */
[----:B------:R-:W-:-:S02]  /*2c80*/  DFMA R112, R56, R26, R112 ;  /* 0x0000001a3870722b */ /* 0x000fc40000000070 */
[-C--:B------:R-:W-:Y:S02]  /*2c90*/  DFMA R56, R44, R24.reuse, R66 ;  /* 0x000000182c38722b */ /* 0x080fe40000000042 */
[C---:B------:R-:W-:Y:S02]  /*2ca0*/  DFMA R116, R40.reuse, R24, R116 ;  /* 0x000000182874722b */ /* 0x040fe40000000074 */
[----:B------:R-:W-:Y:S01]  /*2cb0*/  DFMA R114, R40, R26, R114 ;  /* 0x0000001a2872722b */ /* 0x000fe20000000072 */
[----:B------:R-:W2:Y:S01]  /*2cc0*/  LDS.128 R24, [R86+0x1e0] ;  /* 0x0001e00056187984 */ /* 0x000ea20000000c00 */
[C---:B---3--:R-:W-:Y:S02]  /*2cd0*/  DFMA R98, R60.reuse, R54, R98 ;  /* 0x000000363c62722b */ /* 0x048fe40000000062 */
[C---:B------:R-:W-:Y:S02]  /*2ce0*/  DFMA R106, R60.reuse, R58, R106 ;  /* 0x0000003a3c6a722b */ /* 0x040fe4000000006a */
[----:B------:R-:W-:-:S02]  /*2cf0*/  DFMA R110, R60, R46, R110 ;  /* 0x0000002e3c6e722b */ /* 0x000fc4000000006e */
[----:B------:R-:W-:Y:S02]  /*2d00*/  DFMA R92, R60, R42, R92 ;  /* 0x0000002a3c5c722b */ /* 0x000fe4000000005c */
[-C--:B------:R-:W-:Y:S02]  /*2d10*/  DFMA R96, R54, R62.reuse, R96 ;  /* 0x0000003e3660722b */ /* 0x080fe40000000060 */
[-C--:B------:R-:W-:Y:S02]  /*2d20*/  DFMA R104, R58, R62.reuse, R104 ;  /* 0x0000003e3a68722b */ /* 0x080fe40000000068 */
[-C--:B------:R-:W-:Y:S02]  /*2d30*/  DFMA R44, R46, R62.reuse, R64 ;  /* 0x0000003e2e2c722b */ /* 0x080fe40000000040 */
[----:B------:R-:W-:Y:S01]  /*2d40*/  DFMA R100, R42, R62, R100 ;  /* 0x0000003e2a64722b */ /* 0x000fe20000000064 */
[----:B------:R-:W3:Y:S04]  /*2d50*/  LDS.128 R64, [R84+0xd00] ;  /* 0x000d000054407984 */ /* 0x000ee80000000c00 */
[----:B------:R-:W5:Y:S01]  /*2d60*/  LDS.128 R60, [R84+0xd10] ;  /* 0x000d1000543c7984 */ /* 0x000f620000000c00 */
[----:B----4-:R-:W-:-:S02]  /*2d70*/  DFMA R102, R48, R58, R102 ;  /* 0x0000003a3066722b */ /* 0x010fc40000000066 */
[----:B------:R-:W-:Y:S02]  /*2d80*/  DFMA R112, R58, R50, R112 ;  /* 0x000000323a70722b */ /* 0x000fe40000000070 */
[----:B------:R-:W-:Y:S02]  /*2d90*/  DFMA R94, R48, R54, R94 ;  /* 0x00000036305e722b */ /* 0x000fe4000000005e */
[----:B------:R-:W-:Y:S02]  /*2da0*/  DFMA R108, R54, R50, R108 ;  /* 0x00000032366c722b */ /* 0x000fe4000000006c */
[----:B------:R-:W-:Y:S02]  /*2db0*/  DFMA R40, R48, R46, R56 ;  /* 0x0000002e3028722b */ /* 0x000fe40000000038 */
[----:B------:R-:W-:Y:S01]  /*2dc0*/  DFMA R52, R46, R50, R52 ;  /* 0x000000322e34722b */ /* 0x000fe20000000034 */
[----:B------:R-:W-:Y:S01]  /*2dd0*/  LDS.128 R56, [R86+0x70] ;  /* 0x0000700056387984 */ /* 0x000fe20000000c00 */
[----:B0-----:R-:W-:-:S02]  /*2de0*/  DFMA R106, R28, R36, R106 ;  /* 0x000000241c6a722b */ /* 0x001fc4000000006a */
[C---:B------:R-:W-:Y:S02]  /*2df0*/  DFMA R104, R28.reuse, R38, R104 ;  /* 0x000000261c68722b */ /* 0x040fe40000000068 */
[C---:B------:R-:W-:Y:S02]  /*2e00*/  DFMA R102, R28.reuse, R68, R102 ;  /* 0x000000441c66722b */ /* 0x040fe40000000066 */
[----:B------:R-:W-:Y:S02]  /*2e10*/  DFMA R112, R28, R70, R112 ;  /* 0x000000461c70722b */ /* 0x000fe40000000070 */
[----:B------:R-:W-:Y:S02]  /*2e20*/  DFMA R116, R48, R42, R116 ;  /* 0x0000002a3074722b */ /* 0x000fe40000000074 */
[----:B------:R-:W-:Y:S02]  /*2e30*/  DFMA R114, R42, R50, R114 ;  /* 0x000000322a72722b */ /* 0x000fe40000000072 */
[C---:B------:R-:W-:Y:S01]  /*2e40*/  DFMA R98, R32.reuse, R36, R98 ;  /* 0x000000242062722b */ /* 0x040fe20000000062 */
[----:B------:R-:W-:Y:S01]  /*2e50*/  LDS.128 R48, [R86+0x170] ;  /* 0x0001700056307984 */ /* 0x000fe20000000c00 */
[----:B------:R-:W-:-:S02]  /*2e60*/  DFMA R96, R32, R38, R96 ;  /* 0x000000262060722b */ /* 0x000fc40000000060 */
[C---:B------:R-:W-:Y:S02]  /*2e70*/  DFMA R94, R32.reuse, R68, R94 ;  /* 0x00000044205e722b */ /* 0x040fe4000000005e */
[----:B------:R-:W-:Y:S02]  /*2e80*/  DFMA R108, R32, R70, R108 ;  /* 0x00000046206c722b */ /* 0x000fe4000000006c */
[C---:B-1----:R-:W-:Y:S02]  /*2e90*/  DFMA R28, R20.reuse, R38, R44 ;  /* 0x00000026141c722b */ /* 0x042fe4000000002c */
[C---:B------:R-:W-:Y:S01]  /*2ea0*/  DFMA R110, R20.reuse, R36, R110 ;  /* 0x00000024146e722b */ /* 0x040fe2000000006e */
[----:B------:R-:W0:Y:S01]  /*2eb0*/  LDS.128 R44, [R84+0xe00] ;  /* 0x000e0000542c7984 */ /* 0x000e220000000c00 */
[C---:B------:R-:W-:Y:S02]  /*2ec0*/  DFMA R32, R20.reuse, R68, R40 ;  /* 0x000000441420722b */ /* 0x040fe40000000028 */
[----:B------:R-:W-:Y:S01]  /*2ed0*/  DFMA R20, R20, R70, R52 ;  /* 0x000000461414722b */ /* 0x000fe20000000034 */
[----:B------:R-:W1:Y:S01]  /*2ee0*/  LDS.128 R40, [R84+0xe10] ;  /* 0x000e100054287984 */ /* 0x000e620000000c00 */
[----:B--2---:R-:W-:-:S02]  /*2ef0*/  DFMA R92, R24, R36, R92 ;  /* 0x00000024185c722b */ /* 0x004fc4000000005c */
[C---:B------:R-:W-:Y:S01]  /*2f00*/  DFMA R100, R24.reuse, R38, R100 ;  /* 0x000000261864722b */ /* 0x040fe20000000064 */
[----:B------:R-:W2:Y:S04]  /*2f10*/  LDS.128 R52, [R86+0xf0] ;  /* 0x0000f00056347984 */ /* 0x000ea80000000c00 */
[----:B------:R-:W4:Y:S01]  /*2f20*/  LDS.128 R36, [R86+0x1f0] ;  /* 0x0001f00056247984 */ /* 0x000f220000000c00 */
[C---:B------:R-:W-:Y:S02]  /*2f30*/  DFMA R116, R24.reuse, R68, R116 ;  /* 0x000000441874722b */ /* 0x040fe40000000074 */
[----:B------:R-:W-:Y:S01]  /*2f40*/  DFMA R114, R24, R70, R114 ;  /* 0x000000461872722b */ /* 0x000fe20000000072 */
[----:B------:R-:W4:Y:S01]  /*2f50*/  LDS.128 R68, [R84+0xf00] ;  /* 0x000f000054447984 */ /* 0x000f220000000c00 */
[----:B---3--:R-:W-:-:S02]  /*2f60*/  DFMA R106, R64, R30, R106 ;  /* 0x0000001e406a722b */ /* 0x008fc4000000006a */
[-C--:B------:R-:W-:Y:S02]  /*2f70*/  DFMA R104, R30, R66.reuse, R104 ;  /* 0x000000421e68722b */ /* 0x080fe40000000068 */
[----:B------:R-:W-:Y:S02]  /*2f80*/  DFMA R24, R22, R66, R28 ;  /* 0x000000421618722b */ /* 0x000fe4000000001c */
[----:B-----5:R-:W-:Y:S02]  /*2f90*/  DFMA R102, R60, R30, R102 ;  /* 0x0000001e3c66722b */ /* 0x020fe40000000066 */
[----:B------:R-:W-:Y:S01]  /*2fa0*/  DFMA R112, R30, R62, R112 ;  /* 0x0000003e1e70722b */ /* 0x000fe20000000070 */
[----:B------:R-:W3:Y:S01]  /*2fb0*/  LDS.128 R28, [R84+0xf10] ;  /* 0x000f1000541c7984 */ /* 0x000ee20000000c00 */
[C---:B------:R-:W-:Y:S02]  /*2fc0*/  DFMA R98, R64.reuse, R34, R98 ;  /* 0x000000224062722b */ /* 0x040fe40000000062 */
[----:B------:R-:W-:-:S02]  /*2fd0*/  DFMA R110, R64, R22, R110 ;  /* 0x00000016406e722b */ /* 0x000fc4000000006e */
[----:B------:R-:W-:Y:S02]  /*2fe0*/  DFMA R96, R34, R66, R96 ;  /* 0x000000422260722b */ /* 0x000fe40000000060 */
[----:B------:R-:W-:Y:S02]  /*2ff0*/  DFMA R94, R60, R34, R94 ;  /* 0x000000223c5e722b */ /* 0x000fe4000000005e */
[----:B------:R-:W-:Y:S02]  /*3000*/  DFMA R92, R64, R26, R92 ;  /* 0x0000001a405c722b */ /* 0x000fe4000000005c */
[----:B------:R-:W-:Y:S02]  /*3010*/  DFMA R100, R26, R66, R100 ;  /* 0x000000421a64722b */ /* 0x000fe40000000064 */
[----:B------:R-:W-:Y:S02]  /*3020*/  DFMA R108, R34, R62, R108 ;  /* 0x0000003e226c722b */ /* 0x000fe4000000006c */
[----:B------:R-:W-:-:S02]  /*3030*/  DFMA R32, R60, R22, R32 ;  /* 0x000000163c20722b */ /* 0x000fc40000000020 */
[----:B------:R-:W-:Y:S02]  /*3040*/  DFMA R20, R22, R62, R20 ;  /* 0x0000003e1614722b */ /* 0x000fe40000000014 */
[----:B------:R-:W-:Y:S02]  /*3050*/  DFMA R116, R60, R26, R116 ;  /* 0x0000001a3c74722b */ /* 0x000fe40000000074 */
[----:B------:R-:W-:Y:S01]  /*3060*/  DFMA R114, R26, R62, R114 ;  /* 0x0000003e1a72722b */ /* 0x000fe20000000072 */
[----:B------:R-:W-:Y:S01]  /*3070*/  UIADD3 UR7, UPT, UPT, UR7, 0x1, URZ ;  /* 0x0000000107077890 */ /* 0x000fe2000fffe0ff */
[----:B0-----:R-:W-:Y:S02]  /*3080*/  DFMA R24, R48, R46, R24 ;  /* 0x0000002e3018722b */ /* 0x001fe40000000018 */
[C---:B------:R-:W-:Y:S01]  /*3090*/  DFMA R98, R56.reuse, R44, R98 ;  /* 0x0000002c3862722b */ /* 0x040fe20000000062 */
[----:B------:R-:W-:Y:S01]  /*30a0*/  UISETP.NE.AND UP0, UPT, UR7, -0x1, UPT ;  /* 0xffffffff0700788c */ /* 0x000fe2000bf05270 */
[----:B------:R-:W-:-:S02]  /*30b0*/  DFMA R96, R56, R46, R96 ;  /* 0x0000002e3860722b */ /* 0x000fc40000000060 */
[----:B-1----:R-:W-:Y:S02]  /*30c0*/  DFMA R94, R56, R40, R94 ;  /* 0x00000028385e722b */ /* 0x002fe4000000005e */
[C---:B--2---:R-:W-:Y:S02]  /*30d0*/  DFMA R106, R52.reuse, R44, R106 ;  /* 0x0000002c346a722b */ /* 0x044fe4000000006a */
[C---:B------:R-:W-:Y:S02]  /*30e0*/  DFMA R104, R52.reuse, R46, R104 ;  /* 0x0000002e3468722b */ /* 0x040fe40000000068 */
[----:B------:R-:W-:Y:S02]  /*30f0*/  DFMA R102, R52, R40, R102 ;  /* 0x000000283466722b */ /* 0x000fe40000000066 */
[----:B------:R-:W-:Y:S02]  /*3100*/  DFMA R110, R48, R44, R110 ;  /* 0x0000002c306e722b */ /* 0x000fe4000000006e */
[----:B------:R-:W-:-:S02]  /*3110*/  DFMA R108, R56, R42, R108 ;  /* 0x0000002a386c722b */ /* 0x000fc4000000006c */
[----:B------:R-:W-:Y:S02]  /*3120*/  DFMA R112, R52, R42, R112 ;  /* 0x0000002a3470722b */ /* 0x000fe40000000070 */
[C---:B------:R-:W-:Y:S02]  /*3130*/  DFMA R34, R48.reuse, R40, R32 ;  /* 0x000000283022722b */ /* 0x040fe40000000020 */
[----:B------:R-:W-:Y:S02]  /*3140*/  DFMA R20, R48, R42, R20 ;  /* 0x0000002a3014722b */ /* 0x000fe40000000014 */
[C---:B----4-:R-:W-:Y:S02]  /*3150*/  DFMA R92, R36.reuse, R44, R92 ;  /* 0x0000002c245c722b */ /* 0x050fe4000000005c */
[C---:B------:R-:W-:Y:S02]  /*3160*/  DFMA R100, R36.reuse, R46, R100 ;  /* 0x0000002e2464722b */ /* 0x040fe40000000064 */
[----:B------:R-:W-:-:S02]  /*3170*/  DFMA R116, R36, R40, R116 ;  /* 0x000000282474722b */ /* 0x000fc40000000074 */
[----:B------:R-:W-:Y:S01]  /*3180*/  DFMA R114, R36, R42, R114 ;  /* 0x0000002a2472722b */ /* 0x000fe20000000072 */
[----:B------:R-:W-:Y:S01]  /*3190*/  IMAD.U32 R22, RZ, RZ, UR16 ;  /* 0x00000010ff167e24 */ /* 0x000fe2000f8e00ff */
[----:B------:R-:W-:Y:S01]  /*31a0*/  DFMA R32, R50, R70, R24 ;  /* 0x000000463220722b */ /* 0x000fe20000000018 */
[----:B------:R-:W-:Y:S01]  /*31b0*/  IMAD.U32 R23, RZ, RZ, UR16 ;  /* 0x00000010ff177e24 */ /* 0x000fe2000f8e00ff */
[C---:B------:R-:W-:Y:S01]  /*31c0*/  DFMA R98, R68.reuse, R58, R98 ;  /* 0x0000003a4462722b */ /* 0x040fe20000000062 */
[----:B------:R-:W-:Y:S01]  /*31d0*/  IMAD.U32 R26, RZ, RZ, UR16 ;  /* 0x00000010ff1a7e24 */ /* 0x000fe2000f8e00ff */
[C---:B------:R-:W-:Y:S01]  /*31e0*/  DFMA R106, R68.reuse, R54, R106 ;  /* 0x00000036446a722b */ /* 0x040fe2000000006a */
[----:B------:R-:W-:Y:S01]  /*31f0*/  IMAD.U32 R25, RZ, RZ, UR16 ;  /* 0x00000010ff197e24 */ /* 0x000fe2000f8e00ff */
[----:B------:R-:W-:Y:S02]  /*3200*/  DFMA R110, R68, R50, R110 ;  /* 0x00000032446e722b */ /* 0x000fe4000000006e */
[----:B------:R-:W-:-:S02]  /*3210*/  DFMA R96, R58, R70, R96 ;  /* 0x000000463a60722b */ /* 0x000fc40000000060 */
[----:B------:R-:W-:Y:S02]  /*3220*/  DFMA R104, R54, R70, R104 ;  /* 0x000000463668722b */ /* 0x000fe40000000068 */
[C---:B---3--:R-:W-:Y:S02]  /*3230*/  DFMA R94, R28.reuse, R58, R94 ;  /* 0x0000003a1c5e722b */ /* 0x048fe4000000005e */
[----:B------:R-:W-:Y:S02]  /*3240*/  DFMA R102, R28, R54, R102 ;  /* 0x000000361c66722b */ /* 0x000fe40000000066 */
[----:B------:R-:W-:Y:S02]  /*3250*/  DFMA R68, R68, R38, R92 ;  /* 0x000000264444722b */ /* 0x000fe4000000005c */
[----:B------:R-:W-:Y:S02]  /*3260*/  DFMA R100, R38, R70, R100 ;  /* 0x000000462664722b */ /* 0x000fe40000000064 */
[----:B------:R-:W-:-:S02]  /*3270*/  DFMA R58, R58, R30, R108 ;  /* 0x0000001e3a3a722b */ /* 0x000fc4000000006c */
[----:B------:R-:W-:Y:S02]  /*3280*/  DFMA R54, R54, R30, R112 ;  /* 0x0000001e3636722b */ /* 0x000fe40000000070 */
[----:B------:R-:W-:Y:S02]  /*3290*/  DFMA R34, R28, R50, R34 ;  /* 0x000000321c22722b */ /* 0x000fe40000000022 */
[----:B------:R-:W-:Y:S02]  /*32a0*/  DFMA R56, R50, R30, R20 ;  /* 0x0000001e3238722b */ /* 0x000fe40000000014 */
[----:B------:R-:W-:Y:S02]  /*32b0*/  DFMA R116, R28, R38, R116 ;  /* 0x000000261c74722b */ /* 0x000fe40000000074 */
[----:B------:R-:W-:Y:S01]  /*32c0*/  DFMA R114, R38, R30, R114 ;  /* 0x0000001e2672722b */ /* 0x000fe20000000072 */
[----:B------:R-:W-:Y:S02]  /*32d0*/  IMAD R75, R22, 0x10, R75 ;  /* 0x00000010164b7824 */ /* 0x000fe400078e024b */
[----:B------:R-:W-:-:S02]  /*32e0*/  IMAD R74, R23, 0x10, R74 ;  /* 0x00000010174a7824 */ /* 0x000fc400078e024a */
[----:B------:R-:W-:Y:S02]  /*32f0*/  IMAD R19, R22, 0x10, R19 ;  /* 0x0000001016137824 */ /* 0x000fe400078e0213 */
[----:B------:R-:W-:Y:S02]  /*3300*/  IMAD R7, R26, 0x10, R7 ;  /* 0x000000101a077824 */ /* 0x000fe400078e0207 */
[----:B------:R-:W-:Y:S02]  /*3310*/  IMAD R73, R22, 0x10, R73 ;  /* 0x0000001016497824 */ /* 0x000fe400078e0249 */
[C---:B------:R-:W-:Y:S02]  /*3320*/  IMAD R72, R23.reuse, 0x10, R72 ;  /* 0x0000001017487824 */ /* 0x040fe400078e0248 */
[----:B------:R-:W-:Y:S02]  /*3330*/  IMAD R18, R23, 0x10, R18 ;  /* 0x0000001017127824 */ /* 0x000fe400078e0212 */
[----:B------:R-:W-:-:S02]  /*3340*/  IMAD R6, R25, 0x10, R6 ;  /* 0x0000001019067824 */ /* 0x000fc400078e0206 */
[----:B------:R-:W-:Y:S02]  /*3350*/  VIADD R5, R5, 0x10 ;  /* 0x0000001005057836 */ /* 0x000fe40000000000 */
[----:B------:R-:W-:Y:S02]  /*3360*/  VIADD R13, R13, 0x10 ;  /* 0x000000100d0d7836 */ /* 0x000fe40000000000 */
[----:B------:R-:W-:Y:S02]  /*3370*/  VIADD R14, R14, 0x10 ;  /* 0x000000100e0e7836 */ /* 0x000fe40000000000 */
[----:B------:R-:W-:Y:S02]  /*3380*/  VIADD R15, R15, 0x10 ;  /* 0x000000100f0f7836 */ /* 0x000fe40000000000 */
[----:B------:R-:W-:Y:S02]  /*3390*/  VIADD R16, R16, 0x10 ;  /* 0x0000001010107836 */ /* 0x000fe40000000000 */
[----:B------:R-:W-:-:S02]  /*33a0*/  VIADD R17, R17, 0x10 ;  /* 0x0000001011117836 */ /* 0x000fc40000000000 */
[----:B------:R-:W-:Y:S02]  /*33b0*/  VIADD R11, R11, 0x10 ;  /* 0x000000100b0b7836 */ /* 0x000fe40000000000 */
[----:B------:R-:W-:Y:S01]  /*33c0*/  VIADD R12, R12, 0x10 ;  /* 0x000000100c0c7836 */ /* 0x000fe20000000000 */
[----:B------:R-:W-:Y:S01]  /*33d0*/  ULOP3.LUT UR4, UR4, 0x1, URZ, 0x3c, !UPT ;  /* 0x0000000104047892 */ /* 0x000fe2000f8e3cff */
[----:B------:R-:W-:Y:S06]  /*33e0*/  BAR.SYNC.DEFER_BLOCKING 0x0 ;  /* 0x0000000000007b1d */ /* 0x000fec0000010000 */
[----:B------:R-:W-:Y:S05]  /*33f0*/  BRA.U UP0, `(.L_x_4) ;  /* 0xffffffdd00f07547 */ /* 0x000fea000b83ffff */
.L_x_3:
[----:B------:R-:W-:Y:S02]  /*3400*/  ULEA UR5, UR4, UR5, 0xc ;  /* 0x0000000504057291 */ /* 0x000fe4000f8e60ff */
[----:B------:R-:W-:-:S04]  /*3410*/  ULEA UR4, UR4, UR6, 0xc ;  /* 0x0000000604047291 */ /* 0x000fc8000f8e60ff */
[C---:B------:R-:W-:Y:S01]  /*3420*/  LEA R5, R0.reuse, UR5, 0x9 ;  /* 0x0000000500057c11 */ /* 0x040fe2000f8e48ff */
[----:B------:R-:W-:Y:S01]  /*3430*/  IMAD R0, R0, 0x4, R3 ;  /* 0x0000000400007824 */ /* 0x000fe200078e0203 */
[C---:B------:R-:W-:Y:S01]  /*3440*/  LEA R2, R8.reuse, UR4, 0x5 ;  /* 0x0000000408027c11 */ /* 0x040fe2000f8e28ff */
[----:B------:R-:W-:Y:S02]  /*3450*/  IMAD R3, R8, 0x4, R4 ;  /* 0x0000000408037824 */ /* 0x000fe400078e0204 */
[----:B------:R-:W-:Y:S03]  /*3460*/  LDS.128 R36, [R5+0x80] ;  /* 0x0000800005247984 */ /* 0x000fe60000000c00 */
[----:B------:R-:W-:Y:S01]  /*3470*/  VIMNMX R4, PT, PT, R0, R3, !PT ;  /* 0x0000000300047248 */ /* 0x000fe20007fe0100 */
[----:B------:R-:W0:Y:S03]  /*3480*/  LDS.128 R16, [R2] ;  /* 0x0000000002107984 */ /* 0x000e260000000c00 */
[----:B------:R-:W-:Y:S01]  /*3490*/  ISETP.GE.AND P2, PT, R4, UR16, PT ;  /* 0x0000001004007c0c */ /* 0x000fe2000bf46270 */
[----:B------:R-:W2:Y:S04]  /*34a0*/  LDS.128 R28, [R2+0x10] ;  /* 0x00001000021c7984 */ /* 0x000ea80000000c00 */
[----:B-1----:R-:W1:Y:S04]  /*34b0*/  LDS.128 R12, [R5] ;  /* 0x00000000050c7984 */ /* 0x002e680000000c00 */
[----:B------:R-:W3:Y:S04]  /*34c0*/  LDS.128 R20, [R5+0x100] ;  /* 0x0001000005147984 */ /* 0x000ee80000000c00 */
[----:B------:R-:W4:Y:S04]  /*34d0*/  LDS.128 R44, [R5+0x180] ;  /* 0x00018000052c7984 */ /* 0x000f280000000c00 */
[----:B------:R-:W5:Y:S04]  /*34e0*/  LDS.128 R24, [R2+0x100] ;  /* 0x0001000002187984 */ /* 0x000f680000000c00 */
[----:B------:R-:W5:Y:S04]  /*34f0*/  LDS.128 R40, [R2+0x110] ;  /* 0x0001100002287984 */ /* 0x000f680000000c00 */
[----:B------:R-:W-:Y:S04]  /*3500*/  LDS.128 R48, [R5+0x10] ;  /* 0x0000100005307984 */ /* 0x000fe80000000c00 */
[----:B------:R-:W5:Y:S04]  /*3510*/  LDS.128 R60, [R2+0x200] ;  /* 0x00020000023c7984 */ /* 0x000f680000000c00 */
[----:B------:R-:W5:Y:S04]  /*3520*/  LDS.128 R64, [R2+0x210] ;  /* 0x0002100002407984 */ /* 0x000f680000000c00 */
[----:B------:R-:W5:Y:S01]  /*3530*/  LDS.128 R72, [R5+0x90] ;  /* 0x0000900005487984 */ /* 0x000f620000000c00 */
[----:B0-----:R-:W-:-:S02]  /*3540*/  DFMA R106, R36, R16, R106 ;  /* 0x00000010246a722b */ /* 0x001fc4000000006a */
[C---:B------:R-:W-:Y:S02]  /*3550*/  DFMA R104, R36.reuse, R18, R104 ;  /* 0x000000122468722b */ /* 0x040fe40000000068 */
[C---:B--2---:R-:W-:Y:S02]  /*3560*/  DFMA R102, R36.reuse, R28, R102 ;  /* 0x0000001c2466722b */ /* 0x044fe40000000066 */
[----:B------:R-:W-:Y:S01]  /*3570*/  DFMA R36, R36, R30, R54 ;  /* 0x0000001e2424722b */ /* 0x000fe20000000036 */
[----:B------:R-:W0:Y:S01]  /*3580*/  LDS.128 R52, [R5+0x110] ;  /* 0x0001100005347984 */ /* 0x000e220000000c00 */
[C---:B-1----:R-:W-:Y:S02]  /*3590*/  DFMA R98, R12.reuse, R16, R98 ;  /* 0x000000100c62722b */ /* 0x042fe40000000062 */
[C---:B------:R-:W-:Y:S02]  /*35a0*/  DFMA R96, R12.reuse, R18, R96 ;  /* 0x000000120c60722b */ /* 0x040fe40000000060 */
[----:B------:R-:W-:-:S02]  /*35b0*/  DFMA R94, R12, R28, R94 ;  /* 0x0000001c0c5e722b */ /* 0x000fc4000000005e */
[-C--:B---3--:R-:W-:Y:S02]  /*35c0*/  DFMA R10, R20, R16.reuse, R110 ;  /* 0x00000010140a722b */ /* 0x088fe4000000006e */
[----:B----4-:R-:W-:Y:S02]  /*35d0*/  DFMA R6, R44, R16, R68 ;  /* 0x000000102c06722b */ /* 0x010fe40000000044 */
[----:B------:R-:W-:Y:S02]  /*35e0*/  DFMA R12, R12, R30, R58 ;  /* 0x0000001e0c0c722b */ /* 0x000fe4000000003a */
[-C--:B------:R-:W-:Y:S02]  /*35f0*/  DFMA R32, R20, R18.reuse, R32 ;  /* 0x000000121420722b */ /* 0x080fe40000000020 */
[----:B------:R-:W-:Y:S01]  /*3600*/  DFMA R100, R44, R18, R100 ;  /* 0x000000122c64722b */ /* 0x000fe20000000064 */
[----:B------:R-:W1:Y:S01]  /*3610*/  LDS.128 R16, [R5+0x190] ;  /* 0x0001900005107984 */ /* 0x000e620000000c00 */
[----:B------:R-:W-:-:S02]  /*3620*/  DFMA R34, R20, R28, R34 ;  /* 0x0000001c1422722b */ /* 0x000fc40000000022 */
[----:B------:R-:W-:Y:S02]  /*3630*/  DFMA R70, R20, R30, R56 ;  /* 0x0000001e1446722b */ /* 0x000fe40000000038 */
[C---:B------:R-:W-:Y:S01]  /*3640*/  DFMA R116, R44.reuse, R28, R116 ;  /* 0x0000001c2c74722b */ /* 0x040fe20000000074 */
[----:B------:R-:W-:Y:S01]  /*3650*/  LDS.128 R56, [R2+0x310] ;  /* 0x0003100002387984 */ /* 0x000fe20000000c00 */
[----:B------:R-:W-:Y:S02]  /*3660*/  DFMA R80, R44, R30, R114 ;  /* 0x0000001e2c50722b */ /* 0x000fe40000000072 */
[C---:B-----5:R-:W-:Y:S01]  /*3670*/  DFMA R98, R24.reuse, R14, R98 ;  /* 0x0000000e1862722b */ /* 0x060fe20000000062 */
[----:B------:R-:W2:Y:S01]  /*3680*/  LDS.128 R28, [R2+0x300] ;  /* 0x00030000021c7984 */ /* 0x000ea20000000c00 */
[C---:B------:R-:W-:Y:S02]  /*3690*/  DFMA R20, R24.reuse, R38, R106 ;  /* 0x000000261814722b */ /* 0x040fe4000000006a */
[----:B------:R-:W-:-:S02]  /*36a0*/  DFMA R10, R24, R22, R10 ;  /* 0x00000016180a722b */ /* 0x000fc4000000000a */
[----:B------:R-:W-:Y:S02]  /*36b0*/  DFMA R6, R24, R46, R6 ;  /* 0x0000002e1806722b */ /* 0x000fe40000000006 */
[----:B------:R-:W-:Y:S02]  /*36c0*/  DFMA R68, R14, R26, R96 ;  /* 0x0000001a0e44722b */ /* 0x000fe40000000060 */
[----:B------:R-:W-:Y:S02]  /*36d0*/  DFMA R94, R40, R14, R94 ;  /* 0x0000000e285e722b */ /* 0x000fe4000000005e */
[----:B------:R-:W-:Y:S02]  /*36e0*/  DFMA R24, R14, R42, R12 ;  /* 0x0000002a0e18722b */ /* 0x000fe4000000000c */
[----:B------:R-:W-:Y:S01]  /*36f0*/  DFMA R44, R46, R26, R100 ;  /* 0x0000001a2e2c722b */ /* 0x000fe20000000064 */
[----:B------:R-:W-:Y:S01]  /*3700*/  LDS.128 R12, [R5+0x20] ;  /* 0x00002000050c7984 */ /* 0x000fe20000000c00 */
[----:B------:R-:W-:-:S02]  /*3710*/  DFMA R116, R40, R46, R116 ;  /* 0x0000002e2874722b */ /* 0x000fc40000000074 */
[----:B------:R-:W-:Y:S02]  /*3720*/  DFMA R80, R46, R42, R80 ;  /* 0x0000002a2e50722b */ /* 0x000fe40000000050 */
[----:B------:R-:W-:Y:S02]  /*3730*/  DFMA R104, R38, R26, R104 ;  /* 0x0000001a2668722b */ /* 0x000fe40000000068 */
[----:B------:R-:W-:Y:S02]  /*3740*/  DFMA R102, R40, R38, R102 ;  /* 0x000000262866722b */ /* 0x000fe40000000066 */
[C---:B------:R-:W-:Y:S02]  /*3750*/  DFMA R98, R48.reuse, R60, R98 ;  /* 0x0000003c3062722b */ /* 0x040fe40000000062 */
[C---:B------:R-:W-:Y:S02]  /*3760*/  DFMA R68, R48.reuse, R62, R68 ;  /* 0x0000003e3044722b */ /* 0x040fe40000000044 */
[----:B------:R-:W-:-:S02]  /*3770*/  DFMA R46, R48, R64, R94 ;  /* 0x00000040302e722b */ /* 0x000fc4000000005e */
[----:B------:R-:W-:Y:S02]  /*3780*/  DFMA R32, R22, R26, R32 ;  /* 0x0000001a1620722b */ /* 0x000fe40000000020 */
[----:B------:R-:W-:Y:S02]  /*3790*/  DFMA R82, R38, R42, R36 ;  /* 0x0000002a2652722b */ /* 0x000fe40000000024 */
[----:B------:R-:W-:Y:S01]  /*37a0*/  DFMA R76, R40, R22, R34 ;  /* 0x00000016284c722b */ /* 0x000fe20000000022 */
[----:B------:R-:W-:Y:S01]  /*37b0*/  LDS.128 R36, [R2+0x400] ;  /* 0x0004000002247984 */ /* 0x000fe20000000c00 */
[----:B------:R-:W-:Y:S02]  /*37c0*/  DFMA R78, R22, R42, R70 ;  /* 0x0000002a164e722b */ /* 0x000fe40000000046 */
[----:B------:R-:W-:Y:S01]  /*37d0*/  DFMA R48, R48, R66, R24 ;  /* 0x000000423030722b */ /* 0x000fe20000000018 */
[----:B------:R-:W-:Y:S01]  /*37e0*/  LDS.128 R40, [R5+0x1a0] ;  /* 0x0001a00005287984 */ /* 0x000fe20000000c00 */
[----:B------:R-:W-:-:S02]  /*37f0*/  DFMA R84, R72, R60, R20 ;  /* 0x0000003c4854722b */ /* 0x000fc40000000014 */
[C---:B------:R-:W-:Y:S01]  /*3800*/  DFMA R104, R72.reuse, R62, R104 ;  /* 0x0000003e4868722b */ /* 0x040fe20000000068 */
[----:B------:R-:W3:Y:S01]  /*3810*/  LDS.128 R24, [R2+0x410] ;  /* 0x0004100002187984 */ /* 0x000ee20000000c00 */
[C---:B------:R-:W-:Y:S02]  /*3820*/  DFMA R70, R72.reuse, R64, R102 ;  /* 0x000000404846722b */ /* 0x040fe40000000066 */
[----:B------:R-:W-:Y:S01]  /*3830*/  DFMA R72, R72, R66, R82 ;  /* 0x000000424848722b */ /* 0x000fe20000000052 */
[----:B------:R-:W4:Y:S01]  /*3840*/  LDS.128 R20, [R5+0xa0] ;  /* 0x0000a00005147984 */ /* 0x000f220000000c00 */
[C---:B0-----:R-:W-:Y:S02]  /*3850*/  DFMA R82, R52.reuse, R62, R32 ;  /* 0x0000003e3452722b */ /* 0x041fe40000000020 */
[-C--:B------:R-:W-:Y:S01]  /*3860*/  DFMA R10, R52, R60.reuse, R10 ;  /* 0x0000003c340a722b */ /* 0x080fe2000000000a */
[----:B------:R-:W0:Y:S01]  /*3870*/  LDS.128 R32, [R5+0x120] ;  /* 0x0001200005207984 */ /* 0x000e220000000c00 */
[----:B-1----:R-:W-:-:S02]  /*3880*/  DFMA R6, R16, R60, R6 ;  /* 0x0000003c1006722b */ /* 0x002fc40000000006 */
[C---:B------:R-:W-:Y:S02]  /*3890*/  DFMA R76, R52.reuse, R64, R76 ;  /* 0x00000040344c722b */ /* 0x040fe4000000004c */
[----:B------:R-:W-:Y:S02]  /*38a0*/  DFMA R52, R52, R66, R78 ;  /* 0x000000423434722b */ /* 0x000fe4000000004e */
[C---:B------:R-:W-:Y:S02]  /*38b0*/  DFMA R86, R16.reuse, R62, R44 ;  /* 0x0000003e1056722b */ /* 0x040fe4000000002c */
[C---:B------:R-:W-:Y:S01]  /*38c0*/  DFMA R116, R16.reuse, R64, R116 ;  /* 0x000000401074722b */ /* 0x040fe20000000074 */
[----:B------:R-:W1:Y:S01]  /*38d0*/  LDS.128 R60, [R2+0x500] ;  /* 0x00050000023c7984 */ /* 0x000e620000000c00 */
[----:B------:R-:W-:Y:S02]  /*38e0*/  DFMA R80, R16, R66, R80 ;  /* 0x000000421050722b */ /* 0x000fe40000000050 */
[C---:B--2---:R-:W-:Y:S01]  /*38f0*/  DFMA R98, R28.reuse, R50, R98 ;  /* 0x000000321c62722b */ /* 0x044fe20000000062 */
[----:B------:R-:W2:Y:S01]  /*3900*/  LDS.128 R64, [R2+0x510] ;  /* 0x0005100002407984 */ /* 0x000ea20000000c00 */
[----:B------:R-:W-:-:S02]  /*3910*/  DFMA R44, R28, R74, R84 ;  /* 0x0000004a1c2c722b */ /* 0x000fc40000000054 */
[C---:B------:R-:W-:Y:S02]  /*3920*/  DFMA R10, R28.reuse, R54, R10 ;  /* 0x000000361c0a722b */ /* 0x040fe4000000000a */
[----:B------:R-:W-:Y:S02]  /*3930*/  DFMA R6, R28, R18, R6 ;  /* 0x000000121c06722b */ /* 0x000fe40000000006 */
[----:B------:R-:W-:Y:S02]  /*3940*/  DFMA R46, R56, R50, R46 ;  /* 0x00000032382e722b */ /* 0x000fe4000000002e */
[C---:B------:R-:W-:Y:S02]  /*3950*/  DFMA R28, R50.reuse, R30, R68 ;  /* 0x0000001e321c722b */ /* 0x040fe40000000044 */
[----:B------:R-:W-:Y:S02]  /*3960*/  DFMA R48, R50, R58, R48 ;  /* 0x0000003a3230722b */ /* 0x000fe40000000030 */
[----:B------:R-:W-:-:S02]  /*3970*/  DFMA R104, R74, R30, R104 ;  /* 0x0000001e4a68722b */ /* 0x000fc40000000068 */
[----:B------:R-:W-:Y:S02]  /*3980*/  DFMA R70, R56, R74, R70 ;  /* 0x0000004a3846722b */ /* 0x000fe40000000046 */
[----:B------:R-:W-:Y:S02]  /*3990*/  DFMA R50, R74, R58, R72 ;  /* 0x0000003a4a32722b */ /* 0x000fe40000000048 */
[-C--:B------:R-:W-:Y:S02]  /*39a0*/  DFMA R78, R54, R30.reuse, R82 ;  /* 0x0000001e364e722b */ /* 0x080fe40000000052 */
[----:B------:R-:W-:Y:S02]  /*39b0*/  DFMA R68, R18, R30, R86 ;  /* 0x0000001e1244722b */ /* 0x000fe40000000056 */
[----:B------:R-:W-:Y:S02]  /*39c0*/  DFMA R76, R56, R54, R76 ;  /* 0x00000036384c722b */ /* 0x000fe4000000004c */
[----:B------:R-:W-:-:S02]  /*39d0*/  DFMA R72, R54, R58, R52 ;  /* 0x0000003a3648722b */ /* 0x000fc40000000034 */
[----:B------:R-:W-:Y:S01]  /*39e0*/  DFMA R116, R56, R18, R116 ;  /* 0x000000123874722b */ /* 0x000fe20000000074 */
[----:B------:R-:W-:Y:S01]  /*39f0*/  LDS.128 R52, [R2+0x600] ;  /* 0x0006000002347984 */ /* 0x000fe20000000c00 */
[----:B------:R-:W-:Y:S02]  /*3a00*/  DFMA R74, R18, R58, R80 ;  /* 0x0000003a124a722b */ /* 0x000fe40000000050 */
[----:B---3--:R-:W-:Y:S01]  /*3a10*/  DFMA R56, R12, R24, R46 ;  /* 0x000000180c38722b */ /* 0x008fe2000000002e */
[----:B------:R-:W3:Y:S01]  /*3a20*/  LDS.128 R16, [R5+0x30] ;  /* 0x0000300005107984 */ /* 0x000ee20000000c00 */
[-C--:B----4-:R-:W-:Y:S02]  /*3a30*/  DFMA R82, R20, R36.reuse, R44 ;  /* 0x000000241452722b */ /* 0x090fe4000000002c */
[C---:B------:R-:W-:Y:S01]  /*3a40*/  DFMA R80, R12.reuse, R36, R98 ;  /* 0x000000240c50722b */ /* 0x040fe20000000062 */
[----:B------:R-:W4:Y:S01]  /*3a50*/  LDS.128 R44, [R2+0x610] ;  /* 0x00061000022c7984 */ /* 0x000f220000000c00 */
[----:B------:R-:W-:-:S02]  /*3a60*/  DFMA R58, R12, R38, R28 ;  /* 0x000000260c3a722b */ /* 0x000fc4000000001c */
[C---:B------:R-:W-:Y:S01]  /*3a70*/  DFMA R104, R20.reuse, R38, R104 ;  /* 0x000000261468722b */ /* 0x040fe20000000068 */
[----:B------:R-:W5:Y:S01]  /*3a80*/  LDS.128 R28, [R5+0xb0] ;  /* 0x0000b000051c7984 */ /* 0x000f620000000c00 */
[----:B------:R-:W-:Y:S02]  /*3a90*/  DFMA R70, R20, R24, R70 ;  /* 0x000000181446722b */ /* 0x000fe40000000046 */
[-C--:B------:R-:W-:Y:S02]  /*3aa0*/  DFMA R12, R12, R26.reuse, R48 ;  /* 0x0000001a0c0c722b */ /* 0x080fe40000000030 */
[----:B------:R-:W-:Y:S02]  /*3ab0*/  DFMA R20, R20, R26, R50 ;  /* 0x0000001a1414722b */ /* 0x000fe40000000032 */
[C---:B0-----:R-:W-:Y:S01]  /*3ac0*/  DFMA R10, R32.reuse, R36, R10 ;  /* 0x00000024200a722b */ /* 0x041fe2000000000a */
[----:B------:R-:W0:Y:S01]  /*3ad0*/  LDS.128 R48, [R5+0x130] ;  /* 0x0001300005307984 */ /* 0x000e220000000c00 */
[----:B------:R-:W-:-:S02]  /*3ae0*/  DFMA R78, R32, R38, R78 ;  /* 0x00000026204e722b */ /* 0x000fc4000000004e */
[C---:B------:R-:W-:Y:S02]  /*3af0*/  DFMA R6, R40.reuse, R36, R6 ;  /* 0x000000242806722b */ /* 0x040fe40000000006 */
[----:B------:R-:W-:Y:S01]  /*3b00*/  DFMA R84, R40, R38, R68 ;  /* 0x000000262854722b */ /* 0x000fe20000000044 */
[----:B------:R-:W0:Y:S01]  /*3b10*/  LDS.128 R36, [R5+0x1b0] ;  /* 0x0001b00005247984 */ /* 0x000e220000000c00 */
[C---:B------:R-:W-:Y:S02]  /*3b20*/  DFMA R76, R32.reuse, R24, R76 ;  /* 0x00000018204c722b */ /* 0x040fe4000000004c */
[----:B------:R-:W-:Y:S02]  /*3b30*/  DFMA R72, R32, R26, R72 ;  /* 0x0000001a2048722b */ /* 0x000fe40000000048 */
[C---:B------:R-:W-:Y:S02]  /*3b40*/  DFMA R116, R40.reuse, R24, R116 ;  /* 0x000000182874722b */ /* 0x040fe40000000074 */
[----:B------:R-:W-:Y:S01]  /*3b50*/  DFMA R74, R40, R26, R74 ;  /* 0x0000001a284a722b */ /* 0x000fe2000000004a */
[----:B------:R-:W0:Y:S01]  /*3b60*/  LDS.128 R24, [R2+0x700] ;  /* 0x0007000002187984 */ /* 0x000e220000000c00 */
[----:B-1----:R-:W-:-:S02]  /*3b70*/  DFMA R40, R14, R62, R58 ;  /* 0x0000003e0e28722b */ /* 0x002fc4000000003a */
[C---:B------:R-:W-:Y:S02]  /*3b80*/  DFMA R80, R60.reuse, R14, R80 ;  /* 0x0000000e3c50722b */ /* 0x040fe40000000050 */
[C---:B------:R-:W-:Y:S02]  /*3b90*/  DFMA R32, R60.reuse, R22, R82 ;  /* 0x000000163c20722b */ /* 0x040fe40000000052 */
[C---:B------:R-:W-:Y:S02]  /*3ba0*/  DFMA R10, R60.reuse, R34, R10 ;  /* 0x000000223c0a722b */ /* 0x040fe4000000000a */
[----:B------:R-:W-:Y:S02]  /*3bb0*/  DFMA R6, R60, R42, R6 ;  /* 0x0000002a3c06722b */ /* 0x000fe40000000006 */
[-C--:B------:R-:W-:Y:S02]  /*3bc0*/  DFMA R104, R22, R62.reuse, R104 ;  /* 0x0000003e1668722b */ /* 0x080fe40000000068 */
[----:B------:R-:W-:-:S02]  /*3bd0*/  DFMA R68, R34, R62, R78 ;  /* 0x0000003e2244722b */ /* 0x000fc4000000004e */
[----:B------:R-:W-:Y:S01]  /*3be0*/  DFMA R58, R42, R62, R84 ;  /* 0x0000003e2a3a722b */ /* 0x000fe20000000054 */
[----:B------:R-:W1:Y:S01]  /*3bf0*/  LDS.128 R60, [R2+0x710] ;  /* 0x00071000023c7984 */ /* 0x000e620000000c00 */
[----:B--2---:R-:W-:Y:S02]  /*3c00*/  DFMA R78, R64, R14, R56 ;  /* 0x0000000e404e722b */ /* 0x004fe40000000038 */
[-C--:B------:R-:W-:Y:S02]  /*3c10*/  DFMA R12, R14, R66.reuse, R12 ;  /* 0x000000420e0c722b */ /* 0x080fe4000000000c */
[----:B------:R-:W-:Y:S02]  /*3c20*/  DFMA R56, R34, R66, R72 ;  /* 0x000000422238722b */ /* 0x000fe40000000048 */
[----:B------:R-:W-:Y:S02]  /*3c30*/  DFMA R82, R64, R22, R70 ;  /* 0x000000164052722b */ /* 0x000fe40000000046 */
[----:B------:R-:W-:-:S02]  /*3c40*/  DFMA R84, R22, R66, R20 ;  /* 0x000000421654722b */ /* 0x000fc40000000014 */
[C---:B------:R-:W-:Y:S01]  /*3c50*/  DFMA R76, R64.reuse, R34, R76 ;  /* 0x00000022404c722b */ /* 0x040fe2000000004c */
[----:B------:R-:W-:Y:S01]  /*3c60*/  LDS.128 R20, [R5+0x40] ;  /* 0x0000400005147984 */ /* 0x000fe20000000c00 */
[----:B------:R-:W-:Y:S02]  /*3c70*/  DFMA R116, R64, R42, R116 ;  /* 0x0000002a4074722b */ /* 0x000fe40000000074 */
[----:B------:R-:W-:Y:S02]  /*3c80*/  DFMA R74, R42, R66, R74 ;  /* 0x000000422a4a722b */ /* 0x000fe4000000004a */
[C---:B---3--:R-:W-:Y:S01]  /*3c90*/  DFMA R72, R16.reuse, R54, R40 ;  /* 0x000000361048722b */ /* 0x048fe20000000028 */
[----:B------:R-:W2:Y:S01]  /*3ca0*/  LDS.128 R64, [R2+0x800] ;  /* 0x0008000002407984 */ /* 0x000ea20000000c00 */
[C---:B------:R-:W-:Y:S02]  /*3cb0*/  DFMA R80, R16.reuse, R52, R80 ;  /* 0x000000341050722b */ /* 0x040fe40000000050 */
[C---:B----4-:R-:W-:Y:S01]  /*3cc0*/  DFMA R70, R16.reuse, R44, R78 ;  /* 0x0000002c1046722b */ /* 0x050fe2000000004e */
[----:B------:R-:W3:Y:S01]  /*3cd0*/  LDS.128 R40, [R2+0x810] ;  /* 0x0008100002287984 */ /* 0x000ee20000000c00 */
[----:B------:R-:W-:-:S02]  /*3ce0*/  DFMA R16, R16, R46, R12 ;  /* 0x0000002e1010722b */ /* 0x000fc4000000000c */
[C---:B-----5:R-:W-:Y:S01]  /*3cf0*/  DFMA R86, R28.reuse, R52, R32 ;  /* 0x000000341c56722b */ /* 0x060fe20000000020 */
[----:B------:R-:W4:Y:S01]  /*3d00*/  LDS.128 R12, [R5+0xc0] ;  /* 0x0000c000050c7984 */ /* 0x000f220000000c00 */
[C---:B------:R-:W-:Y:S02]  /*3d10*/  DFMA R78, R28.reuse, R44, R82 ;  /* 0x0000002c1c4e722b */ /* 0x040fe40000000052 */
[----:B------:R-:W-:Y:S01]  /*3d20*/  DFMA R104, R28, R54, R104 ;  /* 0x000000361c68722b */ /* 0x000fe20000000068 */
[----:B------:R-:W5:Y:S01]  /*3d30*/  LDS.128 R32, [R5+0x140] ;  /* 0x0001400005207984 */ /* 0x000f620000000c00 */
[C---:B0-----:R-:W-:Y:S02]  /*3d40*/  DFMA R10, R48.reuse, R52, R10 ;  /* 0x00000034300a722b */ /* 0x041fe4000000000a */
[----:B------:R-:W-:Y:S02]  /*3d50*/  DFMA R68, R48, R54, R68 ;  /* 0x000000363044722b */ /* 0x000fe40000000044 */
[----:B------:R-:W-:-:S02]  /*3d60*/  DFMA R6, R36, R52, R6 ;  /* 0x000000342406722b */ /* 0x000fc40000000006 */
[----:B------:R-:W-:Y:S01]  /*3d70*/  DFMA R82, R36, R54, R58 ;  /* 0x000000362452722b */ /* 0x000fe2000000003a */
[----:B------:R-:W0:Y:S01]  /*3d80*/  LDS.128 R52, [R5+0x1c0] ;  /* 0x0001c00005347984 */ /* 0x000e220000000c00 */
[-C--:B------:R-:W-:Y:S02]  /*3d90*/  DFMA R76, R48, R44.reuse, R76 ;  /* 0x0000002c304c722b */ /* 0x080fe4000000004c */
[C---:B------:R-:W-:Y:S02]  /*3da0*/  DFMA R116, R36.reuse, R44, R116 ;  /* 0x0000002c2474722b */ /* 0x040fe40000000074 */
[-C--:B------:R-:W-:Y:S02]  /*3db0*/  DFMA R74, R36, R46.reuse, R74 ;  /* 0x0000002e244a722b */ /* 0x080fe4000000004a */
[-C--:B------:R-:W-:Y:S02]  /*3dc0*/  DFMA R28, R28, R46.reuse, R84 ;  /* 0x0000002e1c1c722b */ /* 0x080fe40000000054 */
[----:B------:R-:W-:-:S02]  /*3dd0*/  DFMA R48, R48, R46, R56 ;  /* 0x0000002e3030722b */ /* 0x000fc40000000038 */
[C---:B------:R-:W-:Y:S01]  /*3de0*/  DFMA R80, R24.reuse, R18, R80 ;  /* 0x000000121850722b */ /* 0x040fe20000000050 */
[----:B------:R-:W0:Y:S01]  /*3df0*/  LDS.128 R56, [R2+0x900] ;  /* 0x0009000002387984 */ /* 0x000e220000000c00 */
[C---:B------:R-:W-:Y:S02]  /*3e00*/  DFMA R36, R24.reuse, R30, R86 ;  /* 0x0000001e1824722b */ /* 0x040fe40000000056 */
[C---:B------:R-:W-:Y:S02]  /*3e10*/  DFMA R10, R24.reuse, R50, R10 ;  /* 0x00000032180a722b */ /* 0x040fe4000000000a */
[----:B------:R-:W-:Y:S02]  /*3e20*/  DFMA R6, R24, R38, R6 ;  /* 0x000000261806722b */ /* 0x000fe40000000006 */
[-C--:B------:R-:W-:Y:S02]  /*3e30*/  DFMA R24, R18, R26.reuse, R72 ;  /* 0x0000001a1218722b */ /* 0x080fe40000000048 */
[----:B------:R-:W-:-:S02]  /*3e40*/  DFMA R104, R30, R26, R104 ;  /* 0x0000001a1e68722b */ /* 0x000fc40000000068 */
[-C--:B------:R-:W-:Y:S02]  /*3e50*/  DFMA R44, R50, R26.reuse, R68 ;  /* 0x0000001a322c722b */ /* 0x080fe40000000044 */
[----:B------:R-:W-:Y:S02]  /*3e60*/  DFMA R46, R38, R26, R82 ;  /* 0x0000001a262e722b */ /* 0x000fe40000000052 */
[----:B-1----:R-:W-:Y:S02]  /*3e70*/  DFMA R26, R60, R18, R70 ;  /* 0x000000123c1a722b */ /* 0x002fe40000000046 */
[----:B------:R-:W-:Y:S01]  /*3e80*/  DFMA R16, R18, R62, R16 ;  /* 0x0000003e1210722b */ /* 0x000fe20000000010 */
[----:B------:R-:W1:Y:S01]  /*3e90*/  LDS.128 R68, [R2+0x910] ;  /* 0x0009100002447984 */ /* 0x000e620000000c00 */
[----:B------:R-:W-:Y:S02]  /*3ea0*/  DFMA R76, R60, R50, R76 ;  /* 0x000000323c4c722b */ /* 0x000fe4000000004c */
[----:B------:R-:W-:-:S02]  /*3eb0*/  DFMA R50, R50, R62, R48 ;  /* 0x0000003e3232722b */ /* 0x000fc40000000030 */
[----:B------:R-:W-:Y:S02]  /*3ec0*/  DFMA R78, R60, R30, R78 ;  /* 0x0000001e3c4e722b */ /* 0x000fe4000000004e */
[----:B------:R-:W-:Y:S02]  /*3ed0*/  DFMA R82, R30, R62, R28 ;  /* 0x0000003e1e52722b */ /* 0x000fe4000000001c */
[----:B------:R-:W-:Y:S01]  /*3ee0*/  DFMA R116, R60, R38, R116 ;  /* 0x000000263c74722b */ /* 0x000fe20000000074 */
[----:B------:R-:W-:Y:S01]  /*3ef0*/  LDS.128 R28, [R2+0xa00] ;  /* 0x000a0000021c7984 */ /* 0x000fe20000000c00 */
[----:B------:R-:W-:Y:S02]  /*3f00*/  DFMA R48, R38, R62, R74 ;  /* 0x0000003e2630722b */ /* 0x000fe4000000004a */
[C---:B--2---:R-:W-:Y:S02]  /*3f10*/  DFMA R72, R20.reuse, R64, R80 ;  /* 0x000000401448722b */ /* 0x044fe40000000050 */
[----:B------:R-:W-:-:S02]  /*3f20*/  DFMA R62, R20, R66, R24 ;  /* 0x00000042143e722b */ /* 0x000fc40000000018 */
[C---:B---3--:R-:W-:Y:S02]  /*3f30*/  DFMA R60, R20.reuse, R40, R26 ;  /* 0x00000028143c722b */ /* 0x048fe4000000001a */
[----:B------:R-:W-:Y:S01]  /*3f40*/  DFMA R20, R20, R42, R16 ;  /* 0x0000002a1414722b */ /* 0x000fe20000000010 */
[----:B------:R-:W-:Y:S01]  /*3f50*/  LDS.128 R24, [R5+0xd0] ;  /* 0x0000d00005187984 */ /* 0x000fe20000000c00 */
[C---:B----4-:R-:W-:Y:S02]  /*3f60*/  DFMA R84, R12.reuse, R64, R36 ;  /* 0x000000400c54722b */ /* 0x050fe40000000024 */
[C---:B------:R-:W-:Y:S01]  /*3f70*/  DFMA R74, R12.reuse, R40, R78 ;  /* 0x000000280c4a722b */ /* 0x040fe2000000004e */
[----:B------:R-:W2:Y:S01]  /*3f80*/  LDS.128 R16, [R5+0x50] ;  /* 0x0000500005107984 */ /* 0x000ea20000000c00 */
[C---:B------:R-:W-:Y:S02]  /*3f90*/  DFMA R78, R12.reuse, R42, R82 ;  /* 0x0000002a0c4e722b */ /* 0x040fe40000000052 */
[-C--:B------:R-:W-:Y:S01]  /*3fa0*/  DFMA R104, R12, R66.reuse, R104 ;  /* 0x000000420c68722b */ /* 0x080fe20000000068 */
[----:B------:R-:W3:Y:S01]  /*3fb0*/  LDS.128 R36, [R2+0xa10] ;  /* 0x000a100002247984 */ /* 0x000ee20000000c00 */
[----:B-----5:R-:W-:-:S02]  /*3fc0*/  DFMA R82, R32, R66, R44 ;  /* 0x000000422052722b */ /* 0x020fc4000000002c */
[----:B0-----:R-:W-:Y:S01]  /*3fd0*/  DFMA R66, R52, R66, R46 ;  /* 0x000000423442722b */ /* 0x001fe2000000002e */
[----:B------:R-:W0:Y:S01]  /*3fe0*/  LDS.128 R44, [R5+0x150] ;  /* 0x00015000052c7984 */ /* 0x000e220000000c00 */
[C---:B------:R-:W-:Y:S02]  /*3ff0*/  DFMA R10, R32.reuse, R64, R10 ;  /* 0x00000040200a722b */ /* 0x040fe4000000000a */
[C---:B------:R-:W-:Y:S02]  /*4000*/  DFMA R76, R32.reuse, R40, R76 ;  /* 0x00000028204c722b */ /* 0x040fe4000000004c */
[----:B------:R-:W-:Y:S02]  /*4010*/  DFMA R32, R32, R42, R50 ;  /* 0x0000002a2020722b */ /* 0x000fe40000000032 */
[C---:B------:R-:W-:Y:S02]  /*4020*/  DFMA R64, R52.reuse, R64, R6 ;  /* 0x000000403440722b */ /* 0x040fe40000000006 */
[----:B------:R-:W-:Y:S01]  /*4030*/  DFMA R86, R52, R42, R48 ;  /* 0x0000002a3456722b */ /* 0x000fe20000000030 */
[----:B------:R-:W4:Y:S01]  /*4040*/  LDS.128 R48, [R5+0x1d0] ;  /* 0x0001d00005307984 */ /* 0x000f220000000c00 */
[----:B------:R-:W-:-:S02]  /*4050*/  DFMA R6, R56, R34, R10 ;  /* 0x000000223806722b */ /* 0x000fc4000000000a */
[----:B------:R-:W-:Y:S02]  /*4060*/  DFMA R116, R52, R40, R116 ;  /* 0x000000283474722b */ /* 0x000fe40000000074 */
[C---:B------:R-:W-:Y:S01]  /*4070*/  DFMA R80, R56.reuse, R22, R72 ;  /* 0x000000163850722b */ /* 0x040fe20000000048 */
[----:B------:R-:W5:Y:S01]  /*4080*/  LDS.128 R40, [R2+0xb00] ;  /* 0x000b000002287984 */ /* 0x000f620000000c00 */
[C---:B------:R-:W-:Y:S02]  /*4090*/  DFMA R12, R56.reuse, R14, R84 ;  /* 0x0000000e380c722b */ /* 0x040fe40000000054 */
[----:B------:R-:W-:Y:S02]  /*40a0*/  DFMA R10, R56, R54, R64 ;  /* 0x00000036380a722b */ /* 0x000fe40000000040 */
[-C--:B------:R-:W-:Y:S02]  /*40b0*/  DFMA R56, R22, R58.reuse, R62 ;  /* 0x0000003a1638722b */ /* 0x080fe4000000003e */
[-C--:B------:R-:W-:Y:S01]  /*40c0*/  DFMA R72, R54, R58.reuse, R66 ;  /* 0x0000003a3648722b */ /* 0x080fe20000000042 */
[----:B------:R-:W5:Y:S01]  /*40d0*/  LDS.128 R64, [R2+0xb10] ;  /* 0x000b100002407984 */ /* 0x000f620000000c00 */
[----:B------:R-:W-:-:S02]  /*40e0*/  DFMA R104, R14, R58, R104 ;  /* 0x0000003a0e68722b */ /* 0x000fc40000000068 */
[C---:B-1----:R-:W-:Y:S02]  /*40f0*/  DFMA R90, R68.reuse, R14, R74 ;  /* 0x0000000e445a722b */ /* 0x042fe4000000004a */
[----:B------:R-:W-:Y:S02]  /*4100*/  DFMA R84, R68, R22, R60 ;  /* 0x000000164454722b */ /* 0x000fe4000000003c */
[-C--:B------:R-:W-:Y:S01]  /*4110*/  DFMA R14, R14, R70.reuse, R78 ;  /* 0x000000460e0e722b */ /* 0x080fe2000000004e */
[----:B------:R-:W-:Y:S01]  /*4120*/  LDS.128 R60, [R2+0xc00] ;  /* 0x000c0000023c7984 */ /* 0x000fe20000000c00 */
[-C--:B------:R-:W-:Y:S02]  /*4130*/  DFMA R88, R22, R70.reuse, R20 ;  /* 0x000000461658722b */ /* 0x080fe40000000014 */
[-C--:B------:R-:W-:Y:S01]  /*4140*/  DFMA R74, R34, R70.reuse, R32 ;  /* 0x00000046224a722b */ /* 0x080fe20000000020 */
[----:B------:R-:W1:Y:S01]  /*4150*/  LDS.128 R20, [R5+0x60] ;  /* 0x0000600005147984 */ /* 0x000e620000000c00 */
[----:B------:R-:W-:-:S02]  /*4160*/  DFMA R78, R54, R70, R86 ;  /* 0x00000046364e722b */ /* 0x000fc40000000056 */
[----:B------:R-:W-:Y:S02]  /*4170*/  DFMA R52, R34, R58, R82 ;  /* 0x0000003a2234722b */ /* 0x000fe40000000052 */
[----:B--2---:R-:W-:Y:S01]  /*4180*/  DFMA R70, R16, R30, R56 ;  /* 0x0000001e1046722b */ /* 0x004fe20000000038 */
[----:B------:R-:W2:Y:S01]  /*4190*/  LDS.128 R56, [R2+0xc10] ;  /* 0x000c100002387984 */ /* 0x000ea20000000c00 */
[C---:B------:R-:W-:Y:S02]  /*41a0*/  DFMA R76, R68.reuse, R34, R76 ;  /* 0x00000022444c722b */ /* 0x040fe4000000004c */
[----:B------:R-:W-:Y:S01]  /*41b0*/  DFMA R116, R68, R54, R116 ;  /* 0x000000364474722b */ /* 0x000fe20000000074 */
[----:B------:R-:W2:Y:S01]  /*41c0*/  LDS.128 R32, [R5+0xe0] ;  /* 0x0000e00005207984 */ /* 0x000ea20000000c00 */
[C---:B------:R-:W-:Y:S02]  /*41d0*/  DFMA R82, R16.reuse, R28, R80 ;  /* 0x0000001c1052722b */ /* 0x040fe40000000050 */
[----:B---3--:R-:W-:-:S02]  /*41e0*/  DFMA R68, R16, R36, R84 ;  /* 0x000000241044722b */ /* 0x008fc40000000054 */
[C---:B------:R-:W-:Y:S02]  /*41f0*/  DFMA R84, R24.reuse, R28, R12 ;  /* 0x0000001c1854722b */ /* 0x040fe4000000000c */
[C---:B------:R-:W-:Y:S02]  /*4200*/  DFMA R104, R24.reuse, R30, R104 ;  /* 0x0000001e1868722b */ /* 0x040fe40000000068 */
[C---:B------:R-:W-:Y:S02]  /*4210*/  DFMA R80, R24.reuse, R36, R90 ;  /* 0x000000241850722b */ /* 0x040fe4000000005a */
[----:B------:R-:W-:Y:S01]  /*4220*/  DFMA R24, R24, R38, R14 ;  /* 0x000000261818722b */ /* 0x000fe2000000000e */
[----:B------:R-:W3:Y:S01]  /*4230*/  LDS.128 R12, [R5+0x160] ;  /* 0x00016000050c7984 */ /* 0x000ee20000000c00 */
[C---:B0-----:R-:W-:Y:S02]  /*4240*/  DFMA R86, R44.reuse, R30, R52 ;  /* 0x0000001e2c56722b */ /* 0x041fe40000000034 */
[-C--:B------:R-:W-:Y:S01]  /*4250*/  DFMA R6, R44, R28.reuse, R6 ;  /* 0x0000001c2c06722b */ /* 0x080fe20000000006 */
[----:B------:R-:W0:Y:S01]  /*4260*/  LDS.128 R52, [R5+0x1e0] ;  /* 0x0001e00005347984 */ /* 0x000e220000000c00 */
[----:B----4-:R-:W-:-:S02]  /*4270*/  DFMA R10, R48, R28, R10 ;  /* 0x0000001c300a722b */ /* 0x010fc4000000000a */
[----:B------:R-:W-:Y:S01]  /*4280*/  DFMA R72, R48, R30, R72 ;  /* 0x0000001e3048722b */ /* 0x000fe20000000048 */
[----:B------:R-:W4:Y:S01]  /*4290*/  LDS.128 R28, [R2+0xd00] ;  /* 0x000d0000021c7984 */ /* 0x000f220000000c00 */
[----:B------:R-:W-:Y:S02]  /*42a0*/  DFMA R16, R16, R38, R88 ;  /* 0x000000261010722b */ /* 0x000fe40000000058 */
[C---:B------:R-:W-:Y:S02]  /*42b0*/  DFMA R76, R44.reuse, R36, R76 ;  /* 0x000000242c4c722b */ /* 0x040fe4000000004c */
[----:B------:R-:W-:Y:S02]  /*42c0*/  DFMA R74, R44, R38, R74 ;  /* 0x000000262c4a722b */ /* 0x000fe4000000004a */
[----:B-----5:R-:W-:Y:S02]  /*42d0*/  DFMA R44, R40, R46, R6 ;  /* 0x0000002e282c722b */ /* 0x020fe40000000006 */
[----:B------:R-:W-:-:S02]  /*42e0*/  DFMA R78, R48, R38, R78 ;  /* 0x00000026304e722b */ /* 0x000fc4000000004e */
[----:B------:R-:W-:Y:S02]  /*42f0*/  DFMA R6, R18, R42, R70 ;  /* 0x0000002a1206722b */ /* 0x000fe40000000046 */
[-C--:B------:R-:W-:Y:S02]  /*4300*/  DFMA R82, R40, R18.reuse, R82 ;  /* 0x000000122852722b */ /* 0x080fe40000000052 */
[----:B------:R-:W-:Y:S02]  /*4310*/  DFMA R38, R64, R18, R68 ;  /* 0x000000124026722b */ /* 0x000fe40000000044 */
[----:B------:R-:W-:Y:S02]  /*4320*/  DFMA R16, R18, R66, R16 ;  /* 0x000000421210722b */ /* 0x000fe40000000010 */
[----:B------:R-:W-:Y:S02]  /*4330*/  DFMA R116, R48, R36, R116 ;  /* 0x000000243074722b */ /* 0x000fe40000000074 */
[----:B------:R-:W-:-:S02]  /*4340*/  DFMA R36, R40, R26, R84 ;  /* 0x0000001a2824722b */ /* 0x000fc40000000054 */
[----:B------:R-:W-:Y:S02]  /*4350*/  DFMA R10, R40, R50, R10 ;  /* 0x00000032280a722b */ /* 0x000fe4000000000a */
[----:B------:R-:W-:Y:S02]  /*4360*/  DFMA R40, R46, R42, R86 ;  /* 0x0000002a2e28722b */ /* 0x000fe40000000056 */
[----:B------:R-:W-:Y:S01]  /*4370*/  DFMA R76, R64, R46, R76 ;  /* 0x0000002e404c722b */ /* 0x000fe2000000004c */
[----:B------:R-:W-:Y:S01]  /*4380*/  IMAD.MOV.U32 R87, RZ, RZ, 0x8 ;  /* 0x00000008ff577424 */ /* 0x000fe200078e00ff */
[----:B------:R-:W-:Y:S02]  /*4390*/  DFMA R74, R46, R66, R74 ;  /* 0x000000422e4a722b */ /* 0x000fe4000000004a */
[-C--:B------:R-:W-:Y:S02]  /*43a0*/  DFMA R104, R26, R42.reuse, R104 ;  /* 0x0000002a1a68722b */ /* 0x080fe40000000068 */
[----:B------:R-:W-:-:S02]  /*43b0*/  DFMA R70, R50, R42, R72 ;  /* 0x0000002a3246722b */ /* 0x000fc40000000048 */
[----:B-1----:R-:W-:Y:S02]  /*43c0*/  DFMA R46, R20, R62, R6 ;  /* 0x0000003e142e722b */ /* 0x002fe40000000006 */
[----:B------:R-:W-:Y:S02]  /*43d0*/  DFMA R42, R26, R66, R24 ;  /* 0x000000421a2a722b */ /* 0x000fe40000000018 */
[C---:B------:R-:W-:Y:S02]  /*43e0*/  DFMA R72, R20.reuse, R60, R82 ;  /* 0x0000003c1448722b */ /* 0x040fe40000000052 */
[----:B--2---:R-:W-:Y:S02]  /*43f0*/  DFMA R6, R20, R56, R38 ;  /* 0x000000381406722b */ /* 0x004fe40000000026 */
[----:B------:R-:W-:Y:S02]  /*4400*/  DFMA R48, R64, R26, R80 ;  /* 0x0000001a4030722b */ /* 0x000fe40000000050 */
[----:B------:R-:W-:Y:S01]  /*4410*/  DFMA R20, R20, R58, R16 ;  /* 0x0000003a1414722b */ /* 0x000fe20000000010 */
[----:B------:R-:W-:Y:S01]  /*4420*/  LDS.128 R24, [R2+0xe00] ;  /* 0x000e000002187984 */ /* 0x000fe20000000c00 */
[----:B------:R-:W-:-:S02]  /*4430*/  DFMA R66, R50, R66, R78 ;  /* 0x000000423242722b */ /* 0x000fc4000000004e */
[----:B------:R-:W-:Y:S01]  /*4440*/  DFMA R78, R32, R60, R36 ;  /* 0x0000003c204e722b */ /* 0x000fe20000000024 */
[----:B------:R-:W1:Y:S01]  /*4450*/  LDS.128 R16, [R5+0x70] ;  /* 0x0000700005107984 */ /* 0x000e620000000c00 */
[----:B------:R-:W-:Y:S02]  /*4460*/  DFMA R68, R64, R50, R116 ;  /* 0x000000324044722b */ /* 0x000fe40000000074 */
[----:B---3--:R-:W-:Y:S01]  /*4470*/  DFMA R80, R12, R60, R44 ;  /* 0x0000003c0c50722b */ /* 0x008fe2000000002c */
[----:B------:R-:W2:Y:S01]  /*4480*/  LDS.128 R36, [R2+0xd10] ;  /* 0x000d100002247984 */ /* 0x000ea20000000c00 */
[----:B------:R-:W-:Y:S02]  /*4490*/  DFMA R50, R32, R58, R42 ;  /* 0x0000003a2032722b */ /* 0x000fe4000000002a */
[----:B------:R-:W-:Y:S01]  /*44a0*/  DFMA R44, R12, R62, R40 ;  /* 0x0000003e0c2c722b */ /* 0x000fe20000000028 */
[----:B------:R-:W3:Y:S01]  /*44b0*/  LDS.128 R40, [R2+0xf00] ;  /* 0x000f000002287984 */ /* 0x000ee20000000c00 */
[----:B0-----:R-:W-:-:S02]  /*44c0*/  DFMA R10, R52, R60, R10 ;  /* 0x0000003c340a722b */ /* 0x001fc4000000000a */
[C---:B------:R-:W-:Y:S01]  /*44d0*/  DFMA R64, R32.reuse, R62, R104 ;  /* 0x0000003e2040722b */ /* 0x040fe20000000068 */
[C---:B------:R-:W-:Y:S01]  /*44e0*/  VIADD R61, R3.reuse, 0x1 ;  /* 0x00000001033d7836 */ /* 0x040fe20000000000 */
[-C--:B------:R-:W-:Y:S02]  /*44f0*/  DFMA R48, R32, R56.reuse, R48 ;  /* 0x000000382030722b */ /* 0x080fe40000000030 */
[C---:B------:R-:W-:Y:S02]  /*4500*/  DFMA R32, R12.reuse, R56, R76 ;  /* 0x000000380c20722b */ /* 0x040fe4000000004c */
[----:B------:R-:W-:Y:S01]  /*4510*/  DFMA R12, R12, R58, R74 ;  /* 0x0000003a0c0c722b */ /* 0x000fe2000000004a */
[----:B------:R-:W-:Y:S01]  /*4520*/  VIMNMX R4, PT, PT, R0, R61, !PT ;  /* 0x0000003d00047248 */ /* 0x000fe20007fe0100 */
[C---:B------:R-:W-:Y:S02]  /*4530*/  DFMA R56, R52.reuse, R56, R68 ;  /* 0x000000383438722b */ /* 0x040fe40000000044 */
[C---:B------:R-:W-:Y:S01]  /*4540*/  DFMA R74, R52.reuse, R62, R70 ;  /* 0x0000003e344a722b */ /* 0x040fe20000000046 */
[----:B------:R-:W-:Y:S01]  /*4550*/  VIADD R69, R3, 0x2 ;  /* 0x0000000203457836 */ /* 0x000fe20000000000 */
[----:B------:R-:W-:Y:S01]  /*4560*/  DFMA R52, R52, R58, R66 ;  /* 0x0000003a3434722b */ /* 0x000fe20000000042 */
[----:B------:R-:W-:Y:S01]  /*4570*/  ISETP.GE.AND P1, PT, R4, UR16, PT ;  /* 0x0000001004007c0c */ /* 0x000fe2000bf26270 */
[C---:B----4-:R-:W-:Y:S01]  /*4580*/  DFMA R66, R28.reuse, R54, R10 ;  /* 0x000000361c42722b */ /* 0x050fe2000000000a */
[----:B------:R-:W0:Y:S01]  /*4590*/  LDS.128 R8, [R2+0xe10] ;  /* 0x000e100002087984 */ /* 0x000e220000000c00 */
[----:B------:R-:W-:-:S02]  /*45a0*/  DFMA R82, R28, R22, R72 ;  /* 0x000000161c52722b */ /* 0x000fc40000000048 */
[C---:B------:R-:W-:Y:S01]  /*45b0*/  DFMA R58, R28.reuse, R34, R78 ;  /* 0x000000221c3a722b */ /* 0x040fe2000000004e */
[C---:B------:R-:W-:Y:S01]  /*45c0*/  VIADD R73, R3.reuse, 0x3 ;  /* 0x0000000303497836 */ /* 0x040fe20000000000 */
[----:B------:R-:W-:Y:S01]  /*45d0*/  DFMA R62, R28, R14, R80 ;  /* 0x0000000e1c3e722b */ /* 0x000fe20000000050 */
[C---:B------:R-:W-:Y:S01]  /*45e0*/  VIADD R72, R0.reuse, 0x1 ;  /* 0x0000000100487836 */ /* 0x040fe20000000000 */
[C---:B------:R-:W-:Y:S01]  /*45f0*/  VIMNMX R28, PT, PT, R0.reuse, R69, !PT ;  /* 0x00000045001c7248 */ /* 0x040fe20007fe0100 */
[-C--:B------:R-:W-:Y:S01]  /*4600*/  DFMA R76, R22, R30.reuse, R46 ;  /* 0x0000001e164c722b */ /* 0x080fe2000000002e */
[----:B------:R-:W-:Y:S01]  /*4610*/  VIMNMX R4, PT, PT, R0, R73, !PT ;  /* 0x0000004900047248 */ /* 0x000fe20007fe0100 */
[-C--:B------:R-:W-:Y:S01]  /*4620*/  DFMA R70, R14, R30.reuse, R44 ;  /* 0x0000001e0e46722b */ /* 0x080fe2000000002c */
[----:B------:R-:W-:Y:S01]  /*4630*/  ISETP.GE.AND P4, PT, R28, UR16, PT ;  /* 0x000000101c007c0c */ /* 0x000fe2000bf86270 */
[----:B------:R-:W4:Y:S01]  /*4640*/  LDS.128 R44, [R5+0xf0] ;  /* 0x0000f000052c7984 */ /* 0x000f220000000c00 */
[-C--:B------:R-:W-:Y:S01]  /*4650*/  DFMA R64, R34, R30.reuse, R64 ;  /* 0x0000001e2240722b */ /* 0x080fe20000000040 */
[----:B------:R-:W-:Y:S01]  /*4660*/  ISETP.GE.AND P0, PT, R4, UR16, PT ;  /* 0x0000001004007c0c */ /* 0x000fe2000bf06270 */
[----:B------:R-:W-:Y:S01]  /*4670*/  DFMA R74, R54, R30, R74 ;  /* 0x0000001e364a722b */ /* 0x000fe2000000004a */
[----:B------:R-:W-:Y:S01]  /*4680*/  IMAD R4, R0, UR16, RZ ;  /* 0x0000001000047c24 */ /* 0x000fe2000f8e02ff */
[----:B------:R5:W4:Y:S01]  /*4690*/  LDS.128 R28, [R2+0xf10] ;  /* 0x000f1000021c7984 */ /* 0x000b220000000c00 */
[----:B-1----:R-:W-:Y:S01]  /*46a0*/  DFMA R82, R16, R24, R82 ;  /* 0x000000181052722b */ /* 0x002fe20000000052 */
[CC--:B------:R-:W-:Y:S01]  /*46b0*/  VIMNMX R68, PT, PT, R3.reuse, R72.reuse, !PT ;  /* 0x0000004803447248 */ /* 0x0c0fe20007fe0100 */
[----:B--2---:R-:W-:Y:S01]  /*46c0*/  DFMA R80, R22, R38, R20 ;  /* 0x000000261650722b */ /* 0x004fe20000000014 */
[----:B------:R-:W-:Y:S01]  /*46d0*/  @!P2 IMAD.IADD R60, R3, 0x1, R4 ;  /* 0x00000001033ca824 */ /* 0x000fe200078e0204 */
[-C--:B------:R-:W-:Y:S01]  /*46e0*/  VIMNMX R20, PT, PT, R61, R72.reuse, !PT ;  /* 0x000000483d147248 */ /* 0x080fe20007fe0100 */
[C---:B------:R-:W-:Y:S01]  /*46f0*/  DFMA R78, R36.reuse, R22, R6 ;  /* 0x00000016244e722b */ /* 0x040fe20000000006 */
[----:B------:R-:W-:Y:S01]  /*4700*/  ISETP.GE.AND P3, PT, R68, UR16, PT ;  /* 0x0000001044007c0c */ /* 0x000fe2000bf66270 */
[----:B------:R-:W-:Y:S01]  /*4710*/  DFMA R6, R36, R34, R48 ;  /* 0x000000222406722b */ /* 0x000fe20000000030 */
[----:B------:R-:W-:Y:S01]  /*4720*/  ISETP.GE.AND P6, PT, R20, UR16, PT ;  /* 0x0000001014007c0c */ /* 0x000fe2000bfc6270 */
[----:B---3--:R-:W-:Y:S01]  /*4730*/  DFMA R84, R40, R18, R82 ;  /* 0x000000122854722b */ /* 0x008fe20000000052 */
[----:B------:R-:W1:Y:S01]  /*4740*/  LDS.128 R20, [R5+0x170] ;  /* 0x0001700005147984 */ /* 0x000e620000000c00 */
[----:B------:R-:W-:Y:S01]  /*4750*/  @!P2 IMAD.WIDE R82, R60, R87, UR12 ;  /* 0x0000000c3c52ae25 */ /* 0x000fe2000f8e0257 */
[----:B------:R-:W-:Y:S01]  /*4760*/  DFMA R34, R34, R38, R50 ;  /* 0x000000262222722b */ /* 0x000fe20000000032 */
[----:B-----5:R-:W-:Y:S01]  /*4770*/  SHF.R.S32.HI R2, RZ, 0x1f, R3 ;  /* 0x0000001fff027819 */ /* 0x020fe20000011403 */
[----:B------:R2:W3:Y:S01]  /*4780*/  LDS.128 R48, [R5+0x1f0] ;  /* 0x0001f00005307984 */ /* 0x0004e20000000c00 */
[----:B------:R-:W-:Y:S01]  /*4790*/  DFMA R76, R16, R26, R76 ;  /* 0x0000001a104c722b */ /* 0x000fe2000000004c */
[----:B------:R-:W-:Y:S01]  /*47a0*/  VIMNMX R60, PT, PT, R69, R72, !PT ;  /* 0x00000048453c7248 */ /* 0x000fe20007fe0100 */
[----:B------:R-:W-:Y:S01]  /*47b0*/  DFMA R32, R36, R14, R32 ;  /* 0x0000000e2420722b */ /* 0x000fe20000000020 */
[----:B------:R-:W-:Y:S01]  /*47c0*/  @!P2 ST.E.64 desc[UR14][R82.64], R84 ;  /* 0x000000545200a985 */ /* 0x000fe2000c101b0e */
[----:B------:R-:W-:Y:S01]  /*47d0*/  IADD3 R68, P2, PT, R3, R4, RZ ;  /* 0x0000000403447210 */ /* 0x000fe20007f5e0ff */
[-C--:B------:R-:W-:Y:S01]  /*47e0*/  DFMA R12, R14, R38.reuse, R12 ;  /* 0x000000260e0c722b */ /* 0x080fe2000000000c */
[----:B------:R-:W-:Y:S01]  /*47f0*/  ISETP.GE.AND P5, PT, R60, UR16, PT ;  /* 0x000000103c007c0c */ /* 0x000fe2000bfa6270 */
[----:B------:R-:W-:Y:S01]  /*4800*/  DFMA R52, R54, R38, R52 ;  /* 0x000000263634722b */ /* 0x000fe20000000034 */
[----:B------:R-:W-:Y:S01]  /*4810*/  LEA.HI.X.SX32 R15, R4, R2, 0x1, P2 ;  /* 0x00000002040f7211 */ /* 0x000fe200010f0eff */
[----:B------:R-:W-:Y:S01]  /*4820*/  VIADD R38, R0, 0x2 ;  /* 0x0000000200267836 */ /* 0x000fe20000000000 */
[C---:B------:R-:W-:Y:S01]  /*4830*/  LEA R14, P2, R68.reuse, UR12, 0x3 ;  /* 0x0000000c440e7c11 */ /* 0x040fe2000f8418ff */
[----:B0-----:R-:W-:Y:S01]  /*4840*/  DFMA R80, R16, R10, R80 ;  /* 0x0000000a1050722b */ /* 0x001fe20000000050 */
[----:B--2---:R-:W-:Y:S01]  /*4850*/  VIMNMX R5, PT, PT, R73, R72, !PT ;  /* 0x0000004849057248 */ /* 0x004fe20007fe0100 */
[----:B------:R-:W-:Y:S01]  /*4860*/  DFMA R76, R18, R42, R76 ;  /* 0x0000002a124c722b */ /* 0x000fe2000000004c */
[----:B------:R-:W-:Y:S01]  /*4870*/  LEA.HI.X R15, R68, UR13, R15, 0x3, P2 ;  /* 0x0000000d440f7c11 */ /* 0x000fe200090f1c0f */
[----:B------:R-:W-:Y:S01]  /*4880*/  DFMA R78, R16, R8, R78 ;  /* 0x00000008104e722b */ /* 0x000fe2000000004e */
[----:B------:R-:W-:Y:S01]  /*4890*/  ISETP.GE.AND P2, PT, R5, UR16, PT ;  /* 0x0000001005007c0c */ /* 0x000fe2000bf46270 */
[----:B------:R-:W-:Y:S01]  /*48a0*/  DFMA R56, R36, R54, R56 ;  /* 0x000000362438722b */ /* 0x000fe20000000038 */
[-C--:B------:R-:W-:Y:S01]  /*48b0*/  VIMNMX R5, PT, PT, R3, R38.reuse, !PT ;  /* 0x0000002603057248 */ /* 0x080fe20007fe0100 */
[----:B----4-:R-:W-:Y:S01]  /*48c0*/  DFMA R58, R44, R24, R58 ;  /* 0x000000182c3a722b */ /* 0x010fe2000000003a */
[----:B------:R-:W-:Y:S01]  /*48d0*/  VIADD R36, R4, UR16 ;  /* 0x0000001004247c36 */ /* 0x000fe20008000000 */
[----:B------:R-:W-:Y:S01]  /*48e0*/  @!P1 ST.E.64 desc[UR14][R14.64+0x8], R76 ;  /* 0x0000084c0e009985 */ /* 0x000fe2000c101b0e */
[----:B------:R-:W-:Y:S01]  /*48f0*/  ISETP.GE.AND P1, PT, R5, UR16, PT ;  /* 0x0000001005007c0c */ /* 0x000fe2000bf26270 */
[----:B------:R-:W-:Y:S01]  /*4900*/  IMAD.MOV.U32 R5, RZ, RZ, 0x8 ;  /* 0x00000008ff057424 */ /* 0x000fe200078e00ff */
[----:B------:R-:W-:Y:S01]  /*4910*/  DFMA R80, R18, R30, R80 ;  /* 0x0000001e1250722b */ /* 0x000fe20000000050 */
[----:B------:R-:W-:Y:S01]  /*4920*/  @!P3 IMAD.IADD R4, R3, 0x1, R36 ;  /* 0x000000010304b824 */ /* 0x000fe200078e0224 */
[----:B------:R-:W-:Y:S01]  /*4930*/  DFMA R78, R28, R18, R78 ;  /* 0x000000121c4e722b */ /* 0x000fe2000000004e */
[----:B------:R-:W-:Y:S01]  /*4940*/  VIMNMX R16, PT, PT, R61, R38, !PT ;  /* 0x000000263d107248 */ /* 0x000fe20007fe0100 */
[----:B------:R-:W-:Y:S01]  /*4950*/  DFMA R58, R40, R46, R58 ;  /* 0x0000002e283a722b */ /* 0x000fe2000000003a */
[----:B------:R-:W-:Y:S01]  /*4960*/  @!P3 IMAD.WIDE R4, R4, R5, UR12 ;  /* 0x0000000c0404be25 */ /* 0x000fe2000f8e0205 */
[C---:B------:R-:W-:Y:S01]  /*4970*/  DFMA R64, R44.reuse, R26, R64 ;  /* 0x0000001a2c40722b */ /* 0x040fe20000000040 */
[----:B------:R-:W-:Y:S01]  /*4980*/  @!P0 ST.E.64 desc[UR14][R14.64+0x18], R80 ;  /* 0x000018500e008985 */ /* 0x000fe2000c101b0e */
[C---:B------:R-:W-:Y:S01]  /*4990*/  DFMA R34, R44.reuse, R10, R34 ;  /* 0x0000000a2c22722b */ /* 0x040fe20000000022 */
[----:B------:R-:W-:Y:S01]  /*49a0*/  IADD3 R18, P0, PT, R3, R36, RZ ;  /* 0x0000002403127210 */ /* 0x000fe20007f1e0ff */
[----:B------:R-:W-:Y:S01]  /*49b0*/  VIADD R0, R0, 0x3 ;  /* 0x0000000300007836 */ /* 0x000fe20000000000 */
[----:B------:R-:W-:Y:S01]  /*49c0*/  @!P4 ST.E.64 desc[UR14][R14.64+0x10], R78 ;  /* 0x0000104e0e00c985 */ /* 0x000fe2000c101b0e */
[----:B------:R-:W-:Y:S01]  /*49d0*/  ISETP.GE.AND P4, PT, R16, UR16, PT ;  /* 0x0000001010007c0c */ /* 0x000fe2000bf86270 */
[----:B------:R-:W-:Y:S01]  /*49e0*/  DFMA R6, R44, R8, R6 ;  /* 0x000000082c06722b */ /* 0x000fe20000000006 */
[----:B------:R-:W-:Y:S01]  /*49f0*/  VIMNMX R17, PT, PT, R69, R38, !PT ;  /* 0x0000002645117248 */ /* 0x000fe20007fe0100 */
[----:B------:R0:W-:Y:S01]  /*4a00*/  @!P3 ST.E.64 desc[UR14][R4.64], R58 ;  /* 0x0000003a0400b985 */ /* 0x0001e2000c101b0e */
[----:B------:R-:W-:Y:S01]  /*4a10*/  LEA.HI.X.SX32 R19, R36, R2, 0x1, P0 ;  /* 0x0000000224137211 */ /* 0x000fe200000f0eff */
[C---:B------:R-:W-:Y:S01]  /*4a20*/  DFMA R64, R46.reuse, R42, R64 ;  /* 0x0000002a2e40722b */ /* 0x040fe20000000040 */
[----:B------:R-:W-:Y:S01]  /*4a30*/  LEA R16, P3, R18, UR12, 0x3 ;  /* 0x0000000c12107c11 */ /* 0x000fe2000f8618ff */
[----:B------:R-:W-:Y:S01]  /*4a40*/  DFMA R34, R46, R30, R34 ;  /* 0x0000001e2e22722b */ /* 0x000fe20000000022 */
[----:B------:R-:W-:Y:S01]  /*4a50*/  ISETP.GE.AND P0, PT, R17, UR16, PT ;  /* 0x0000001011007c0c */ /* 0x000fe2000bf06270 */
[----:B------:R-:W-:Y:S01]  /*4a60*/  VIADD R36, R36, UR16 ;  /* 0x0000001024247c36 */ /* 0x000fe20008000000 */
[----:B------:R-:W-:Y:S01]  /*4a70*/  LEA.HI.X R17, R18, UR13, R19, 0x3, P3 ;  /* 0x0000000d12117c11 */ /* 0x000fe200098f1c13 */
[C---:B-1----:R-:W-:Y:S01]  /*4a80*/  DFMA R62, R20.reuse, R24, R62 ;  /* 0x00000018143e722b */ /* 0x042fe2000000003e */
[-C--:B------:R-:W-:Y:S01]  /*4a90*/  VIMNMX R61, PT, PT, R61, R0.reuse, !PT ;  /* 0x000000003d3d7248 */ /* 0x080fe20007fe0100 */
[C---:B------:R-:W-:Y:S01]  /*4aa0*/  DFMA R70, R20.reuse, R26, R70 ;  /* 0x0000001a1446722b */ /* 0x040fe20000000046 */
[----:B------:R-:W-:Y:S01]  /*4ab0*/  VIMNMX R69, PT, PT, R69, R0, !PT ;  /* 0x0000000045457248 */ /* 0x000fe20007fe0100 */
[----:B------:R-:W-:Y:S01]  /*4ac0*/  @!P6 ST.E.64 desc[UR14][R16.64+0x8], R64 ;  /* 0x000008401000e985 */ /* 0x000fe2000c101b0e */
[-C--:B------:R-:W-:Y:S01]  /*4ad0*/  DFMA R32, R20, R8.reuse, R32 ;  /* 0x000000081420722b */ /* 0x080fe20000000020 */
[C---:B0-----:R-:W-:Y:S01]  /*4ae0*/  VIMNMX R4, PT, PT, R73.reuse, R38, !PT ;  /* 0x0000002649047248 */ /* 0x041fe20007fe0100 */
[----:B---3--:R-:W-:Y:S01]  /*4af0*/  DFMA R56, R48, R8, R56 ;  /* 0x000000083038722b */ /* 0x008fe20000000038 */
[-C--:B------:R-:W-:Y:S01]  /*4b00*/  VIMNMX R73, PT, PT, R73, R0.reuse, !PT ;  /* 0x0000000049497248 */ /* 0x080fe20007fe0100 */
[----:B------:R-:W-:Y:S01]  /*4b10*/  @!P2 ST.E.64 desc[UR14][R16.64+0x18], R34 ;  /* 0x000018221000a985 */ /* 0x000fe2000c101b0e */
[C---:B------:R-:W-:Y:S01]  /*4b20*/  VIMNMX R0, PT, PT, R3.reuse, R0, !PT ;  /* 0x0000000003007248 */ /* 0x040fe20007fe0100 */
[----:B------:R-:W-:Y:S01]  /*4b30*/  IMAD.MOV.U32 R5, RZ, RZ, 0x8 ;  /* 0x00000008ff057424 */ /* 0x000fe200078e00ff */
[----:B------:R-:W-:Y:S01]  /*4b40*/  ISETP.GE.AND P3, PT, R4, UR16, PT ;  /* 0x0000001004007c0c */ /* 0x000fe2000bf66270 */
[C---:B------:R-:W-:Y:S01]  /*4b50*/  @!P1 IMAD.IADD R4, R3.reuse, 0x1, R36 ;  /* 0x0000000103049824 */ /* 0x040fe200078e0224 */
[----:B------:R-:W-:Y:S01]  /*4b60*/  ISETP.GE.AND P6, PT, R0, UR16, PT ;  /* 0x0000001000007c0c */ /* 0x000fe2000bfc6270 */
[----:B------:R-:W-:Y:S01]  /*4b70*/  DFMA R6, R28, R46, R6 ;  /* 0x0000002e1c06722b */ /* 0x000fe20000000006 */
[C---:B------:R-:W-:Y:S01]  /*4b80*/  IADD3 R0, P2, PT, R3.reuse, R36, RZ ;  /* 0x0000002403007210 */ /* 0x040fe20007f5e0ff */
[----:B------:R-:W-:Y:S01]  /*4b90*/  DFMA R62, R40, R22, R62 ;  /* 0x00000016283e722b */ /* 0x000fe2000000003e */
[----:B------:R-:W-:Y:S01]  /*4ba0*/  @!P1 IMAD.WIDE R4, R4, R5, UR12 ;  /* 0x0000000c04049e25 */ /* 0x000fe2000f8e0205 */
[----:B------:R-:W-:Y:S01]  /*4bb0*/  DFMA R12, R20, R10, R12 ;  /* 0x0000000a140c722b */ /* 0x000fe2000000000c */
[----:B------:R-:W-:Y:S01]  /*4bc0*/  LEA.HI.X.SX32 R9, R36, R2, 0x1, P2 ;  /* 0x0000000224097211 */ /* 0x000fe200010f0eff */
[----:B------:R-:W-:Y:S01]  /*4bd0*/  DFMA R70, R22, R42, R70 ;  /* 0x0000002a1646722b */ /* 0x000fe20000000046 */
[----:B------:R-:W-:Y:S01]  /*4be0*/  LEA R8, P2, R0, UR12, 0x3 ;  /* 0x0000000c00087c11 */ /* 0x000fe2000f8418ff */
[----:B------:R-:W-:Y:S01]  /*4bf0*/  VIADD R36, R36, UR16 ;  /* 0x0000001024247c36 */ /* 0x000fe20008000000 */
[C---:B------:R-:W-:Y:S01]  /*4c00*/  DFMA R66, R48.reuse, R24, R66 ;  /* 0x000000183042722b */ /* 0x040fe20000000042 */
[----:B------:R-:W-:Y:S01]  /*4c10*/  @!P5 ST.E.64 desc[UR14][R16.64+0x10], R6 ;  /* 0x000010061000d985 */ /* 0x000fe2000c101b0e */
[----:B------:R-:W-:Y:S01]  /*4c20*/  LEA.HI.X R9, R0, UR13, R9, 0x3, P2 ;  /* 0x0000000d00097c11 */ /* 0x000fe200090f1c09 */
[----:B------:R-:W-:Y:S01]  /*4c30*/  DFMA R74, R48, R26, R74 ;  /* 0x0000001a304a722b */ /* 0x000fe2000000004a */
[----:B------:R-:W-:Y:S01]  /*4c40*/  IADD3 R0, P2, PT, R3, R36, RZ ;  /* 0x0000002403007210 */ /* 0x000fe20007f5e0ff */
[----:B------:R0:W-:Y:S01]  /*4c50*/  @!P1 ST.E.64 desc[UR14][R4.64], R62 ;  /* 0x0000003e04009985 */ /* 0x0001e2000c101b0e */
[----:B------:R-:W-:Y:S01]  /*4c60*/  ISETP.GE.AND P5, PT, R61, UR16, PT ;  /* 0x000000103d007c0c */ /* 0x000fe2000bfa6270 */
[----:B------:R-:W-:Y:S01]  /*4c70*/  @!P6 IMAD.IADD R3, R3, 0x1, R36 ;  /* 0x000000010303e824 */ /* 0x000fe200078e0224 */
[----:B------:R-:W-:Y:S01]  /*4c80*/  ISETP.GE.AND P1, PT, R69, UR16, PT ;  /* 0x0000001045007c0c */ /* 0x000fe2000bf26270 */
[----:B------:R1:W-:Y:S01]  /*4c90*/  @!P4 ST.E.64 desc[UR14][R8.64+0x8], R70 ;  /* 0x000008460800c985 */ /* 0x0003e2000c101b0e */
[----:B------:R-:W-:-:S02]  /*4ca0*/  DFMA R32, R28, R22, R32 ;  /* 0x000000161c20722b */ /* 0x000fc40000000020 */
[----:B------:R-:W-:Y:S02]  /*4cb0*/  DFMA R12, R22, R30, R12 ;  /* 0x0000001e160c722b */ /* 0x000fe4000000000c */
[----:B------:R-:W-:Y:S02]  /*4cc0*/  DFMA R66, R40, R50, R66 ;  /* 0x000000322842722b */ /* 0x000fe40000000042 */
[----:B------:R-:W-:Y:S01]  /*4cd0*/  DFMA R52, R48, R10, R52 ;  /* 0x0000000a3034722b */ /* 0x000fe20000000034 */
[----:B------:R1:W-:Y:S01]  /*4ce0*/  @!P0 ST.E.64 desc[UR14][R8.64+0x10], R32 ;  /* 0x0000102008008985 */ /* 0x0003e2000c101b0e */
[----:B------:R-:W-:Y:S01]  /*4cf0*/  DFMA R74, R50, R42, R74 ;  /* 0x0000002a324a722b */ /* 0x000fe2000000004a */
[----:B0-----:R-:W-:Y:S01]  /*4d00*/  LEA.HI.X.SX32 R5, R36, R2, 0x1, P2 ;  /* 0x0000000224057211 */ /* 0x001fe200010f0eff */
[----:B------:R-:W-:Y:S01]  /*4d10*/  IMAD.MOV.U32 R2, RZ, RZ, 0x8 ;  /* 0x00000008ff027424 */ /* 0x000fe200078e00ff */
[----:B------:R-:W-:Y:S01]  /*4d20*/  ISETP.GE.AND P2, PT, R73, UR16, PT ;  /* 0x0000001049007c0c */ /* 0x000fe2000bf46270 */
[----:B------:R-:W-:Y:S01]  /*4d30*/  DFMA R56, R28, R50, R56 ;  /* 0x000000321c38722b */ /* 0x000fe20000000038 */
[C---:B------:R-:W-:Y:S01]  /*4d40*/  LEA R4, P4, R0.reuse, UR12, 0x3 ;  /* 0x0000000c00047c11 */ /* 0x040fe2000f8818ff */
[----:B------:R-:W-:Y:S01]  /*4d50*/  @!P6 IMAD.WIDE R2, R3, R2, UR12 ;  /* 0x0000000c0302ee25 */ /* 0x000fe2000f8e0202 */
[----:B------:R1:W-:Y:S01]  /*4d60*/  @!P3 ST.E.64 desc[UR14][R8.64+0x18], R12 ;  /* 0x0000180c0800b985 */ /* 0x0003e2000c101b0e */
[----:B------:R-:W-:Y:S01]  /*4d70*/  DFMA R52, R50, R30, R52 ;  /* 0x0000001e3234722b */ /* 0x000fe20000000034 */
[----:B------:R-:W-:-:S02]  /*4d80*/  LEA.HI.X R5, R0, UR13, R5, 0x3, P4 ;  /* 0x0000000d00057c11 */ /* 0x000fc4000a0f1c05 */
[----:B------:R1:W-:Y:S04]  /*4d90*/  @!P6 ST.E.64 desc[UR14][R2.64], R66 ;  /* 0x000000420200e985 */ /* 0x0003e8000c101b0e */
[----:B------:R1:W-:Y:S04]  /*4da0*/  @!P5 ST.E.64 desc[UR14][R4.64+0x8], R74 ;  /* 0x0000084a0400d985 */ /* 0x0003e8000c101b0e */
[----:B------:R1:W-:Y:S01]  /*4db0*/  @!P1 ST.E.64 desc[UR14][R4.64+0x10], R56 ;  /* 0x0000103804009985 */ /* 0x0003e2000c101b0e */
[----:B------:R-:W-:Y:S05]  /*4dc0*/  @P2 EXIT ;  /* 0x000000000000294d */ /* 0x000fea0003800000 */
[----:B------:R-:W-:Y:S01]  /*4dd0*/  ST.E.64 desc[UR14][R4.64+0x18], R52 ;  /* 0x0000183404007985 */ /* 0x000fe2000c101b0e */
[----:B------:R-:W-:Y:S05]  /*4de0*/  EXIT ;  /* 0x000000000000794d */ /* 0x000fea0003800000 */
.L_x_5:
        /* <DEDUP_REMOVED lines=9> */
.L_x_10:


//--------------------- .text._Z37square_dgemm_kernel_2d_blocktiling_64iiPPKdS1_PPd --------------------------
	.section	.text._Z37square_dgemm_kernel_2d_blocktiling_64iiPPKdS1_PPd,"ax",@progbits
	.align	128
        .global         _Z37square_dgemm_kernel_2d_blocktiling_64iiPPKdS1_PPd
        .type           _Z37square_dgemm_kernel_2d_blocktiling_64iiPPKdS1_PPd,@function
        .size           _Z37square_dgemm_kernel_2d_blocktiling_64iiPPKdS1_PPd,(.L_x_11 - _Z37square_dgemm_kernel_2d_blocktiling_64iiPPKdS1_PPd)
        .other          _Z37square_dgemm_kernel_2d_blocktiling_64iiPPKdS1_PPd,@"STO_CUDA_ENTRY STV_DEFAULT"
_Z37square_dgemm_kernel_2d_blocktiling_64iiPPKdS1_PPd:
.text._Z37square_dgemm_kernel_2d_blocktiling_64iiPPKdS1_PPd:
[----:B------:R-:W-:Y:S01]  /*0000*/  LDC R1, c[0x0][0x37c] ;  /* 0x0000df00ff017b82 */ /* 0x000fe20000000800 */
[----:B------:R-:W0:Y:S01]  /*0010*/  LDCU UR9, c[0x0][0x380] ;  /* 0x00007000ff0977ac */ /* 0x000e220008000800 */
[----:B------:R-:W1:Y:S06]  /*0020*/  S2R R5, SR_CTAID.Y ;  /* 0x0000000000057919 */ /* 0x000e6c0000002600 */
[----:B------:R-:W1:Y:S01]  /*0030*/  LDC R6, c[0x0][0x370] ;  /* 0x0000dc00ff067b82 */ /* 0x000e620000000800 */
[----:B------:R-:W1:Y:S01]  /*0040*/  S2R R7, SR_CTAID.X ;  /* 0x0000000000077919 */ /* 0x000e620000002500 */
[----:B------:R-:W2:Y:S01]  /*0050*/  S2R R9, SR_CTAID.Z ;  /* 0x0000000000097919 */ /* 0x000ea20000002700 */
[----:B0-----:R-:W-:-:S04]  /*0060*/  UIADD3 UR4, UPT, UPT, UR9, 0x3f, URZ ;  /* 0x0000003f09047890 */ /* 0x001fc8000fffe0ff */
[----:B------:R-:W-:-:S06]  /*0070*/  USHF.R.S32.HI UR5, URZ, 0x1f, UR4 ;  /* 0x0000001fff057899 */ /* 0x000fcc0008011404 */
[----:B------:R-:W-:-:S05]  /*0080*/  IMAD.U32 R0, RZ, RZ, UR5 ;  /* 0x00000005ff007e24 */ /* 0x000fca000f8e00ff */
[----:B------:R-:W-:-:S04]  /*0090*/  LEA.HI R0, R0, UR4, RZ, 0x6 ;  /* 0x0000000400007c11 */ /* 0x000fc8000f8f30ff */
        /* <DEDUP_REMOVED lines=13> */
[----:B------:R-:W-:-:S04]  /*0170*/  IMAD.HI.U32 R3, R3, R7, R2 ;  /* 0x0000000703037227 */ /* 0x000fc800078e0002 */
[----:B------:R-:W-:Y:S02]  /*0180*/  IMAD.MOV R2, RZ, RZ, -R6 ;  /* 0x000000ffff027224 */ /* 0x000fe400078e0a06 */
[----:B------:R-:W-:-:S04]  /*0190*/  IMAD.HI.U32 R3, R3, R0, RZ ;  /* 0x0000000003037227 */ /* 0x000fc800078e00ff */
[----:B------:R-:W-:Y:S02]  /*01a0*/  IMAD R0, R3, R2, R0 ;  /* 0x0000000203007224 */ /* 0x000fe400078e0200 */
[----:B------:R-:W2:Y:S03]  /*01b0*/  LDC R2, c[0x0][0x384] ;  /* 0x0000e100ff027b82 */ /* 0x000ea60000000800 */
[----:B------:R-:W-:-:S13]  /*01c0*/  ISETP.GT.U32.AND P1, PT, R11, R0, PT ;  /* 0x000000000b00720c */ /* 0x000fda0003f24070 */
[----:B------:R-:W-:Y:S02]  /*01d0*/  @!P1 IMAD.IADD R0, R0, 0x1, -R11 ;  /* 0x0000000100009824 */ /* 0x000fe400078e0a0b */
[----:B------:R-:W-:Y:S01]  /*01e0*/  @!P1 VIADD R3, R3, 0x1 ;  /* 0x0000000103039836 */ /* 0x000fe20000000000 */
[----:B------:R-:W-:Y:S02]  /*01f0*/  ISETP.NE.AND P1, PT, R4, RZ, PT ;  /* 0x000000ff0400720c */ /* 0x000fe40003f25270 */
[----:B------:R-:W-:Y:S02]  /*0200*/  ISETP.GE.U32.AND P0, PT, R0, R11, PT ;  /* 0x0000000b0000720c */ /* 0x000fe40003f06070 */
[----:B------:R-:W-:-:S04]  /*0210*/  LOP3.LUT R0, R5, R4, RZ, 0x3c, !PT ;  /* 0x0000000405007212 */ /* 0x000fc800078e3cff */
[----:B------:R-:W-:-:S07]  /*0220*/  ISETP.GE.AND P2, PT, R0, RZ, PT ;  /* 0x000000ff0000720c */ /* 0x000fce0003f46270 */
[----:B------:R-:W-:Y:S01]  /*0230*/  @P0 VIADD R3, R3, 0x1 ;  /* 0x0000000103030836 */ /* 0x000fe20000000000 */
[----:B--2---:R-:W-:-:S05]  /*0240*/  ISETP.GE.AND P0, PT, R9, R2, PT ;  /* 0x000000020900720c */ /* 0x004fca0003f06270 */
[----:B------:R-:W-:Y:S01]  /*0250*/  @!P2 IMAD.MOV R3, RZ, RZ, -R3 ;  /* 0x000000ffff03a224 */ /* 0x000fe200078e0a03 */
[----:B------:R-:W-:-:S04]  /*0260*/  @!P1 LOP3.LUT R3, RZ, R4, RZ, 0x33, !PT ;  /* 0x00000004ff039212 */ /* 0x000fc800078e33ff */
[----:B------:R-:W-:-:S13]  /*0270*/  ISETP.GE.OR P0, PT, R3, R4, P0 ;  /* 0x000000040300720c */ /* 0x000fda0000706670 */
[----:B------:R-:W-:Y:S01]  /*0280*/  VOTEU.ANY UP0, P0 ;  /* 0x0000000000ff7886 */ /* 0x000fe20000000100 */
[----:B------:R-:W-:-:S06]  /*0290*/  UISETP.LT.OR UP0, UPT, UR9, -0x7e, UP0 ;  /* 0xffffff820900788c */ /* 0x000fcc0008701670 */
[----:B------:R-:W-:-:S13]  /*02a0*/  PLOP3.LUT P0, PT, PT, PT, UP0, 0x80, 0x8 ;  /* 0x000000000008781c */ /* 0x000fda0003f0f008 */
[----:B------:R-:W-:Y:S05]  /*02b0*/  @P0 EXIT ;  /* 0x000000000000094d */ /* 0x000fea0003800000 */
[----:B------:R-:W0:Y:S01]  /*02c0*/  LDC.64 R62, c[0x0][0x388] ;  /* 0x0000e200ff3e7b82 */ /* 0x000e220000000a00 */
[----:B------:R-:W1:Y:S07]  /*02d0*/  LDCU.64 UR16, c[0x0][0x358] ;  /* 0x00006b00ff1077ac */ /* 0x000e6e0008000a00 */
[----:B------:R-:W2:Y:S01]  /*02e0*/  LDC.64 R60, c[0x0][0x390] ;  /* 0x0000e400ff3c7b82 */ /* 0x000ea20000000a00 */
[----:B------:R-:W3:Y:S01]  /*02f0*/  S2R R10, SR_TID.Y ;  /* 0x00000000000a7919 */ /* 0x000ee20000002200 */
[----:B------:R-:W3:Y:S01]  /*0300*/  S2R R0, SR_TID.X ;  /* 0x0000000000007919 */ /* 0x000ee20000002100 */
[----:B------:R-:W-:Y:S01]  /*0310*/  IMAD.MOV R2, RZ, RZ, -R3 ;  /* 0x000000ffff027224 */ /* 0x000fe200078e0a03 */
[----:B------:R-:W-:-:S04]  /*0320*/  CS2R R14, SRZ ;  /* 0x00000000000e7805 */ /* 0x000fc8000001ff00 */
[----:B------:R-:W4:Y:S01]  /*0330*/  LDC.64 R42, c[0x0][0x398] ;  /* 0x0000e600ff2a7b82 */ /* 0x000f220000000a00 */
[----:B0-----:R-:W-:-:S06]  /*0340*/  IMAD.WIDE.U32 R62, R9, 0x8, R62 ;  /* 0x00000008093e7825 */ /* 0x001fcc00078e003e */
[----:B-1----:R-:W5:Y:S01]  /*0350*/  LDG.E.64.CONSTANT R62, desc[UR16][R62.64] ;  /* 0x000000103e3e7981 */ /* 0x002f62000c1e9b00 */
[----:B--2---:R-:W-:-:S06]  /*0360*/  IMAD.WIDE.U32 R60, R9, 0x8, R60 ;  /* 0x00000008093c7825 */ /* 0x004fcc00078e003c */
[----:B------:R-:W2:Y:S01]  /*0370*/  LDG.E.64.CONSTANT R60, desc[UR16][R60.64] ;  /* 0x000000103c3c7981 */ /* 0x000ea2000c1e9b00 */
[----:B------:R-:W-:Y:S02]  /*0380*/  IMAD R7, R4, R2, R5 ;  /* 0x0000000204077224 */ /* 0x000fe400078e0205 */
[----:B------:R-:W-:Y:S02]  /*0390*/  IMAD.SHL.U32 R2, R3, 0x40, RZ ;  /* 0x0000004003027824 */ /* 0x000fe400078e00ff */
[----:B------:R-:W-:Y:S02]  /*03a0*/  IMAD.SHL.U32 R7, R7, 0x40, RZ ;  /* 0x0000004007077824 */ /* 0x000fe400078e00ff */
[----:B---3--:R-:W-:Y:S01]  /*03b0*/  IMAD R59, R10, 0x10, R0 ;  /* 0x000000100a3b7824 */ /* 0x008fe200078e0200 */
[----:B------:R-:W-:-:S03]  /*03c0*/  LOP3.LUT R52, R0, 0xf, RZ, 0xc0, !PT ;  /* 0x0000000f00347812 */ /* 0x000fc600078ec0ff */
[C---:B------:R-:W-:Y:S01]  /*03d0*/  VIADD R11, R59.reuse, 0x100 ;  /* 0x000001003b0b7836 */ /* 0x040fe20000000000 */
[CC--:B------:R-:W-:Y:S01]  /*03e0*/  LEA.HI R3, R59.reuse, R2.reuse, RZ, 0x1c ;  /* 0x000000023b037211 */ /* 0x0c0fe200078fe0ff */
[C---:B------:R-:W-:Y:S01]  /*03f0*/  VIADD R47, R59.reuse, 0x300 ;  /* 0x000003003b2f7836 */ /* 0x040fe20000000000 */
[----:B------:R-:W-:Y:S01]  /*0400*/  SHF.R.U32.HI R57, RZ, 0x6, R59 ;  /* 0x00000006ff397819 */ /* 0x000fe2000001163b */
[----:B------:R-:W-:Y:S01]  /*0410*/  VIADD R45, R59, 0x200 ;  /* 0x000002003b2d7836 */ /* 0x000fe20000000000 */
[----:B------:R-:W-:Y:S02]  /*0420*/  LEA.HI R4, R11, R2, RZ, 0x1c ;  /* 0x000000020b047211 */ /* 0x000fe400078fe0ff */
[C---:B------:R-:W-:Y:S02]  /*0430*/  VIMNMX R6, PT, PT, R52.reuse, R3, !PT ;  /* 0x0000000334067248 */ /* 0x040fe40007fe0100 */
[----:B------:R-:W-:Y:S02]  /*0440*/  VIMNMX R8, PT, PT, R52, R4, !PT ;  /* 0x0000000434087248 */ /* 0x000fe40007fe0100 */
[----:B------:R-:W-:-:S02]  /*0450*/  LEA.HI R13, R47, R2, RZ, 0x1c ;  /* 0x000000022f0d7211 */ /* 0x000fc400078fe0ff */
[----:B------:R-:W-:Y:S02]  /*0460*/  ISETP.GE.AND P6, PT, R6, UR9, PT ;  /* 0x0000000906007c0c */ /* 0x000fe4000bfc6270 */
[----:B------:R-:W-:Y:S02]  /*0470*/  ISETP.GE.AND P5, PT, R8, UR9, PT ;  /* 0x0000000908007c0c */ /* 0x000fe4000bfa6270 */
[----:B------:R-:W-:Y:S02]  /*0480*/  VIMNMX R6, PT, PT, R52, R13, !PT ;  /* 0x0000000d34067248 */ /* 0x000fe40007fe0100 */
[----:B------:R-:W-:Y:S02]  /*0490*/  LOP3.LUT R8, R59, 0x3f, RZ, 0xc0, !PT ;  /* 0x0000003f3b087812 */ /* 0x000fe400078ec0ff */
[----:B------:R-:W-:Y:S02]  /*04a0*/  LEA.HI R5, R45, R2, RZ, 0x1c ;  /* 0x000000022d057211 */ /* 0x000fe400078fe0ff */
[----:B------:R-:W-:Y:S01]  /*04b0*/  ISETP.GE.AND P3, PT, R6, UR9, PT ;  /* 0x0000000906007c0c */ /* 0x000fe2000bf66270 */
[----:B------:R-:W-:Y:S01]  /*04c0*/  IMAD.IADD R6, R7, 0x1, R8 ;  /* 0x0000000107067824 */ /* 0x000fe200078e0208 */
[----:B------:R-:W-:Y:S01]  /*04d0*/  VIMNMX R12, PT, PT, R52, R5, !PT ;  /* 0x00000005340c7248 */ /* 0x000fe20007fe0100 */
[----:B------:R-:W-:Y:S01]  /*04e0*/  @!P6 IMAD R23, R3, UR9, R52 ;  /* 0x000000090317ec24 */ /* 0x000fe2000f8e0234 */
[----:B------:R-:W-:-:S02]  /*04f0*/  SHF.R.U32.HI R55, RZ, 0x6, R11 ;  /* 0x00000006ff377819 */ /* 0x000fc4000001160b */
[----:B------:R-:W-:Y:S02]  /*0500*/  ISETP.GE.AND P4, PT, R12, UR9, PT ;  /* 0x000000090c007c0c */ /* 0x000fe4000bf86270 */
[----:B------:R-:W-:Y:S02]  /*0510*/  SHF.R.U32.HI R53, RZ, 0x6, R45 ;  /* 0x00000006ff357819 */ /* 0x000fe4000001162d */
[C---:B------:R-:W-:Y:S02]  /*0520*/  VIMNMX R12, PT, PT, R6.reuse, R57, !PT ;  /* 0x00000039060c7248 */ /* 0x040fe40007fe0100 */
[----:B------:R-:W-:Y:S02]  /*0530*/  SHF.R.U32.HI R51, RZ, 0x6, R47 ;  /* 0x00000006ff337819 */ /* 0x000fe4000001162f */
[C---:B------:R-:W-:Y:S02]  /*0540*/  VIMNMX R16, PT, PT, R6.reuse, R55, !PT ;  /* 0x0000003706107248 */ /* 0x040fe40007fe0100 */
[----:B------:R-:W-:-:S02]  /*0550*/  VIMNMX R17, PT, PT, R6, R53, !PT ;  /* 0x0000003506117248 */ /* 0x000fc40007fe0100 */
[----:B------:R-:W-:Y:S02]  /*0560*/  ISETP.GE.AND P2, PT, R12, UR9, PT ;  /* 0x000000090c007c0c */ /* 0x000fe4000bf46270 */
[----:B------:R-:W-:Y:S02]  /*0570*/  VIMNMX R12, PT, PT, R6, R51, !PT ;  /* 0x00000033060c7248 */ /* 0x000fe40007fe0100 */
[----:B------:R-:W-:Y:S02]  /*0580*/  ISETP.GE.AND P1, PT, R16, UR9, PT ;  /* 0x0000000910007c0c */ /* 0x000fe4000bf26270 */
[----:B------:R-:W-:Y:S01]  /*0590*/  ISETP.GE.AND P0, PT, R17, UR9, PT ;  /* 0x0000000911007c0c */ /* 0x000fe2000bf06270 */
[--C-:B------:R-:W-:Y:S01]  /*05a0*/  @!P5 IMAD R27, R4, UR9, R52.reuse ;  /* 0x00000009041bdc24 */ /* 0x100fe2000f8e0234 */
[----:B------:R-:W-:Y:S01]  /*05b0*/  CS2R R18, SRZ ;  /* 0x0000000000127805 */ /* 0x000fe2000001ff00 */
[--C-:B------:R-:W-:Y:S02]  /*05c0*/  @!P4 IMAD R31, R5, UR9, R52.reuse ;  /* 0x00000009051fcc24 */ /* 0x100fe4000f8e0234 */
[----:B------:R-:W-:Y:S01]  /*05d0*/  @!P3 IMAD R33, R13, UR9, R52 ;  /* 0x000000090d21bc24 */ /* 0x000fe2000f8e0234 */
[----:B------:R-:W-:Y:S01]  /*05e0*/  CS2R R20, SRZ ;  /* 0x0000000000147805 */ /* 0x000fe2000001ff00 */
[----:B------:R-:W-:Y:S01]  /*05f0*/  @!P2 IMAD R35, R57, UR9, R6 ;  /* 0x000000093923ac24 */ /* 0x000fe2000f8e0206 */
[----:B------:R-:W-:-:S03]  /*0600*/  CS2R R16, SRZ ;  /* 0x0000000000107805 */ /* 0x000fc6000001ff00 */
[--C-:B------:R-:W-:Y:S02]  /*0610*/  @!P1 IMAD R37, R55, UR9, R6.reuse ;  /* 0x0000000937259c24 */ /* 0x100fe4000f8e0206 */
[----:B------:R-:W-:Y:S01]  /*0620*/  @!P0 IMAD R39, R53, UR9, R6 ;  /* 0x0000000935278c24 */ /* 0x000fe2000f8e0206 */
[----:B------:R-:W-:Y:S02]  /*0630*/  CS2R R24, SRZ ;  /* 0x0000000000187805 */ /* 0x000fe4000001ff00 */
[----:B------:R-:W-:Y:S01]  /*0640*/  CS2R R28, SRZ ;  /* 0x00000000001c7805 */ /* 0x000fe2000001ff00 */
[----:B-----5:R-:W-:-:S05]  /*0650*/  @!P6 IMAD.WIDE R22, R23, 0x8, R62 ;  /* 0x000000081716e825 */ /* 0x020fca00078e023e */
[----:B------:R0:W3:Y:S01]  /*0660*/  @!P6 LDG.E.64.CONSTANT R14, desc[UR16][R22.64] ;  /* 0x00000010160ee981 */ /* 0x0000e2000c1e9b00 */
[----:B------:R-:W-:Y:S01]  /*0670*/  ISETP.GE.AND P6, PT, R12, UR9, PT ;  /* 0x000000090c007c0c */ /* 0x000fe2000bfc6270 */
[----:B------:R-:W-:-:S04]  /*0680*/  @!P5 IMAD.WIDE R26, R27, 0x8, R62 ;  /* 0x000000081b1ad825 */ /* 0x000fc800078e023e */
[--C-:B------:R-:W-:Y:S01]  /*0690*/  @!P4 IMAD.WIDE R30, R31, 0x8, R62.reuse ;  /* 0x000000081f1ec825 */ /* 0x100fe200078e023e */
[----:B------:R1:W5:Y:S01]  /*06a0*/  @!P5 LDG.E.64.CONSTANT R18, desc[UR16][R26.64] ;  /* 0x000000101a12d981 */ /* 0x000362000c1e9b00 */
[----:B0-----:R-:W-:Y:S02]  /*06b0*/  CS2R R22, SRZ ;  /* 0x0000000000167805 */ /* 0x001fe4000001ff00 */
[----:B------:R-:W-:Y:S01]  /*06c0*/  @!P3 IMAD.WIDE R32, R33, 0x8, R62 ;  /* 0x000000082120b825 */ /* 0x000fe200078e023e */
[----:B------:R4:W5:Y:S03]  /*06d0*/  @!P4 LDG.E.64.CONSTANT R20, desc[UR16][R30.64] ;  /* 0x000000101e14c981 */ /* 0x000966000c1e9b00 */
[----:B------:R-:W-:Y:S01]  /*06e0*/  @!P6 IMAD R41, R51, UR9, R6 ;  /* 0x000000093329ec24 */ /* 0x000fe2000f8e0206 */
[----:B------:R0:W5:Y:S01]  /*06f0*/  @!P3 LDG.E.64.CONSTANT R16, desc[UR16][R32.64] ;  /* 0x000000102010b981 */ /* 0x000162000c1e9b00 */
[----:B--2---:R-:W-:Y:S01]  /*0700*/  @!P2 IMAD.WIDE R34, R35, 0x8, R60 ;  /* 0x000000082322a825 */ /* 0x004fe200078e023c */
[----:B-1----:R-:W-:-:S03]  /*0710*/  CS2R R26, SRZ ;  /* 0x00000000001a7805 */ /* 0x002fc6000001ff00 */
[--C-:B------:R-:W-:Y:S01]  /*0720*/  @!P1 IMAD.WIDE R36, R37, 0x8, R60.reuse ;  /* 0x0000000825249825 */ /* 0x100fe200078e023c */
[----:B------:R1:W2:Y:S03]  /*0730*/  @!P2 LDG.E.64.CONSTANT R22, desc[UR16][R34.64] ;  /* 0x000000102216a981 */ /* 0x0002a6000c1e9b00 */
[--C-:B------:R-:W-:Y:S01]  /*0740*/  @!P0 IMAD.WIDE R38, R39, 0x8, R60.reuse ;  /* 0x0000000827268825 */ /* 0x100fe200078e023c */
[----:B------:R1:W2:Y:S03]  /*0750*/  @!P1 LDG.E.64.CONSTANT R24, desc[UR16][R36.64] ;  /* 0x0000001024189981 */ /* 0x0002a6000c1e9b00 */
[----:B------:R-:W-:Y:S01]  /*0760*/  @!P6 IMAD.WIDE R40, R41, 0x8, R60 ;  /* 0x000000082928e825 */ /* 0x000fe200078e023c */
[----:B------:R-:W2:Y:S04]  /*0770*/  @!P0 LDG.E.64.CONSTANT R28, desc[UR16][R38.64] ;  /* 0x00000010261c8981 */ /* 0x000ea8000c1e9b00 */
[----:B------:R-:W2:Y:S01]  /*0780*/  @!P6 LDG.E.64.CONSTANT R26, desc[UR16][R40.64] ;  /* 0x00000010281ae981 */ /* 0x000ea2000c1e9b00 */
[----:B----4-:R-:W-:-:S06]  /*0790*/  IMAD.WIDE.U32 R30, R9, 0x8, R42 ;  /* 0x00000008091e7825 */ /* 0x010fcc00078e002a */
[----:B------:R-:W4:Y:S01]  /*07a0*/  LDG.E.64 R30, desc[UR16][R30.64] ;  /* 0x000000101e1e7981 */ /* 0x000f22000c1e1b00 */
[----:B------:R-:W1:Y:S01]  /*07b0*/  S2UR UR6, SR_CgaCtaId ;  /* 0x00000000000679c3 */ /* 0x000e620000008800 */
[----:B------:R-:W-:Y:S01]  /*07c0*/  UMOV UR4, 0x400 ;  /* 0x0000040000047882 */ /* 0x000fe20000000000 */
[C---:B------:R-:W-:Y:S02]  /*07d0*/  LOP3.LUT R12, R52.reuse, 0xfff0, R11, 0xf8, !PT ;  /* 0x0000fff0340c7812 */ /* 0x040fe400078ef80b */
[C---:B------:R-:W-:Y:S02]  /*07e0*/  LOP3.LUT R9, R52.reuse, 0x7ff0, R59, 0xf8, !PT ;  /* 0x00007ff034097812 */ /* 0x040fe400078ef83b */
[----:B0-----:R-:W-:Y:S02]  /*07f0*/  LOP3.LUT R32, R52, 0xfff0, R45, 0xf8, !PT ;  /* 0x0000fff034207812 */ /* 0x001fe400078ef82d */
[C---:B-1----:R-:W-:Y:S02]  /*0800*/  LOP3.LUT R34, R8.reuse, 0xffc0, R11, 0xf8, !PT ;  /* 0x0000ffc008227812 */ /* 0x042fe400078ef80b */
[----:B------:R-:W-:-:S02]  /*0810*/  LOP3.LUT R45, R8, 0xffc0, R45, 0xf8, !PT ;  /* 0x0000ffc0082d7812 */ /* 0x000fc400078ef82d */
[----:B------:R-:W-:Y:S01]  /*0820*/  LOP3.LUT R50, R8, 0xffc0, R47, 0xf8, !PT ;  /* 0x0000ffc008327812 */ /* 0x000fe200078ef82f */
[----:B------:R-:W-:Y:S02]  /*0830*/  ULEA UR5, UR6, UR4, 0x18 ;  /* 0x0000000406057291 */ /* 0x000fe4000f8ec0ff */
[----:B------:R-:W-:-:S04]  /*0840*/  UIADD3 UR4, UPT, UPT, UR4, 0x4000, URZ ;  /* 0x0000400004047890 */ /* 0x000fc8000fffe0ff */
[----:B------:R-:W-:Y:S01]  /*0850*/  LEA R33, R12, UR5, 0x3 ;  /* 0x000000050c217c11 */ /* 0x000fe2000f8e18ff */
[----:B------:R-:W-:Y:S01]  /*0860*/  ULEA UR6, UR6, UR4, 0x18 ;  /* 0x0000000406067291 */ /* 0x000fe2000f8ec0ff */
[----:B------:R-:W-:Y:S02]  /*0870*/  LEA R9, R9, UR5, 0x3 ;  /* 0x0000000509097c11 */ /* 0x000fe4000f8e18ff */
[----:B------:R-:W-:Y:S02]  /*0880*/  LEA R35, R32, UR5, 0x3 ;  /* 0x0000000520237c11 */ /* 0x000fe4000f8e18ff */
[----:B------:R-:W-:Y:S02]  /*0890*/  LOP3.LUT R12, R52, 0xfff0, R47, 0xf8, !PT ;  /* 0x0000fff0340c7812 */ /* 0x000fe400078ef82f */
[----:B------:R-:W-:Y:S02]  /*08a0*/  LOP3.LUT R32, R8, 0x7fc0, R59, 0xf8, !PT ;  /* 0x00007fc008207812 */ /* 0x000fe400078ef83b */
[----:B------:R-:W-:-:S02]  /*08b0*/  LEA R11, R12, UR5, 0x3 ;  /* 0x000000050c0b7c11 */ /* 0x000fc4000f8e18ff */
[----:B------:R-:W-:Y:S02]  /*08c0*/  LEA R37, R32, UR6, 0x3 ;  /* 0x0000000620257c11 */ /* 0x000fe4000f8e18ff */
[----:B------:R-:W-:Y:S01]  /*08d0*/  LEA R45, R45, UR6, 0x3 ;  /* 0x000000062d2d7c11 */ /* 0x000fe2000f8e18ff */
[----:B------:R-:W-:Y:S01]  /*08e0*/  UISETP.GE.AND UP0, UPT, UR9, 0x11, UPT ;  /* 0x000000110900788c */ /* 0x000fe2000bf06270 */
        /* <DEDUP_REMOVED lines=9> */
[----:B------:R-:W-:-:S02]  /*0980*/  CS2R R84, SRZ ;  /* 0x0000000000547805 */ /* 0x000fc4000001ff00 */
[----:B------:R-:W-:Y:S02]  /*0990*/  CS2R R88, SRZ ;  /* 0x0000000000587805 */ /* 0x000fe4000001ff00 */
[----:B------:R-:W-:Y:S02]  /*09a0*/  CS2R R90, SRZ ;  /* 0x00000000005a7805 */ /* 0x000fe4000001ff00 */
[----:B------:R-:W-:Y:S01]  /*09b0*/  CS2R R86, SRZ ;  /* 0x0000000000567805 */ /* 0x000fe2000001ff00 */
[----:B------:R-:W-:Y:S01]  /*09c0*/  UMOV UR4, URZ ;  /* 0x000000ff00047c82 */ /* 0x000fe20008000000 */
[----:B---3--:R0:W-:Y:S04]  /*09d0*/  STS.64 [R9], R14 ;  /* 0x0000000e09007388 */ /* 0x0081e80000000a00 */
[----:B-----5:R-:W-:Y:S01]  /*09e0*/  STS.64 [R33], R18 ;  /* 0x0000001221007388 */ /* 0x020fe20000000a00 */
[----:B0-----:R-:W-:-:S03]  /*09f0*/  LEA R9, R34, UR6, 0x3 ;  /* 0x0000000622097c11 */ /* 0x001fc6000f8e18ff */
[----:B------:R-:W-:Y:S01]  /*0a00*/  STS.64 [R35], R20 ;  /* 0x0000001423007388 */ /* 0x000fe20000000a00 */
[----:B------:R-:W-:-:S03]  /*0a10*/  LEA R15, R50, UR6, 0x3 ;  /* 0x00000006320f7c11 */ /* 0x000fc6000f8e18ff */
[----:B------:R-:W-:Y:S04]  /*0a20*/  STS.64 [R11], R16 ;  /* 0x000000100b007388 */ /* 0x000fe80000000a00 */
[----:B--2---:R-:W-:Y:S04]  /*0a30*/  STS.64 [R37], R22 ;  /* 0x0000001625007388 */ /* 0x004fe80000000a00 */
[----:B------:R-:W-:Y:S04]  /*0a40*/  STS.64 [R9], R24 ;  /* 0x0000001809007388 */ /* 0x000fe80000000a00 */
[----:B------:R0:W-:Y:S04]  /*0a50*/  STS.64 [R45], R28 ;  /* 0x0000001c2d007388 */ /* 0x0001e80000000a00 */
[----:B------:R1:W-:Y:S01]  /*0a60*/  STS.64 [R15], R26 ;  /* 0x0000001a0f007388 */ /* 0x0003e20000000a00 */
[----:B----4-:R-:W-:-:S02]  /*0a70*/  R2UR UR12, R30 ;  /* 0x000000001e0c72ca */ /* 0x010fc400000e0000 */
[----:B------:R-:W-:Y:S02]  /*0a80*/  R2UR UR13, R31 ;  /* 0x000000001f0d72ca */ /* 0x000fe400000e0000 */
[----:B0-----:R-:W-:Y:S02]  /*0a90*/  CS2R R44, SRZ ;  /* 0x00000000002c7805 */ /* 0x001fe4000001ff00 */
[----:B------:R-:W-:Y:S02]  /*0aa0*/  CS2R R20, SRZ ;  /* 0x0000000000147805 */ /* 0x000fe4000001ff00 */
[----:B------:R-:W-:Y:S01]  /*0ab0*/  CS2R R16, SRZ ;  /* 0x0000000000107805 */ /* 0x000fe2000001ff00 */
[----:B------:R-:W-:Y:S06]  /*0ac0*/  BAR.SYNC.DEFER_BLOCKING 0x0 ;  /* 0x0000000000007b1d */ /* 0x000fec0000010000 */
[----:B-1----:R-:W-:Y:S05]  /*0ad0*/  BRA.U !UP0, `(.L_x_6) ;  /* 0x0000001d08387547 */ /* 0x002fea000b800000 */
[----:B------:R-:W0:Y:S01]  /*0ae0*/  S2UR UR7, SR_CgaCtaId ;  /* 0x00000000000779c3 */ /* 0x000e220000008800 */
[----:B------:R-:W-:Y:S01]  /*0af0*/  UIADD3 UR4, UPT, UPT, UR9, 0xf, URZ ;  /* 0x0000000f09047890 */ /* 0x000fe2000fffe0ff */
[----:B------:R-:W1:Y:S01]  /*0b00*/  S2R R10, SR_TID.Y ;  /* 0x00000000000a7919 */ /* 0x000e620000002200 */
[----:B------:R-:W-:Y:S01]  /*0b10*/  VIADD R14, R55, 0x10 ;  /* 0x00000010370e7836 */ /* 0x000fe20000000000 */
[----:B------:R-:W-:Y:S01]  /*0b20*/  UMOV UR6, 0x400 ;  /* 0x0000040000067882 */ /* 0x000fe20000000000 */
[----:B------:R-:W-:Y:S01]  /*0b30*/  USHF.R.S32.HI UR5, URZ, 0x1f, UR4 ;  /* 0x0000001fff057899 */ /* 0x000fe20008011404 */
[----:B------:R-:W2:Y:S01]  /*0b40*/  S2R R11, SR_TID.X ;  /* 0x00000000000b7919 */ /* 0x000ea20000002100 */
[----:B------:R-:W-:Y:S01]  /*0b50*/  VIADD R12, R57, 0x10 ;  /* 0x00000010390c7836 */ /* 0x000fe20000000000 */
[----:B------:R-:W-:Y:S01]  /*0b60*/  CS2R R70, SRZ ;  /* 0x0000000000467805 */ /* 0x000fe2000001ff00 */
[----:B------:R-:W-:Y:S01]  /*0b70*/  VIADD R18, R53, 0x10 ;  /* 0x0000001035127836 */ /* 0x000fe20000000000 */
[----:B------:R-:W-:Y:S01]  /*0b80*/  ULEA.HI UR5, UR5, UR4, URZ, 0x4 ;  /* 0x0000000405057291 */ /* 0x000fe2000f8f20ff */
[----:B------:R-:W-:Y:S01]  /*0b90*/  VIADD R22, R51, 0x10 ;  /* 0x0000001033167836 */ /* 0x000fe20000000000 */
[----:B------:R-:W3:Y:S01]  /*0ba0*/  LDCU UR10, c[0x0][0x380] ;  /* 0x00007000ff0a77ac */ /* 0x000ee20008000800 */
[----:B------:R-:W-:-:S02]  /*0bb0*/  IMAD R9, R14, UR9, R7 ;  /* 0x000000090e097c24 */ /* 0x000fc4000f8e0207 */
[--C-:B------:R-:W-:Y:S01]  /*0bc0*/  IMAD R49, R12, UR9, R7.reuse ;  /* 0x000000090c317c24 */ /* 0x100fe2000f8e0207 */
[----:B------:R-:W-:Y:S01]  /*0bd0*/  USHF.R.S32.HI UR5, URZ, 0x4, UR5 ;  /* 0x00000004ff057899 */ /* 0x000fe20008011405 */
[--C-:B------:R-:W-:Y:S01]  /*0be0*/  IMAD R15, R18, UR9, R7.reuse ;  /* 0x00000009120f7c24 */ /* 0x100fe2000f8e0207 */
[----:B------:R-:W-:Y:S01]  /*0bf0*/  UMOV UR4, URZ ;  /* 0x000000ff00047c82 */ /* 0x000fe20008000000 */
[----:B------:R-:W-:Y:S01]  /*0c00*/  IMAD R19, R22, UR9, R7 ;  /* 0x0000000916137c24 */ /* 0x000fe2000f8e0207 */
[----:B------:R-:W-:Y:S01]  /*0c10*/  UISETP.LT.AND UP0, UPT, UR5, 0x2, UPT ;  /* 0x000000020500788c */ /* 0x000fe2000bf01270 */
[C---:B------:R-:W-:Y:S02]  /*0c20*/  IMAD.IADD R48, R8.reuse, 0x1, R9 ;  /* 0x0000000108307824 */ /* 0x040fe400078e0209 */
[C---:B------:R-:W-:Y:S01]  /*0c30*/  IMAD.IADD R49, R8.reuse, 0x1, R49 ;  /* 0x0000000108317824 */ /* 0x040fe200078e0231 */
[----:B0-----:R-:W-:Y:S01]  /*0c40*/  ULEA UR11, UR7, UR6, 0x18 ;  /* 0x00000006070b7291 */ /* 0x001fe2000f8ec0ff */
[C---:B------:R-:W-:Y:S01]  /*0c50*/  IMAD.IADD R15, R8.reuse, 0x1, R15 ;  /* 0x00000001080f7824 */ /* 0x040fe200078e020f */
[----:B------:R-:W-:Y:S01]  /*0c60*/  UIADD3 UR6, UPT, UPT, UR6, 0x4000, URZ ;  /* 0x0000400006067890 */ /* 0x000fe2000fffe0ff */
[----:B------:R-:W-:Y:S01]  /*0c70*/  IMAD.IADD R9, R8, 0x1, R19 ;  /* 0x0000000108097824 */ /* 0x000fe200078e0213 */
[----:B------:R-:W-:Y:S01]  /*0c80*/  USEL UR5, UR5, 0x2, !UP0 ;  /* 0x0000000205057887 */ /* 0x000fe2000c000000 */
[--C-:B------:R-:W-:Y:S01]  /*0c90*/  IMAD R12, R13, UR9, R52.reuse ;  /* 0x000000090d0c7c24 */ /* 0x100fe2000f8e0234 */
[----:B------:R-:W-:Y:S01]  /*0ca0*/  ULEA UR6, UR7, UR6, 0x18 ;  /* 0x0000000607067291 */ /* 0x000fe2000f8ec0ff */
[--C-:B------:R-:W-:Y:S01]  /*0cb0*/  IMAD R8, R5, UR9, R52.reuse ;  /* 0x0000000905087c24 */ /* 0x100fe2000f8e0234 */
[----:B------:R-:W-:Y:S01]  /*0cc0*/  UIADD3 UR7, UPT, UPT, -UR5, URZ, URZ ;  /* 0x000000ff05077290 */ /* 0x000fe2000fffe1ff */
[----:B------:R-:W-:-:S02]  /*0cd0*/  IMAD R13, R4, UR9, R52 ;  /* 0x00000009040d7c24 */ /* 0x000fc4000f8e0234 */
[----:B------:R-:W-:Y:S02]  /*0ce0*/  IMAD R14, R3, UR9, R52 ;  /* 0x00000009030e7c24 */ /* 0x000fe4000f8e0234 */
[----:B------:R-:W-:Y:S02]  /*0cf0*/  VIADD R12, R12, 0x10 ;  /* 0x000000100c0c7836 */ /* 0x000fe40000000000 */
[----:B------:R-:W-:Y:S02]  /*0d00*/  VIADD R8, R8, 0x10 ;  /* 0x0000001008087836 */ /* 0x000fe40000000000 */
[----:B------:R-:W-:Y:S02]  /*0d10*/  VIADD R13, R13, 0x10 ;  /* 0x000000100d0d7836 */ /* 0x000fe40000000000 */
[----:B-123--:R-:W-:-:S07]  /*0d20*/  VIADD R14, R14, 0x10 ;  /* 0x000000100e0e7836 */ /* 0x00efce0000000000 */
.L_x_7:
[C---:B------:R-:W-:Y:S01]  /*0d30*/  LOP3.LUT R19, R59.reuse, 0x7ff0, RZ, 0xc0, !PT ;  /* 0x00007ff03b137812 */ /* 0x040fe200078ec0ff */
[----:B------:R-:W-:Y:S01]  /*0d40*/  VIADD R52, R52, 0x10 ;  /* 0x0000001034347836 */ /* 0x000fe20000000000 */
[----:B------:R-:W-:Y:S01]  /*0d50*/  LOP3.LUT R75, R0, 0xf, RZ, 0xc0, !PT ;  /* 0x0000000f004b7812 */ /* 0x000fe200078ec0ff */
[----:B------:R-:W-:Y:S01]  /*0d60*/  VIADD R54, R59, 0x100 ;  /* 0x000001003b367836 */ /* 0x000fe20000000000 */
[----:B------:R-:W-:Y:S01]  /*0d70*/  LOP3.LUT R56, R19, 0xf, R0, 0xf8, !PT ;  /* 0x0000000f13387812 */ /* 0x000fe200078ef800 */
[----:B------:R-:W-:Y:S01]  /*0d80*/  IMAD.MOV.U32 R0, RZ, RZ, R11 ;  /* 0x000000ffff007224 */ /* 0x000fe200078e000b */
[----:B------:R-:W-:Y:S01]  /*0d90*/  VIMNMX R18, PT, PT, R3, R52, !PT ;  /* 0x0000003403127248 */ /* 0x000fe20007fe0100 */
[----:B------:R-:W-:Y:S01]  /*0da0*/  UMOV UR9, UR10 ;  /* 0x0000000a00097c82 */ /* 0x000fe20008000000 */
[----:B------:R-:W-:Y:S01]  /*0db0*/  VIMNMX R19, PT, PT, R52, R4, !PT ;  /* 0x0000000434137248 */ /* 0x000fe20007fe0100 */
[----:B------:R-:W-:Y:S01]  /*0dc0*/  IMAD R59, R10, 0x10, R0 ;  /* 0x000000100a3b7824 */ /* 0x000fe200078e0200 */
[----:B------:R-:W-:Y:S01]  /*0dd0*/  ISETP.GE.AND P6, PT, R18, UR9, PT ;  /* 0x0000000912007c0c */ /* 0x000fe2000bfc6270 */
[----:B------:R-:W-:Y:S01]  /*0de0*/  VIADD R57, R57, 0x10 ;  /* 0x0000001039397836 */ /* 0x000fe20000000000 */
[----:B------:R-:W-:Y:S01]  /*0df0*/  ISETP.GE.AND P5, PT, R19, UR9, PT ;  /* 0x0000000913007c0c */ /* 0x000fe2000bfa6270 */
[----:B------:R-:W-:Y:S01]  /*0e00*/  VIADD R58, R59, 0x300 ;  /* 0x000003003b3a7836 */ /* 0x000fe20000000000 */
[----:B------:R-:W-:Y:S01]  /*0e10*/  VIMNMX R24, PT, PT, R52, R5, !PT ;  /* 0x0000000534187248 */ /* 0x000fe20007fe0100 */
[----:B------:R-:W-:Y:S01]  /*0e20*/  VIADD R55, R55, 0x10 ;  /* 0x0000001037377836 */ /* 0x000fe20000000000 */
[----:B------:R-:W-:Y:S01]  /*0e30*/  VIMNMX R22, PT, PT, R6, R57, !PT ;  /* 0x0000003906167248 */ /* 0x000fe20007fe0100 */
[----:B------:R-:W-:Y:S01]  /*0e40*/  VIADD R53, R53, 0x10 ;  /* 0x0000001035357836 */ /* 0x000fe20000000000 */
[----:B------:R-:W-:Y:S01]  /*0e50*/  LEA.HI R19, R58, R2, RZ, 0x1c ;  /* 0x000000023a137211 */ /* 0x000fe200078fe0ff */
[----:B------:R-:W-:Y:S01]  /*0e60*/  VIADD R51, R51, 0x10 ;  /* 0x0000001033337836 */ /* 0x000fe20000000000 */
[----:B------:R-:W-:-:S02]  /*0e70*/  ISETP.GE.AND P4, PT, R24, UR9, PT ;  /* 0x0000000918007c0c */ /* 0x000fc4000bf86270 */
[----:B------:R-:W-:Y:S02]  /*0e80*/  CS2R R36, SRZ ;  /* 0x0000000000247805 */ /* 0x000fe4000001ff00 */
[----:B------:R-:W-:Y:S01]  /*0e90*/  VIMNMX R18, PT, PT, R52, R19, !PT ;  /* 0x0000001334127248 */ /* 0x000fe20007fe0100 */
[----:B------:R-:W-:Y:S01]  /*0ea0*/  @!P6 IMAD.WIDE R24, R14, 0x8, R62 ;  /* 0x000000080e18e825 */ /* 0x000fe200078e023e */
[C---:B------:R-:W-:Y:S02]  /*0eb0*/  VIMNMX R23, PT, PT, R6.reuse, R55, !PT ;  /* 0x0000003706177248 */ /* 0x040fe40007fe0100 */
[----:B------:R-:W-:Y:S02]  /*0ec0*/  CS2R R34, SRZ ;  /* 0x0000000000227805 */ /* 0x000fe4000001ff00 */
[----:B------:R-:W-:Y:S02]  /*0ed0*/  VIMNMX R26, PT, PT, R6, R53, !PT ;  /* 0x00000035061a7248 */ /* 0x000fe40007fe0100 */
[----:B------:R-:W-:-:S02]  /*0ee0*/  CS2R R30, SRZ ;  /* 0x00000000001e7805 */ /* 0x000fc4000001ff00 */
[----:B------:R-:W-:Y:S01]  /*0ef0*/  ISETP.GE.AND P3, PT, R18, UR9, PT ;  /* 0x0000000912007c0c */ /* 0x000fe2000bf66270 */
[----:B------:R-:W2:Y:S01]  /*0f00*/  @!P6 LDG.E.64.CONSTANT R36, desc[UR16][R24.64] ;  /* 0x000000101824e981 */ /* 0x000ea2000c1e9b00 */
[----:B------:R-:W-:Y:S02]  /*0f10*/  VIMNMX R27, PT, PT, R6, R51, !PT ;  /* 0x00000033061b7248 */ /* 0x000fe40007fe0100 */
[----:B------:R-:W-:Y:S01]  /*0f20*/  ISETP.GE.AND P2, PT, R22, UR9, PT ;  /* 0x0000000916007c0c */ /* 0x000fe2000bf46270 */
[--C-:B------:R-:W-:Y:S01]  /*0f30*/  @!P4 IMAD.WIDE R18, R8, 0x8, R62.reuse ;  /* 0x000000080812c825 */ /* 0x100fe200078e023e */
[----:B------:R-:W-:Y:S02]  /*0f40*/  ISETP.GE.AND P1, PT, R23, UR9, PT ;  /* 0x0000000917007c0c */ /* 0x000fe4000bf26270 */
[----:B------:R-:W-:Y:S01]  /*0f50*/  ISETP.GE.AND P0, PT, R26, UR9, PT ;  /* 0x000000091a007c0c */ /* 0x000fe2000bf06270 */
[----:B------:R-:W-:Y:S01]  /*0f60*/  @!P5 IMAD.WIDE R22, R13, 0x8, R62 ;  /* 0x000000080d16d825 */ /* 0x000fe200078e023e */
[----:B------:R-:W-:-:S02]  /*0f70*/  ISETP.GE.AND P6, PT, R27, UR9, PT ;  /* 0x000000091b007c0c */ /* 0x000fc4000bfc6270 */
[----:B------:R-:W-:Y:S02]  /*0f80*/  CS2R R28, SRZ ;  /* 0x00000000001c7805 */ /* 0x000fe4000001ff00 */
[----:B------:R-:W-:Y:S01]  /*0f90*/  CS2R R32, SRZ ;  /* 0x0000000000207805 */ /* 0x000fe2000001ff00 */
[----:B------:R-:W-:Y:S01]  /*0fa0*/  @!P3 IMAD.WIDE R42, R12, 0x8, R62 ;  /* 0x000000080c2ab825 */ /* 0x000fe200078e023e */
[----:B------:R0:W3:Y:S01]  /*0fb0*/  @!P5 LDG.E.64.CONSTANT R34, desc[UR16][R22.64] ;  /* 0x000000101622d981 */ /* 0x0000e2000c1e9b00 */
[----:B------:R-:W-:Y:S02]  /*0fc0*/  CS2R R72, SRZ ;  /* 0x0000000000487805 */ /* 0x000fe4000001ff00 */
[--C-:B------:R-:W-:Y:S01]  /*0fd0*/  @!P2 IMAD.WIDE R40, R49, 0x8, R60.reuse ;  /* 0x000000083128a825 */ /* 0x100fe200078e023c */
[----:B------:R1:W4:Y:S03]  /*0fe0*/  @!P4 LDG.E.64.CONSTANT R30, desc[UR16][R18.64] ;  /* 0x00000010121ec981 */ /* 0x000326000c1e9b00 */
[----:B------:R-:W-:Y:S01]  /*0ff0*/  @!P1 IMAD.WIDE R38, R48, 0x8, R60 ;  /* 0x0000000830269825 */ /* 0x000fe200078e023c */
[----:B------:R-:W5:Y:S01]  /*1000*/  @!P3 LDG.E.64.CONSTANT R28, desc[UR16][R42.64] ;  /* 0x000000102a1cb981 */ /* 0x000f62000c1e9b00 */
[----:B0-----:R-:W-:-:S02]  /*1010*/  CS2R R22, SRZ ;  /* 0x0000000000167805 */ /* 0x001fc4000001ff00 */
[--C-:B------:R-:W-:Y:S01]  /*1020*/  @!P0 IMAD.WIDE R26, R15, 0x8, R60.reuse ;  /* 0x000000080f1a8825 */ /* 0x100fe200078e023c */
[----:B------:R0:W5:Y:S01]  /*1030*/  @!P2 LDG.E.64.CONSTANT R32, desc[UR16][R40.64] ;  /* 0x000000102820a981 */ /* 0x000162000c1e9b00 */
[----:B-1----:R-:W-:Y:S02]  /*1040*/  CS2R R18, SRZ ;  /* 0x0000000000127805 */ /* 0x002fe4000001ff00 */
[----:B------:R-:W-:Y:S01]  /*1050*/  @!P6 IMAD.WIDE R24, R9, 0x8, R60 ;  /* 0x000000080918e825 */ /* 0x000fe200078e023c */
[----:B------:R1:W5:Y:S04]  /*1060*/  @!P1 LDG.E.64.CONSTANT R72, desc[UR16][R38.64] ;  /* 0x0000001026489981 */ /* 0x000368000c1e9b00 */
[----:B------:R-:W5:Y:S04]  /*1070*/  @!P0 LDG.E.64.CONSTANT R22, desc[UR16][R26.64] ;  /* 0x000000101a168981 */ /* 0x000f68000c1e9b00 */
[----:B------:R1:W5:Y:S01]  /*1080*/  @!P6 LDG.E.64.CONSTANT R18, desc[UR16][R24.64] ;  /* 0x000000101812e981 */ /* 0x000362000c1e9b00 */
[----:B------:R-:W-:Y:S01]  /*1090*/  USHF.L.U32 UR5, UR4, 0xd, URZ ;  /* 0x0000000d04057899 */ /* 0x000fe200080006ff */
[----:B0-----:R-:W-:-:S03]  /*10a0*/  VIADD R40, R59, 0x200 ;  /* 0x000002003b287836 */ /* 0x001fc60000000000 */
[----:B------:R-:W-:-:S03]  /*10b0*/  ULOP3.LUT UR8, UR5, 0x2000, URZ, 0x3c, !UPT ;  /* 0x0000200005087892 */ /* 0x000fc6000f8e3cff */
[----:B------:R-:W-:Y:S02]  /*10c0*/  UMOV UR5, UR11 ;  /* 0x0000000b00057c82 */ /* 0x000fe40008000000 */
[----:B------:R-:W-:Y:S01]  /*10d0*/  UIADD3 UR14, UPT, UPT, UR5, UR8, URZ ;  /* 0x00000008050e7290 */ /* 0x000fe2000fffe0ff */
[C---:B-1----:R-:W-:Y:S01]  /*10e0*/  LOP3.LUT R38, R75.reuse, 0xfff0, R54, 0xf8, !PT ;  /* 0x0000fff04b267812 */ /* 0x042fe200078ef836 */
[----:B------:R-:W-:Y:S01]  /*10f0*/  UIADD3 UR8, UPT, UPT, UR6, UR8, URZ ;  /* 0x0000000806087290 */ /* 0x000fe2000fffe0ff */
[----:B------:R-:W-:Y:S02]  /*1100*/  LOP3.LUT R58, R75, 0xfff0, R58, 0xf8, !PT ;  /* 0x0000fff04b3a7812 */ /* 0x000fe400078ef83a */
[----:B------:R-:W-:Y:S02]  /*1110*/  LOP3.LUT R54, R54, 0xffc0, RZ, 0xc0, !PT ;  /* 0x0000ffc036367812 */ /* 0x000fe400078ec0ff */
[----:B------:R-:W-:Y:S02]  /*1120*/  LOP3.LUT R41, R59, 0x3f, RZ, 0xc0, !PT ;  /* 0x0000003f3b297812 */ /* 0x000fe400078ec0ff */
[----:B------:R-:W-:-:S02]  /*1130*/  LOP3.LUT R75, R75, 0xfff0, R40, 0xf8, !PT ;  /* 0x0000fff04b4b7812 */ /* 0x000fc400078ef828 */
[----:B------:R-:W-:Y:S02]  /*1140*/  LEA R39, R56, UR14, 0x3 ;  /* 0x0000000e38277c11 */ /* 0x000fe4000f8e18ff */
[----:B------:R-:W-:Y:S02]  /*1150*/  LEA R25, R38, UR14, 0x3 ;  /* 0x0000000e26197c11 */ /* 0x000fe4000f8e18ff */
[----:B------:R-:W-:Y:S02]  /*1160*/  LOP3.LUT R54, R54, 0x3f, R59, 0xf8, !PT ;  /* 0x0000003f36367812 */ /* 0x000fe400078ef83b */
[----:B------:R-:W-:Y:S02]  /*1170*/  LOP3.LUT R40, R41, 0xffc0, R40, 0xf8, !PT ;  /* 0x0000ffc029287812 */ /* 0x000fe400078ef828 */
[----:B------:R-:W-:Y:S02]  /*1180*/  LEA R75, R75, UR14, 0x3 ;  /* 0x0000000e4b4b7c11 */ /* 0x000fe4000f8e18ff */
[----:B------:R-:W-:-:S02]  /*1190*/  LEA R27, R58, UR14, 0x3 ;  /* 0x0000000e3a1b7c11 */ /* 0x000fc4000f8e18ff */
[----:B------:R-:W-:Y:S02]  /*11a0*/  LEA R41, R59, UR8, 0x3 ;  /* 0x000000083b297c11 */ /* 0x000fe4000f8e18ff */
[----:B------:R-:W-:Y:S02]  /*11b0*/  LEA R93, R54, UR8, 0x3 ;  /* 0x00000008365d7c11 */ /* 0x000fe4000f8e18ff */
[----:B------:R-:W-:Y:S02]  /*11c0*/  LEA R58, R40, UR8, 0x3 ;  /* 0x00000008283a7c11 */ /* 0x000fe4000f8e18ff */
[----:B------:R-:W-:Y:S01]  /*11d0*/  LEA R74, R50, UR8, 0x3 ;  /* 0x00000008324a7c11 */ /* 0x000fe2000f8e18ff */
[----:B------:R-:W-:Y:S02]  /*11e0*/  ULEA UR14, UR4, UR5, 0xd ;  /* 0x00000005040e7291 */ /* 0x000fe4000f8e68ff */
[----:B------:R-:W-:-:S04]  /*11f0*/  ULEA UR15, UR4, UR6, 0xd ;  /* 0x00000006040f7291 */ /* 0x000fc8000f8e68ff */
[----:B------:R-:W-:Y:S02]  /*1200*/  LEA R56, R10, UR14, 0x9 ;  /* 0x0000000e0a387c11 */ /* 0x000fe4000f8e48ff */
[----:B------:R-:W-:Y:S01]  /*1210*/  LEA R54, R0, UR15, 0x5 ;  /* 0x0000000f00367c11 */ /* 0x000fe2000f8e28ff */
[----:B--2---:R-:W-:Y:S04]  /*1220*/  STS.64 [R39], R36 ;  /* 0x0000002427007388 */ /* 0x004fe80000000a00 */
[----:B---3--:R-:W-:Y:S04]  /*1230*/  STS.64 [R25], R34 ;  /* 0x0000002219007388 */ /* 0x008fe80000000a00 */
[----:B----4-:R-:W-:Y:S04]  /*1240*/  STS.64 [R75], R30 ;  /* 0x0000001e4b007388 */ /* 0x010fe80000000a00 */
[----:B-----5:R-:W-:Y:S04]  /*1250*/  STS.64 [R27], R28 ;  /* 0x0000001c1b007388 */ /* 0x020fe80000000a00 */
[----:B------:R-:W-:Y:S04]  /*1260*/  STS.64 [R41], R32 ;  /* 0x0000002029007388 */ /* 0x000fe80000000a00 */
[----:B------:R-:W-:Y:S04]  /*1270*/  STS.64 [R93], R72 ;  /* 0x000000485d007388 */ /* 0x000fe80000000a00 */
[----:B------:R-:W-:Y:S04]  /*1280*/  STS.64 [R58], R22 ;  /* 0x000000163a007388 */ /* 0x000fe80000000a00 */
[----:B------:R-:W-:Y:S01]  /*1290*/  STS.64 [R74], R18 ;  /* 0x000000124a007388 */ /* 0x000fe20000000a00 */
[----:B------:R-:W-:Y:S06]  /*12a0*/  BAR.SYNC.DEFER_BLOCKING 0x0 ;  /* 0x0000000000007b1d */ /* 0x000fec0000010000 */
[----:B------:R-:W-:Y:S04]  /*12b0*/  LDS.128 R28, [R54] ;  /* 0x00000000361c7984 */ /* 0x000fe80000000c00 */
[----:B------:R-:W0:Y:S04]  /*12c0*/  LDS.128 R40, [R56+0x80] ;  /* 0x0000800038287984 */ /* 0x000e280000000c00 */
[----:B------:R-:W1:Y:S04]  /*12d0*/  LDS.128 R24, [R56] ;  /* 0x0000000038187984 */ /* 0x000e680000000c00 */
[----:B------:R-:W2:Y:S04]  /*12e0*/  LDS.128 R36, [R54+0x10] ;  /* 0x0000100036247984 */ /* 0x000ea80000000c00 */
[----:B------:R-:W3:Y:S01]  /*12f0*/  LDS.128 R32, [R56+0x100] ;  /* 0x0001000038207984 */ /* 0x000ee20000000c00 */
[----:B0-----:R-:W-:-:S03]  /*1300*/  DFMA R72, R40, R28, R16 ;  /* 0x0000001c2848722b */ /* 0x001fc60000000010 */
[----:B------:R-:W0:Y:S01]  /*1310*/  LDS.128 R16, [R56+0x180] ;  /* 0x0001800038107984 */ /* 0x000e220000000c00 */
[----:B------:R-:W-:Y:S02]  /*1320*/  DFMA R76, R40, R30, R76 ;  /* 0x0000001e284c722b */ /* 0x000fe4000000004c */
[C---:B-1----:R-:W-:Y:S02]  /*1330*/  DFMA R86, R24.reuse, R28, R86 ;  /* 0x0000001c1856722b */ /* 0x042fe40000000056 */
[C---:B------:R-:W-:Y:S02]  /*1340*/  DFMA R90, R24.reuse, R30, R90 ;  /* 0x0000001e185a722b */ /* 0x040fe4000000005a */
[-C--:B--2---:R-:W-:Y:S02]  /*1350*/  DFMA R88, R24, R36.reuse, R88 ;  /* 0x000000241858722b */ /* 0x084fe40000000058 */
[C---:B------:R-:W-:Y:S02]  /*1360*/  DFMA R80, R40.reuse, R36, R80 ;  /* 0x000000242850722b */ /* 0x040fe40000000050 */
[----:B------:R-:W-:-:S02]  /*1370*/  DFMA R82, R40, R38, R82 ;  /* 0x000000262852722b */ /* 0x000fc40000000052 */
[----:B------:R-:W-:Y:S02]  /*1380*/  DFMA R24, R24, R38, R84 ;  /* 0x000000261818722b */ /* 0x000fe40000000054 */
[C---:B---3--:R-:W-:Y:S02]  /*1390*/  DFMA R74, R32.reuse, R30, R44 ;  /* 0x0000001e204a722b */ /* 0x048fe4000000002c */
[C---:B------:R-:W-:Y:S02]  /*13a0*/  DFMA R40, R32.reuse, R36, R46 ;  /* 0x000000242028722b */ /* 0x040fe4000000002e */
[C---:B------:R-:W-:Y:S01]  /*13b0*/  DFMA R84, R32.reuse, R28, R20 ;  /* 0x0000001c2054722b */ /* 0x040fe20000000014 */
[----:B------:R-:W1:Y:S04]  /*13c0*/  LDS.128 R44, [R54+0x200] ;  /* 0x00020000362c7984 */ /* 0x000e680000000c00 */
[----:B------:R-:W2:Y:S01]  /*13d0*/  LDS.128 R20, [R54+0x210] ;  /* 0x0002100036147984 */ /* 0x000ea20000000c00 */
[----:B------:R-:W-:-:S02]  /*13e0*/  DFMA R32, R32, R38, R78 ;  /* 0x000000262020722b */ /* 0x000fc4000000004e */
[C---:B0-----:R-:W-:Y:S02]  /*13f0*/  DFMA R64, R16.reuse, R28, R64 ;  /* 0x0000001c1040722b */ /* 0x041fe40000000040 */
[C---:B------:R-:W-:Y:S02]  /*1400*/  DFMA R30, R16.reuse, R30, R66 ;  /* 0x0000001e101e722b */ /* 0x040fe40000000042 */
[C---:B------:R-:W-:Y:S02]  /*1410*/  DFMA R68, R16.reuse, R36, R68 ;  /* 0x000000241044722b */ /* 0x040fe40000000044 */
[----:B------:R-:W-:Y:S01]  /*1420*/  DFMA R16, R16, R38, R70 ;  /* 0x000000261010722b */ /* 0x000fe20000000046 */
[----:B------:R-:W-:Y:S01]  /*1430*/  LDS.128 R36, [R54+0x410] ;  /* 0x0004100036247984 */ /* 0x000fe20000000c00 */
[C---:B-1----:R-:W-:Y:S02]  /*1440*/  DFMA R86, R44.reuse, R26, R86 ;  /* 0x0000001a2c56722b */ /* 0x042fe40000000056 */
[----:B------:R-:W-:-:S02]  /*1450*/  DFMA R72, R44, R42, R72 ;  /* 0x0000002a2c48722b */ /* 0x000fc40000000048 */
[C---:B------:R-:W-:Y:S02]  /*1460*/  DFMA R66, R44.reuse, R34, R84 ;  /* 0x000000222c42722b */ /* 0x040fe40000000054 */
[----:B------:R-:W-:Y:S02]  /*1470*/  DFMA R64, R44, R18, R64 ;  /* 0x000000122c40722b */ /* 0x000fe40000000040 */
[-C--:B------:R-:W-:Y:S02]  /*1480*/  DFMA R90, R26, R46.reuse, R90 ;  /* 0x0000002e1a5a722b */ /* 0x080fe4000000005a */
[-C--:B------:R-:W-:Y:S02]  /*1490*/  DFMA R76, R42, R46.reuse, R76 ;  /* 0x0000002e2a4c722b */ /* 0x080fe4000000004c */
[-C--:B------:R-:W-:Y:S02]  /*14a0*/  DFMA R74, R34, R46.reuse, R74 ;  /* 0x0000002e224a722b */ /* 0x080fe4000000004a */
[----:B------:R-:W-:-:S02]  /*14b0*/  DFMA R70, R18, R46, R30 ;  /* 0x0000002e1246722b */ /* 0x000fc4000000001e */
[----:B--2---:R-:W-:Y:S01]  /*14c0*/  DFMA R88, R20, R26, R88 ;  /* 0x0000001a1458722b */ /* 0x004fe20000000058 */
[----:B------:R-:W-:Y:S01]  /*14d0*/  LDS.128 R28, [R54+0x400] ;  /* 0x00040000361c7984 */ /* 0x000fe20000000c00 */
[----:B------:R-:W-:Y:S02]  /*14e0*/  DFMA R44, R26, R22, R24 ;  /* 0x000000161a2c722b */ /* 0x000fe40000000018 */
[----:B------:R-:W-:Y:S01]  /*14f0*/  DFMA R80, R20, R42, R80 ;  /* 0x0000002a1450722b */ /* 0x000fe20000000050 */
[----:B------:R-:W0:Y:S01]  /*1500*/  LDS.128 R24, [R56+0x10] ;  /* 0x0000100038187984 */ /* 0x000e220000000c00 */
[----:B------:R-:W-:Y:S02]  /*1510*/  DFMA R82, R42, R22, R82 ;  /* 0x000000162a52722b */ /* 0x000fe40000000052 */
[----:B------:R-:W-:Y:S02]  /*1520*/  DFMA R46, R20, R34, R40 ;  /* 0x00000022142e722b */ /* 0x000fe40000000028 */
[----:B------:R-:W-:Y:S01]  /*1530*/  DFMA R78, R34, R22, R32 ;  /* 0x00000016224e722b */ /* 0x000fe20000000020 */
[----:B------:R-:W1:Y:S04]  /*1540*/  LDS.128 R40, [R56+0x90] ;  /* 0x0000900038287984 */ /* 0x000e680000000c00 */
[----:B------:R-:W2:Y:S01]  /*1550*/  LDS.128 R32, [R56+0x110] ;  /* 0x0001100038207984 */ /* 0x000ea20000000c00 */
[----:B------:R-:W-:-:S02]  /*1560*/  DFMA R68, R20, R18, R68 ;  /* 0x000000121444722b */ /* 0x000fc40000000044 */
[----:B------:R-:W-:Y:S01]  /*1570*/  DFMA R84, R18, R22, R16 ;  /* 0x000000161254722b */ /* 0x000fe20000000010 */
[----:B------:R-:W3:Y:S04]  /*1580*/  LDS.128 R16, [R56+0x190] ;  /* 0x0001900038107984 */ /* 0x000ee80000000c00 */
[----:B------:R-:W4:Y:S01]  /*1590*/  LDS.128 R20, [R54+0x610] ;  /* 0x0006100036147984 */ /* 0x000f220000000c00 */
[C---:B0-----:R-:W-:Y:S02]  /*15a0*/  DFMA R86, R24.reuse, R28, R86 ;  /* 0x0000001c1856722b */ /* 0x041fe40000000056 */
[C---:B------:R-:W-:Y:S02]  /*15b0*/  DFMA R90, R24.reuse, R30, R90 ;  /* 0x0000001e185a722b */ /* 0x040fe4000000005a */
[----:B------:R-:W-:-:S02]  /*15c0*/  DFMA R88, R24, R36, R88 ;  /* 0x000000241858722b */ /* 0x000fc40000000058 */
[C---:B-1----:R-:W-:Y:S02]  /*15d0*/  DFMA R72, R40.reuse, R28, R72 ;  /* 0x0000001c2848722b */ /* 0x042fe40000000048 */
[C---:B------:R-:W-:Y:S02]  /*15e0*/  DFMA R76, R40.reuse, R30, R76 ;  /* 0x0000001e284c722b */ /* 0x040fe4000000004c */
[C---:B------:R-:W-:Y:S02]  /*15f0*/  DFMA R80, R40.reuse, R36, R80 ;  /* 0x000000242850722b */ /* 0x040fe40000000050 */
[-C--:B------:R-:W-:Y:S02]  /*1600*/  DFMA R82, R40, R38.reuse, R82 ;  /* 0x000000262852722b */ /* 0x080fe40000000052 */
[----:B------:R-:W-:Y:S02]  /*1610*/  DFMA R24, R24, R38, R44 ;  /* 0x000000261818722b */ /* 0x000fe4000000002c */
[C---:B--2---:R-:W-:Y:S01]  /*1620*/  DFMA R40, R32.reuse, R36, R46 ;  /* 0x000000242028722b */ /* 0x044fe2000000002e */
[----:B------:R-:W0:Y:S01]  /*1630*/  LDS.128 R44, [R54+0x600] ;  /* 0x00060000362c7984 */ /* 0x000e220000000c00 */
[----:B------:R-:W-:-:S02]  /*1640*/  DFMA R66, R32, R28, R66 ;  /* 0x0000001c2042722b */ /* 0x000fc40000000042 */
[----:B---3--:R-:W-:Y:S02]  /*1650*/  DFMA R64, R16, R28, R64 ;  /* 0x0000001c1040722b */ /* 0x008fe40000000040 */
[C---:B------:R-:W-:Y:S02]  /*1660*/  DFMA R74, R32.reuse, R30, R74 ;  /* 0x0000001e204a722b */ /* 0x040fe4000000004a */
[----:B------:R-:W-:Y:S02]  /*1670*/  DFMA R78, R32, R38, R78 ;  /* 0x00000026204e722b */ /* 0x000fe4000000004e */
[C---:B------:R-:W-:Y:S02]  /*1680*/  DFMA R70, R16.reuse, R30, R70 ;  /* 0x0000001e1046722b */ /* 0x040fe40000000046 */
[C---:B------:R-:W-:Y:S01]  /*1690*/  DFMA R68, R16.reuse, R36, R68 ;  /* 0x000000241044722b */ /* 0x040fe20000000044 */
[----:B------:R-:W-:Y:S01]  /*16a0*/  LDS.128 R28, [R54+0x800] ;  /* 0x00080000361c7984 */ /* 0x000fe20000000c00 */
[----:B------:R-:W-:-:S02]  /*16b0*/  DFMA R84, R16, R38, R84 ;  /* 0x000000261054722b */ /* 0x000fc40000000054 */
[----:B----4-:R-:W-:Y:S01]  /*16c0*/  DFMA R88, R20, R26, R88 ;  /* 0x0000001a1458722b */ /* 0x010fe20000000058 */
[----:B------:R-:W-:Y:S01]  /*16d0*/  LDS.128 R36, [R54+0x810] ;  /* 0x0008100036247984 */ /* 0x000fe20000000c00 */
[----:B------:R-:W-:Y:S02]  /*16e0*/  DFMA R16, R26, R22, R24 ;  /* 0x000000161a10722b */ /* 0x000fe40000000018 */
[----:B------:R-:W-:Y:S02]  /*16f0*/  DFMA R80, R20, R42, R80 ;  /* 0x0000002a1450722b */ /* 0x000fe40000000050 */
[-C--:B------:R-:W-:Y:S02]  /*1700*/  DFMA R82, R42, R22.reuse, R82 ;  /* 0x000000162a52722b */ /* 0x080fe40000000052 */
[----:B------:R-:W-:Y:S02]  /*1710*/  DFMA R78, R34, R22, R78 ;  /* 0x00000016224e722b */ /* 0x000fe4000000004e */
[----:B0-----:R-:W-:-:S02]  /*1720*/  DFMA R86, R44, R26, R86 ;  /* 0x0000001a2c56722b */ /* 0x001fc40000000056 */
[----:B------:R-:W-:Y:S02]  /*1730*/  DFMA R90, R26, R46, R90 ;  /* 0x0000002e1a5a722b */ /* 0x000fe4000000005a */
[C---:B------:R-:W-:Y:S01]  /*1740*/  DFMA R72, R44.reuse, R42, R72 ;  /* 0x0000002a2c48722b */ /* 0x040fe20000000048 */
[----:B------:R-:W0:Y:S01]  /*1750*/  LDS.128 R24, [R56+0x20] ;  /* 0x0000200038187984 */ /* 0x000e220000000c00 */
[C---:B------:R-:W-:Y:S02]  /*1760*/  DFMA R66, R44.reuse, R34, R66 ;  /* 0x000000222c42722b */ /* 0x040fe40000000042 */
[----:B------:R-:W-:Y:S02]  /*1770*/  DFMA R64, R44, R18, R64 ;  /* 0x000000122c40722b */ /* 0x000fe40000000040 */
[----:B------:R-:W-:Y:S02]  /*1780*/  DFMA R76, R42, R46, R76 ;  /* 0x0000002e2a4c722b */ /* 0x000fe4000000004c */
[----:B------:R-:W-:-:S02]  /*1790*/  DFMA R44, R20, R34, R40 ;  /* 0x00000022142c722b */ /* 0x000fc40000000028 */
[-C--:B------:R-:W-:Y:S01]  /*17a0*/  DFMA R74, R34, R46.reuse, R74 ;  /* 0x0000002e224a722b */ /* 0x080fe2000000004a */
[----:B------:R-:W1:Y:S04]  /*17b0*/  LDS.128 R40, [R56+0xa0] ;  /* 0x0000a00038287984 */ /* 0x000e680000000c00 */
[----:B------:R-:W2:Y:S01]  /*17c0*/  LDS.128 R32, [R56+0x120] ;  /* 0x0001200038207984 */ /* 0x000ea20000000c00 */
[----:B------:R-:W-:Y:S02]  /*17d0*/  DFMA R70, R18, R46, R70 ;  /* 0x0000002e1246722b */ /* 0x000fe40000000046 */
[----:B------:R-:W-:Y:S02]  /*17e0*/  DFMA R68, R20, R18, R68 ;  /* 0x000000121444722b */ /* 0x000fe40000000044 */
[----:B------:R-:W-:Y:S01]  /*17f0*/  DFMA R84, R18, R22, R84 ;  /* 0x000000161254722b */ /* 0x000fe20000000054 */
[----:B------:R-:W3:Y:S01]  /*1800*/  LDS.128 R20, [R54+0xa10] ;  /* 0x000a100036147984 */ /* 0x000ee20000000c00 */
[----:B0-----:R-:W-:-:S02]  /*1810*/  DFMA R86, R24, R28, R86 ;  /* 0x0000001c1856722b */ /* 0x001fc40000000056 */
[C---:B------:R-:W-:Y:S02]  /*1820*/  DFMA R90, R24.reuse, R30, R90 ;  /* 0x0000001e185a722b */ /* 0x040fe4000000005a */
[C---:B------:R-:W-:Y:S02]  /*1830*/  DFMA R88, R24.reuse, R36, R88 ;  /* 0x000000241858722b */ /* 0x040fe40000000058 */
[----:B------:R-:W-:Y:S01]  /*1840*/  DFMA R24, R24, R38, R16 ;  /* 0x000000261818722b */ /* 0x000fe20000000010 */
[----:B------:R-:W0:Y:S01]  /*1850*/  LDS.128 R16, [R56+0x1a0] ;  /* 0x0001a00038107984 */ /* 0x000e220000000c00 */
[C---:B-1----:R-:W-:Y:S02]  /*1860*/  DFMA R72, R40.reuse, R28, R72 ;  /* 0x0000001c2848722b */ /* 0x042fe40000000048 */
[C---:B------:R-:W-:Y:S02]  /*1870*/  DFMA R76, R40.reuse, R30, R76 ;  /* 0x0000001e284c722b */ /* 0x040fe4000000004c */
[----:B------:R-:W-:-:S02]  /*1880*/  DFMA R80, R40, R36, R80 ;  /* 0x000000242850722b */ /* 0x000fc40000000050 */
[----:B------:R-:W-:Y:S02]  /*1890*/  DFMA R82, R40, R38, R82 ;  /* 0x000000262852722b */ /* 0x000fe40000000052 */
[C---:B--2---:R-:W-:Y:S01]  /*18a0*/  DFMA R40, R32.reuse, R36, R44 ;  /* 0x000000242028722b */ /* 0x044fe2000000002c */
[----:B------:R-:W1:Y:S01]  /*18b0*/  LDS.128 R44, [R54+0xa00] ;  /* 0x000a0000362c7984 */ /* 0x000e620000000c00 */
[C---:B------:R-:W-:Y:S02]  /*18c0*/  DFMA R66, R32.reuse, R28, R66 ;  /* 0x0000001c2042722b */ /* 0x040fe40000000042 */
[C---:B------:R-:W-:Y:S02]  /*18d0*/  DFMA R74, R32.reuse, R30, R74 ;  /* 0x0000001e204a722b */ /* 0x040fe4000000004a */
[----:B------:R-:W-:Y:S02]  /*18e0*/  DFMA R78, R32, R38, R78 ;  /* 0x00000026204e722b */ /* 0x000fe4000000004e */
[----:B---3--:R-:W-:-:S02]  /*18f0*/  DFMA R88, R20, R26, R88 ;  /* 0x0000001a1458722b */ /* 0x008fc40000000058 */
[----:B------:R-:W-:Y:S02]  /*1900*/  DFMA R80, R20, R42, R80 ;  /* 0x0000002a1450722b */ /* 0x000fe40000000050 */
[-C--:B------:R-:W-:Y:S02]  /*1910*/  DFMA R82, R42, R22.reuse, R82 ;  /* 0x000000162a52722b */ /* 0x080fe40000000052 */
[----:B------:R-:W-:Y:S02]  /*1920*/  DFMA R78, R34, R22, R78 ;  /* 0x00000016224e722b */ /* 0x000fe4000000004e */
[C---:B0-----:R-:W-:Y:S02]  /*1930*/  DFMA R64, R16.reuse, R28, R64 ;  /* 0x0000001c1040722b */ /* 0x041fe40000000040 */
[C---:B------:R-:W-:Y:S02]  /*1940*/  DFMA R70, R16.reuse, R30, R70 ;  /* 0x0000001e1046722b */ /* 0x040fe40000000046 */
[C---:B------:R-:W-:Y:S01]  /*1950*/  DFMA R68, R16.reuse, R36, R68 ;  /* 0x000000241044722b */ /* 0x040fe20000000044 */
[----:B------:R-:W-:Y:S01]  /*1960*/  LDS.128 R28, [R54+0xc00] ;  /* 0x000c0000361c7984 */ /* 0x000fe20000000c00 */
[----:B------:R-:W-:-:S02]  /*1970*/  DFMA R84, R16, R38, R84 ;  /* 0x000000261054722b */ /* 0x000fc40000000054 */
[----:B------:R-:W-:Y:S01]  /*1980*/  DFMA R16, R26, R22, R24 ;  /* 0x000000161a10722b */ /* 0x000fe20000000018 */
[----:B------:R-:W-:Y:S01]  /*1990*/  LDS.128 R36, [R54+0xc10] ;  /* 0x000c100036247984 */ /* 0x000fe20000000c00 */
[----:B-1----:R-:W-:Y:S02]  /*19a0*/  DFMA R86, R44, R26, R86 ;  /* 0x0000001a2c56722b */ /* 0x002fe40000000056 */
[----:B------:R-:W-:Y:S01]  /*19b0*/  DFMA R90, R26, R46, R90 ;  /* 0x0000002e1a5a722b */ /* 0x000fe2000000005a */
[----:B------:R-:W0:Y:S01]  /*19c0*/  LDS.128 R24, [R56+0x30] ;  /* 0x0000300038187984 */ /* 0x000e220000000c00 */
[C---:B------:R-:W-:Y:S02]  /*19d0*/  DFMA R72, R44.reuse, R42, R72 ;  /* 0x0000002a2c48722b */ /* 0x040fe40000000048 */
[C---:B------:R-:W-:Y:S02]  /*19e0*/  DFMA R66, R44.reuse, R34, R66 ;  /* 0x000000222c42722b */ /* 0x040fe40000000042 */
[----:B------:R-:W-:-:S02]  /*19f0*/  DFMA R64, R44, R18, R64 ;  /* 0x000000122c40722b */ /* 0x000fc40000000040 */
[----:B------:R-:W-:Y:S02]  /*1a00*/  DFMA R76, R42, R46, R76 ;  /* 0x0000002e2a4c722b */ /* 0x000fe4000000004c */
[----:B------:R-:W-:Y:S02]  /*1a10*/  DFMA R44, R20, R34, R40 ;  /* 0x00000022142c722b */ /* 0x000fe40000000028 */
[-C--:B------:R-:W-:Y:S01]  /*1a20*/  DFMA R74, R34, R46.reuse, R74 ;  /* 0x0000002e224a722b */ /* 0x080fe2000000004a */
[----:B------:R-:W1:Y:S04]  /*1a30*/  LDS.128 R40, [R56+0xb0] ;  /* 0x0000b00038287984 */ /* 0x000e680000000c00 */
[----:B------:R-:W2:Y:S01]  /*1a40*/  LDS.128 R32, [R56+0x130] ;  /* 0x0001300038207984 */ /* 0x000ea20000000c00 */
[----:B------:R-:W-:-:S02]  /*1a50*/  DFMA R70, R18, R46, R70 ;  /* 0x0000002e1246722b */ /* 0x000fc40000000046 */
[----:B------:R-:W-:Y:S02]  /*1a60*/  DFMA R68, R20, R18, R68 ;  /* 0x000000121444722b */ /* 0x000fe40000000044 */
[----:B------:R-:W-:Y:S01]  /*1a70*/  DFMA R84, R18, R22, R84 ;  /* 0x000000161254722b */ /* 0x000fe20000000054 */
[----:B------:R-:W3:Y:S01]  /*1a80*/  LDS.128 R20, [R54+0xe10] ;  /* 0x000e100036147984 */ /* 0x000ee20000000c00 */
        /* <DEDUP_REMOVED lines=9> */
[C---:B--2---:R-:W-:Y:S01]  /*1b20*/  DFMA R40, R32.reuse, R36, R44 ;  /* 0x000000242028722b */ /* 0x044fe2000000002c */
[----:B------:R-:W1:Y:S01]  /*1b30*/  LDS.128 R44, [R54+0xe00] ;  /* 0x000e0000362c7984 */ /* 0x000e620000000c00 */
[C---:B------:R-:W-:Y:S02]  /*1b40*/  DFMA R66, R32.reuse, R28, R66 ;  /* 0x0000001c2042722b */ /* 0x040fe40000000042 */
[----:B------:R-:W-:-:S02]  /*1b50*/  DFMA R74, R32, R30, R74 ;  /* 0x0000001e204a722b */ /* 0x000fc4000000004a */
[----:B------:R-:W-:Y:S02]  /*1b60*/  DFMA R78, R32, R38, R78 ;  /* 0x00000026204e722b */ /* 0x000fe4000000004e */
[C---:B---3--:R-:W-:Y:S02]  /*1b70*/  DFMA R88, R20.reuse, R26, R88 ;  /* 0x0000001a1458722b */ /* 0x048fe40000000058 */
[----:B------:R-:W-:Y:S02]  /*1b80*/  DFMA R80, R20, R42, R80 ;  /* 0x0000002a1450722b */ /* 0x000fe40000000050 */
[-C--:B------:R-:W-:Y:S02]  /*1b90*/  DFMA R82, R42, R22.reuse, R82 ;  /* 0x000000162a52722b */ /* 0x080fe40000000052 */
[----:B------:R-:W-:Y:S02]  /*1ba0*/  DFMA R78, R34, R22, R78 ;  /* 0x00000016224e722b */ /* 0x000fe4000000004e */
[----:B0-----:R-:W-:-:S02]  /*1bb0*/  DFMA R64, R16, R28, R64 ;  /* 0x0000001c1040722b */ /* 0x001fc40000000040 */
[C---:B------:R-:W-:Y:S02]  /*1bc0*/  DFMA R70, R16.reuse, R30, R70 ;  /* 0x0000001e1046722b */ /* 0x040fe40000000046 */
[C---:B------:R-:W-:Y:S01]  /*1bd0*/  DFMA R68, R16.reuse, R36, R68 ;  /* 0x000000241044722b */ /* 0x040fe20000000044 */
[----:B------:R-:W-:Y:S01]  /*1be0*/  LDS.128 R28, [R54+0x1000] ;  /* 0x00100000361c7984 */ /* 0x000fe20000000c00 */
[----:B------:R-:W-:Y:S02]  /*1bf0*/  DFMA R84, R16, R38, R84 ;  /* 0x000000261054722b */ /* 0x000fe40000000054 */
[----:B------:R-:W-:Y:S01]  /*1c00*/  DFMA R16, R26, R22, R24 ;  /* 0x000000161a10722b */ /* 0x000fe20000000018 */
[----:B------:R-:W-:Y:S01]  /*1c10*/  LDS.128 R36, [R54+0x1010] ;  /* 0x0010100036247984 */ /* 0x000fe20000000c00 */
[----:B-1----:R-:W-:Y:S02]  /*1c20*/  DFMA R86, R44, R26, R86 ;  /* 0x0000001a2c56722b */ /* 0x002fe40000000056 */
[----:B------:R-:W-:-:S02]  /*1c30*/  DFMA R90, R26, R46, R90 ;  /* 0x0000002e1a5a722b */ /* 0x000fc4000000005a */
[C---:B------:R-:W-:Y:S01]  /*1c40*/  DFMA R72, R44.reuse, R42, R72 ;  /* 0x0000002a2c48722b */ /* 0x040fe20000000048 */
[----:B------:R-:W0:Y:S01]  /*1c50*/  LDS.128 R24, [R56+0x40] ;  /* 0x0000400038187984 */ /* 0x000e220000000c00 */
[C---:B------:R-:W-:Y:S02]  /*1c60*/  DFMA R66, R44.reuse, R34, R66 ;  /* 0x000000222c42722b */ /* 0x040fe40000000042 */
[----:B------:R-:W-:Y:S02]  /*1c70*/  DFMA R64, R44, R18, R64 ;  /* 0x000000122c40722b */ /* 0x000fe40000000040 */
        /* <DEDUP_REMOVED lines=35> */
[----:B------:R-:W-:Y:S01]  /*1eb0*/  DFMA R90, R26, R46, R90 ;  /* 0x0000002e1a5a722b */ /* 0x000fe2000000005a */
[----:B------:R-:W0:Y:S01]  /*1ec0*/  LDS.128 R24, [R56+0x50] ;  /* 0x0000500038187984 */ /* 0x000e220000000c00 */
[----:B------:R-:W-:-:S02]  /*1ed0*/  DFMA R72, R44, R42, R72 ;  /* 0x0000002a2c48722b */ /* 0x000fc40000000048 */
        /* <DEDUP_REMOVED lines=21> */
[C---:B------:R-:W-:Y:S01]  /*2030*/  DFMA R66, R32.reuse, R36, R44 ;  /* 0x000000242042722b */ /* 0x040fe2000000002c */
[----:B------:R-:W1:Y:S01]  /*2040*/  LDS.128 R44, [R54+0x1600] ;  /* 0x00160000362c7984 */ /* 0x000e620000000c00 */
[----:B------:R-:W-:-:S02]  /*2050*/  DFMA R74, R32, R30, R74 ;  /* 0x0000001e204a722b */ /* 0x000fc4000000004a */
[----:B------:R-:W-:Y:S02]  /*2060*/  DFMA R78, R32, R38, R78 ;  /* 0x00000026204e722b */ /* 0x000fe4000000004e */
[C---:B---3--:R-:W-:Y:S02]  /*2070*/  DFMA R88, R20.reuse, R26, R88 ;  /* 0x0000001a1458722b */ /* 0x048fe40000000058 */
[----:B------:R-:W-:-:S04]  /*2080*/  DFMA R66, R20, R34, R66 ;  /* 0x000000221442722b */ /* 0x000fc80000000042 */
[----:B------:R-:W-:Y:S02]  /*2090*/  DFMA R78, R34, R22, R78 ;  /* 0x00000016224e722b */ /* 0x000fe4000000004e */
[C---:B0-----:R-:W-:Y:S02]  /*20a0*/  DFMA R64, R16.reuse, R28, R64 ;  /* 0x0000001c1040722b */ /* 0x041fe40000000040 */
[C---:B------:R-:W-:Y:S02]  /*20b0*/  DFMA R30, R16.reuse, R30, R70 ;  /* 0x0000001e101e722b */ /* 0x040fe40000000046 */
[C---:B------:R-:W-:Y:S02]  /*20c0*/  DFMA R68, R16.reuse, R36, R68 ;  /* 0x000000241044722b */ /* 0x040fe40000000044 */
[----:B------:R-:W-:Y:S02]  /*20d0*/  DFMA R84, R16, R38, R84 ;  /* 0x000000261054722b */ /* 0x000fe40000000054 */
[----:B------:R-:W-:Y:S01]  /*20e0*/  DFMA R80, R20, R42, R80 ;  /* 0x0000002a1450722b */ /* 0x000fe20000000050 */
[----:B------:R-:W-:Y:S01]  /*20f0*/  LDS.128 R36, [R56+0x160] ;  /* 0x0001600038247984 */ /* 0x000fe20000000c00 */
[----:B-1----:R-:W-:-:S02]  /*2100*/  DFMA R86, R44, R26, R86 ;  /* 0x0000001a2c56722b */ /* 0x002fc40000000056 */
[C---:B------:R-:W-:Y:S02]  /*2110*/  DFMA R16, R44.reuse, R42, R72 ;  /* 0x0000002a2c10722b */ /* 0x040fe40000000048 */
[C---:B------:R-:W-:Y:S02]  /*2120*/  DFMA R70, R44.reuse, R34, R40 ;  /* 0x000000222c46722b */ /* 0x040fe40000000028 */
[----:B------:R-:W-:Y:S02]  /*2130*/  DFMA R64, R44, R18, R64 ;  /* 0x000000122c40722b */ /* 0x000fe40000000040 */
[-C--:B------:R-:W-:Y:S02]  /*2140*/  DFMA R90, R26, R46.reuse, R90 ;  /* 0x0000002e1a5a722b */ /* 0x080fe4000000005a */
[----:B------:R-:W-:Y:S02]  /*2150*/  DFMA R74, R34, R46, R74 ;  /* 0x0000002e224a722b */ /* 0x000fe4000000004a */
[----:B------:R-:W-:Y:S01]  /*2160*/  DFMA R44, R26, R22, R24 ;  /* 0x000000161a2c722b */ /* 0x000fe20000000018 */
[----:B------:R-:W-:Y:S04]  /*2170*/  LDS.128 R32, [R56+0xe0] ;  /* 0x0000e00038207984 */ /* 0x000fe80000000c00 */
[----:B------:R-:W0:Y:S01]  /*2180*/  LDS.128 R24, [R54+0x1800] ;  /* 0x0018000036187984 */ /* 0x000e220000000c00 */
[----:B------:R-:W-:-:S02]  /*2190*/  DFMA R76, R42, R46, R76 ;  /* 0x0000002e2a4c722b */ /* 0x000fc4000000004c */
[----:B------:R-:W-:Y:S02]  /*21a0*/  DFMA R72, R18, R46, R30 ;  /* 0x0000002e1248722b */ /* 0x000fe4000000001e */
[----:B------:R-:W-:Y:S01]  /*21b0*/  DFMA R82, R42, R22, R82 ;  /* 0x000000162a52722b */ /* 0x000fe20000000052 */
[----:B------:R-:W-:Y:S04]  /*21c0*/  LDS.128 R28, [R54+0x1810] ;  /* 0x00181000361c7984 */ /* 0x000fe80000000c00 */
[----:B------:R-:W1:Y:S01]  /*21d0*/  LDS.128 R40, [R56+0x60] ;  /* 0x0000600038287984 */ /* 0x000e620000000c00 */
[----:B------:R-:W-:Y:S02]  /*21e0*/  DFMA R68, R20, R18, R68 ;  /* 0x000000121444722b */ /* 0x000fe40000000044 */
[----:B------:R-:W-:Y:S01]  /*21f0*/  DFMA R84, R18, R22, R84 ;  /* 0x000000161254722b */ /* 0x000fe20000000054 */
[----:B------:R-:W-:Y:S01]  /*2200*/  LDS.128 R20, [R54+0x1a10] ;  /* 0x001a100036147984 */ /* 0x000fe20000000c00 */
[----:B0-----:R-:W-:-:S03]  /*2210*/  DFMA R92, R32, R24, R16 ;  /* 0x00000018205c722b */ /* 0x001fc60000000010 */
[----:B------:R-:W0:Y:S01]  /*2220*/  LDS.128 R16, [R56+0x1e0] ;  /* 0x0001e00038107984 */ /* 0x000e220000000c00 */
[C---:B-1----:R-:W-:Y:S02]  /*2230*/  DFMA R86, R40.reuse, R24, R86 ;  /* 0x000000182856722b */ /* 0x042fe40000000056 */
[C---:B------:R-:W-:Y:S02]  /*2240*/  DFMA R90, R40.reuse, R26, R90 ;  /* 0x0000001a285a722b */ /* 0x040fe4000000005a */
[C---:B------:R-:W-:Y:S02]  /*2250*/  DFMA R88, R40.reuse, R28, R88 ;  /* 0x0000001c2858722b */ /* 0x040fe40000000058 */
[----:B------:R-:W-:Y:S01]  /*2260*/  DFMA R40, R40, R30, R44 ;  /* 0x0000001e2828722b */ /* 0x000fe2000000002c */
[----:B------:R-:W1:Y:S01]  /*2270*/  LDS.128 R44, [R54+0x1a00] ;  /* 0x001a0000362c7984 */ /* 0x000e620000000c00 */
[----:B------:R-:W-:Y:S02]  /*2280*/  DFMA R70, R36, R24, R70 ;  /* 0x000000182446722b */ /* 0x000fe40000000046 */
[----:B------:R-:W-:-:S02]  /*2290*/  DFMA R76, R32, R26, R76 ;  /* 0x0000001a204c722b */ /* 0x000fc4000000004c */
[----:B------:R-:W-:Y:S02]  /*22a0*/  DFMA R74, R36, R26, R74 ;  /* 0x0000001a244a722b */ /* 0x000fe4000000004a */
[C---:B------:R-:W-:Y:S02]  /*22b0*/  DFMA R80, R32.reuse, R28, R80 ;  /* 0x0000001c2050722b */ /* 0x040fe40000000050 */
[----:B------:R-:W-:Y:S02]  /*22c0*/  DFMA R82, R32, R30, R82 ;  /* 0x0000001e2052722b */ /* 0x000fe40000000052 */
[C---:B------:R-:W-:Y:S02]  /*22d0*/  DFMA R66, R36.reuse, R28, R66 ;  /* 0x0000001c2442722b */ /* 0x040fe40000000042 */
[----:B------:R-:W-:Y:S02]  /*22e0*/  DFMA R78, R36, R30, R78 ;  /* 0x0000001e244e722b */ /* 0x000fe4000000004e */
[----:B0-----:R-:W-:-:S02]  /*22f0*/  DFMA R24, R16, R24, R64 ;  /* 0x000000181018722b */ /* 0x001fc40000000040 */
[C---:B------:R-:W-:Y:S02]  /*2300*/  DFMA R72, R16.reuse, R26, R72 ;  /* 0x0000001a1048722b */ /* 0x040fe40000000048 */
[C---:B------:R-:W-:Y:S02]  /*2310*/  DFMA R32, R16.reuse, R28, R68 ;  /* 0x0000001c1020722b */ /* 0x040fe40000000044 */
[----:B------:R-:W-:Y:S01]  /*2320*/  DFMA R84, R16, R30, R84 ;  /* 0x0000001e1054722b */ /* 0x000fe20000000054 */
[----:B------:R-:W-:Y:S01]  /*2330*/  LDS.128 R28, [R54+0x1c00] ;  /* 0x001c0000361c7984 */ /* 0x000fe20000000c00 */
[C---:B-1----:R-:W-:Y:S02]  /*2340*/  DFMA R64, R44.reuse, R38, R70 ;  /* 0x000000262c40722b */ /* 0x042fe40000000046 */
[C---:B------:R-:W-:Y:S02]  /*2350*/  DFMA R86, R44.reuse, R42, R86 ;  /* 0x0000002a2c56722b */ /* 0x040fe40000000056 */
[----:B------:R-:W-:-:S02]  /*2360*/  DFMA R92, R44, R34, R92 ;  /* 0x000000222c5c722b */ /* 0x000fc4000000005c */
[----:B------:R-:W-:Y:S02]  /*2370*/  DFMA R68, R44, R18, R24 ;  /* 0x000000122c44722b */ /* 0x000fe40000000018 */
[-C--:B------:R-:W-:Y:S01]  /*2380*/  DFMA R90, R42, R46.reuse, R90 ;  /* 0x0000002e2a5a722b */ /* 0x080fe2000000005a */
[----:B------:R-:W0:Y:S01]  /*2390*/  LDS.128 R24, [R56+0x70] ;  /* 0x0000700038187984 */ /* 0x000e220000000c00 */
[-C--:B------:R-:W-:Y:S02]  /*23a0*/  DFMA R76, R34, R46.reuse, R76 ;  /* 0x0000002e224c722b */ /* 0x080fe4000000004c */
[-C--:B------:R-:W-:Y:S02]  /*23b0*/  DFMA R74, R38, R46.reuse, R74 ;  /* 0x0000002e264a722b */ /* 0x080fe4000000004a */
[----:B------:R-:W-:Y:S01]  /*23c0*/  DFMA R70, R18, R46, R72 ;  /* 0x0000002e1246722b */ /* 0x000fe20000000048 */
[----:B------:R-:W1:Y:S01]  /*23d0*/  LDS.128 R44, [R54+0x1c10] ;  /* 0x001c1000362c7984 */ /* 0x000e620000000c00 */
[----:B------:R-:W-:-:S02]  /*23e0*/  DFMA R88, R20, R42, R88 ;  /* 0x0000002a1458722b */ /* 0x000fc40000000058 */
[----:B------:R-:W-:Y:S02]  /*23f0*/  DFMA R36, R42, R22, R40 ;  /* 0x000000162a24722b */ /* 0x000fe40000000028 */
[----:B------:R-:W-:Y:S01]  /*2400*/  DFMA R72, R20, R18, R32 ;  /* 0x000000121448722b */ /* 0x000fe20000000020 */
[----:B------:R-:W2:Y:S01]  /*2410*/  LDS.128 R40, [R56+0xf0] ;  /* 0x0000f00038287984 */ /* 0x000ea20000000c00 */
[----:B------:R-:W-:Y:S02]  /*2420*/  DFMA R84, R18, R22, R84 ;  /* 0x000000161254722b */ /* 0x000fe40000000054 */
[----:B------:R-:W-:Y:S01]  /*2430*/  DFMA R80, R20, R34, R80 ;  /* 0x000000221450722b */ /* 0x000fe20000000050 */
[----:B------:R-:W3:Y:S01]  /*2440*/  LDS.128 R16, [R56+0x170] ;  /* 0x0001700038107984 */ /* 0x000ee20000000c00 */
[----:B------:R-:W-:Y:S02]  /*2450*/  DFMA R82, R34, R22, R82 ;  /* 0x000000162252722b */ /* 0x000fe40000000052 */
[----:B------:R-:W-:Y:S01]  /*2460*/  DFMA R66, R20, R38, R66 ;  /* 0x000000261442722b */ /* 0x000fe20000000042 */
[----:B------:R-:W-:Y:S01]  /*2470*/  LDS.128 R32, [R54+0x1e00] ;  /* 0x001e000036207984 */ /* 0x000fe20000000c00 */
[----:B------:R-:W-:-:S03]  /*2480*/  DFMA R78, R38, R22, R78 ;  /* 0x00000016264e722b */ /* 0x000fc6000000004e */
[----:B------:R-:W4:Y:S01]  /*2490*/  LDS.128 R20, [R56+0x1f0] ;  /* 0x0001f00038147984 */ /* 0x000f220000000c00 */
[C---:B0-----:R-:W-:Y:S02]  /*24a0*/  DFMA R86, R24.reuse, R28, R86 ;  /* 0x0000001c1856722b */ /* 0x041fe40000000056 */
[C---:B------:R-:W-:Y:S02]  /*24b0*/  DFMA R90, R24.reuse, R30, R90 ;  /* 0x0000001e185a722b */ /* 0x040fe4000000005a */
[C---:B-1----:R-:W-:Y:S02]  /*24c0*/  DFMA R88, R24.reuse, R44, R88 ;  /* 0x0000002c1858722b */ /* 0x042fe40000000058 */
[----:B------:R-:W-:Y:S01]  /*24d0*/  DFMA R24, R24, R46, R36 ;  /* 0x0000002e1818722b */ /* 0x000fe20000000024 */
[----:B------:R-:W0:Y:S01]  /*24e0*/  LDS.128 R36, [R54+0x1e10] ;  /* 0x001e100036247984 */ /* 0x000e220000000c00 */
[----:B------:R-:W-:Y:S01]  /*24f0*/  UIADD3 UR7, UPT, UPT, UR7, 0x1, URZ ;  /* 0x0000000107077890 */ /* 0x000fe2000fffe0ff */
[----:B--2---:R-:W-:-:S02]  /*2500*/  DFMA R76, R40, R30, R76 ;  /* 0x0000001e284c722b */ /* 0x004fc4000000004c */
[-C--:B------:R-:W-:Y:S01]  /*2510*/  DFMA R92, R40, R28.reuse, R92 ;  /* 0x0000001c285c722b */ /* 0x080fe2000000005c */
[----:B------:R-:W-:Y:S01]  /*2520*/  UISETP.NE.AND UP0, UPT, UR7, -0x1, UPT ;  /* 0xffffffff0700788c */ /* 0x000fe2000bf05270 */
[C---:B---3--:R-:W-:Y:S02]  /*2530*/  DFMA R64, R16.reuse, R28, R64 ;  /* 0x0000001c1040722b */ /* 0x048fe40000000040 */
[----:B------:R-:W-:Y:S02]  /*2540*/  DFMA R74, R16, R30, R74 ;  /* 0x0000001e104a722b */ /* 0x000fe4000000004a */
[C---:B------:R-:W-:Y:S02]  /*2550*/  DFMA R80, R40.reuse, R44, R80 ;  /* 0x0000002c2850722b */ /* 0x040fe40000000050 */
[----:B------:R-:W-:Y:S02]  /*2560*/  DFMA R82, R40, R46, R82 ;  /* 0x0000002e2852722b */ /* 0x000fe40000000052 */
[----:B----4-:R-:W-:-:S02]  /*2570*/  DFMA R68, R20, R28, R68 ;  /* 0x0000001c1444722b */ /* 0x010fc40000000044 */
[----:B------:R-:W-:Y:S02]  /*2580*/  DFMA R30, R20, R30, R70 ;  /* 0x0000001e141e722b */ /* 0x000fe40000000046 */
[C---:B------:R-:W-:Y:S02]  /*2590*/  DFMA R40, R16.reuse, R44, R66 ;  /* 0x0000002c1028722b */ /* 0x040fe40000000042 */
[----:B------:R-:W-:Y:S02]  /*25a0*/  DFMA R78, R16, R46, R78 ;  /* 0x0000002e104e722b */ /* 0x000fe4000000004e */
[C---:B------:R-:W-:Y:S02]  /*25b0*/  DFMA R72, R20.reuse, R44, R72 ;  /* 0x0000002c1448722b */ /* 0x040fe40000000048 */
[----:B------:R-:W-:Y:S01]  /*25c0*/  DFMA R70, R20, R46, R84 ;  /* 0x0000002e1446722b */ /* 0x000fe20000000054 */
[----:B------:R-:W-:Y:S01]  /*25d0*/  IMAD.U32 R28, RZ, RZ, UR9 ;  /* 0x00000009ff1c7e24 */ /* 0x000fe2000f8e00ff */
[----:B------:R-:W-:Y:S01]  /*25e0*/  DFMA R86, R32, R26, R86 ;  /* 0x0000001a2056722b */ /* 0x000fe20000000056 */
[----:B------:R-:W-:Y:S01]  /*25f0*/  IMAD.U32 R29, RZ, RZ, UR9 ;  /* 0x00000009ff1d7e24 */ /* 0x000fe2000f8e00ff */
[----:B------:R-:W-:-:S02]  /*2600*/  DFMA R90, R26, R34, R90 ;  /* 0x000000221a5a722b */ /* 0x000fc4000000005a */
[C---:B------:R-:W-:Y:S02]  /*2610*/  DFMA R20, R32.reuse, R18, R64 ;  /* 0x000000122014722b */ /* 0x040fe40000000040 */
[C---:B------:R-:W-:Y:S02]  /*2620*/  DFMA R64, R32.reuse, R22, R68 ;  /* 0x000000162040722b */ /* 0x040fe40000000044 */
[----:B------:R-:W-:Y:S02]  /*2630*/  DFMA R16, R32, R42, R92 ;  /* 0x0000002a2010722b */ /* 0x000fe4000000005c */
[----:B------:R-:W-:Y:S02]  /*2640*/  DFMA R76, R42, R34, R76 ;  /* 0x000000222a4c722b */ /* 0x000fe4000000004c */
[----:B0-----:R-:W-:Y:S02]  /*2650*/  DFMA R88, R36, R26, R88 ;  /* 0x0000001a2458722b */ /* 0x001fe40000000058 */
[----:B------:R-:W-:Y:S01]  /*2660*/  DFMA R84, R26, R38, R24 ;  /* 0x000000261a54722b */ /* 0x000fe20000000018 */
[----:B------:R-:W-:-:S02]  /*2670*/  IMAD.U32 R24, RZ, RZ, UR9 ;  /* 0x00000009ff187e24 */ /* 0x000fc4000f8e00ff */
[----:B------:R-:W-:Y:S01]  /*2680*/  IMAD.U32 R26, RZ, RZ, UR9 ;  /* 0x00000009ff1a7e24 */ /* 0x000fe2000f8e00ff */
[-C--:B------:R-:W-:Y:S02]  /*2690*/  DFMA R44, R18, R34.reuse, R74 ;  /* 0x00000022122c722b */ /* 0x080fe4000000004a */
[----:B------:R-:W-:Y:S02]  /*26a0*/  DFMA R66, R22, R34, R30 ;  /* 0x000000221642722b */ /* 0x000fe4000000001e */
[----:B------:R-:W-:Y:S02]  /*26b0*/  DFMA R80, R36, R42, R80 ;  /* 0x0000002a2450722b */ /* 0x000fe40000000050 */
[----:B------:R-:W-:Y:S02]  /*26c0*/  DFMA R82, R42, R38, R82 ;  /* 0x000000262a52722b */ /* 0x000fe40000000052 */
[----:B------:R-:W-:Y:S02]  /*26d0*/  DFMA R46, R36, R18, R40 ;  /* 0x00000012242e722b */ /* 0x000fe40000000028 */
[----:B------:R-:W-:-:S02]  /*26e0*/  DFMA R78, R18, R38, R78 ;  /* 0x00000026124e722b */ /* 0x000fc4000000004e */
[----:B------:R-:W-:Y:S02]  /*26f0*/  DFMA R68, R36, R22, R72 ;  /* 0x000000162444722b */ /* 0x000fe40000000048 */
[----:B------:R-:W-:Y:S01]  /*2700*/  DFMA R70, R22, R38, R70 ;  /* 0x000000261646722b */ /* 0x000fe20000000046 */
[----:B------:R-:W-:Y:S02]  /*2710*/  IMAD R49, R28, 0x10, R49 ;  /* 0x000000101c317824 */ /* 0x000fe400078e0231 */
[----:B------:R-:W-:Y:S02]  /*2720*/  IMAD R48, R29, 0x10, R48 ;  /* 0x000000101d307824 */ /* 0x000fe400078e0230 */
[----:B------:R-:W-:Y:S02]  /*2730*/  IMAD R15, R24, 0x10, R15 ;  /* 0x00000010180f7824 */ /* 0x000fe400078e020f */
[----:B------:R-:W-:Y:S02]  /*2740*/  IMAD R9, R26, 0x10, R9 ;  /* 0x000000101a097824 */ /* 0x000fe400078e0209 */
[----:B------:R-:W-:-:S02]  /*2750*/  VIADD R8, R8, 0x10 ;  /* 0x0000001008087836 */ /* 0x000fc40000000000 */
[----:B------:R-:W-:Y:S02]  /*2760*/  VIADD R13, R13, 0x10 ;  /* 0x000000100d0d7836 */ /* 0x000fe40000000000 */
[----:B------:R-:W-:Y:S02]  /*2770*/  VIADD R14, R14, 0x10 ;  /* 0x000000100e0e7836 */ /* 0x000fe40000000000 */
[----:B------:R-:W-:Y:S01]  /*2780*/  VIADD R12, R12, 0x10 ;  /* 0x000000100c0c7836 */ /* 0x000fe20000000000 */
[----:B------:R-:W-:Y:S01]  /*2790*/  ULOP3.LUT UR4, UR4, 0x1, URZ, 0x3c, !UPT ;  /* 0x0000000104047892 */ /* 0x000fe2000f8e3cff */
[----:B------:R-:W-:Y:S06]  /*27a0*/  BAR.SYNC.DEFER_BLOCKING 0x0 ;  /* 0x0000000000007b1d */ /* 0x000fec0000010000 */
[----:B------:R-:W-:Y:S05]  /*27b0*/  BRA.U UP0, `(.L_x_7) ;  /* 0xffffffe5005c7547 */ /* 0x000fea000b83ffff */
.L_x_6:
[----:B------:R-:W-:Y:S01]  /*27c0*/  ULEA UR5, UR4, UR5, 0xd ;  /* 0x0000000504057291 */ /* 0x000fe2000f8e68ff */
[----:B------:R-:W-:Y:S01]  /*27d0*/  IMAD R2, R10, 0x4, R2 ;  /* 0x000000040a027824 */ /* 0x000fe200078e0202 */
[----:B------:R-:W-:Y:S01]  /*27e0*/  ULEA UR4, UR4, UR6, 0xd ;  /* 0x0000000604047291 */ /* 0x000fe2000f8e68ff */
[----:B------:R-:W-:-:S03]  /*27f0*/  IMAD R7, R0, 0x4, R7 ;  /* 0x0000000400077824 */ /* 0x000fc600078e0207 */
[----:B------:R-:W-:Y:S01]  /*2800*/  LEA R4, R10, UR5, 0x9 ;  /* 0x000000050a047c11 */ /* 0x000fe2000f8e48ff */
[----:B------:R-:W-:Y:S01]  /*2810*/  VIADD R5, R7, 0x1 ;  /* 0x0000000107057836 */ /* 0x000fe20000000000 */
[----:B------:R-:W-:Y:S02]  /*2820*/  LEA R3, R0, UR4, 0x5 ;  /* 0x0000000400037c11 */ /* 0x000fe4000f8e28ff */
[----:B------:R-:W-:Y:S01]  /*2830*/  VIMNMX R0, PT, PT, R2, R7, !PT ;  /* 0x0000000702007248 */ /* 0x000fe20007fe0100 */
[----:B------:R-:W-:Y:S03]  /*2840*/  LDS.128 R24, [R4] ;  /* 0x0000000004187984 */ /* 0x000fe60000000c00 */
[----:B------:R-:W-:Y:S01]  /*2850*/  ISETP.GE.AND P2, PT, R0, UR9, PT ;  /* 0x0000000900007c0c */ /* 0x000fe2000bf46270 */
[----:B------:R-:W0:Y:S01]  /*2860*/  LDS.128 R60, [R3] ;  /* 0x00000000033c7984 */ /* 0x000e220000000c00 */
[----:B------:R-:W-:-:S03]  /*2870*/  VIMNMX R0, PT, PT, R2, R5, !PT ;  /* 0x0000000502007248 */ /* 0x000fc60007fe0100 */
[----:B------:R-:W1:Y:S01]  /*2880*/  LDS.128 R48, [R3+0x10] ;  /* 0x0000100003307984 */ /* 0x000e620000000c00 */
[----:B------:R-:W-:-:S03]  /*2890*/  ISETP.GE.AND P1, PT, R0, UR9, PT ;  /* 0x0000000900007c0c */ /* 0x000fc6000bf26270 */
[----:B------:R-:W2:Y:S04]  /*28a0*/  LDS.128 R12, [R4+0x80] ;  /* 0x00008000040c7984 */ /* 0x000ea80000000c00 */
[----:B------:R-:W3:Y:S04]  /*28b0*/  LDS.128 R72, [R4+0x100] ;  /* 0x0001000004487984 */ /* 0x000ee80000000c00 */
[----:B------:R-:W4:Y:S04]  /*28c0*/  LDS.128 R56, [R4+0x180] ;  /* 0x0001800004387984 */ /* 0x000f280000000c00 */
[----:B------:R-:W5:Y:S04]  /*28d0*/  LDS.128 R28, [R3+0x200] ;  /* 0x00020000031c7984 */ /* 0x000f680000000c00 */
[----:B------:R-:W5:Y:S04]  /*28e0*/  LDS.128 R40, [R3+0x210] ;  /* 0x0002100003287984 */ /* 0x000f680000000c00 */
[----:B------:R-:W-:Y:S04]  /*28f0*/  LDS.128 R52, [R4+0x10] ;  /* 0x0000100004347984 */ /* 0x000fe80000000c00 */
[----:B------:R-:W5:Y:S04]  /*2900*/  LDS.128 R32, [R3+0x400] ;  /* 0x0004000003207984 */ /* 0x000f680000000c00 */
[----:B------:R-:W5:Y:S01]  /*2910*/  LDS.128 R36, [R3+0x410] ;  /* 0x0004100003247984 */ /* 0x000f620000000c00 */
[----:B0-----:R-:W-:-:S02]  /*2920*/  DFMA R86, R24, R60, R86 ;  /* 0x0000003c1856722b */ /* 0x001fc40000000056 */
[C---:B------:R-:W-:Y:S02]  /*2930*/  DFMA R90, R24.reuse, R62, R90 ;  /* 0x0000003e185a722b */ /* 0x040fe4000000005a */
[C---:B-1----:R-:W-:Y:S02]  /*2940*/  DFMA R88, R24.reuse, R48, R88 ;  /* 0x000000301858722b */ /* 0x042fe40000000058 */
[----:B------:R-:W-:Y:S02]  /*2950*/  DFMA R24, R24, R50, R84 ;  /* 0x000000321818722b */ /* 0x000fe40000000054 */
[C---:B--2---:R-:W-:Y:S02]  /*2960*/  DFMA R8, R12.reuse, R60, R16 ;  /* 0x0000003c0c08722b */ /* 0x044fe40000000010 */
[C---:B------:R-:W-:Y:S01]  /*2970*/  DFMA R76, R12.reuse, R62, R76 ;  /* 0x0000003e0c4c722b */ /* 0x040fe2000000004c */
[----:B------:R-:W0:Y:S01]  /*2980*/  LDS.128 R16, [R4+0x90] ;  /* 0x0000900004107984 */ /* 0x000e220000000c00 */
[----:B------:R-:W-:-:S02]  /*2990*/  DFMA R80, R12, R48, R80 ;  /* 0x000000300c50722b */ /* 0x000fc40000000050 */
[----:B------:R-:W-:Y:S02]  /*29a0*/  DFMA R12, R12, R50, R82 ;  /* 0x000000320c0c722b */ /* 0x000fe40000000052 */
[C---:B---3--:R-:W-:Y:S02]  /*29b0*/  DFMA R92, R72.reuse, R60, R20 ;  /* 0x0000003c485c722b */ /* 0x048fe40000000014 */
[C---:B------:R-:W-:Y:S01]  /*29c0*/  DFMA R82, R72.reuse, R62, R44 ;  /* 0x0000003e4852722b */ /* 0x040fe2000000002c */
[----:B------:R-:W1:Y:S01]  /*29d0*/  LDS.128 R20, [R4+0x110] ;  /* 0x0001100004147984 */ /* 0x000e620000000c00 */
[----:B------:R-:W-:Y:S02]  /*29e0*/  DFMA R84, R72, R48, R46 ;  /* 0x000000304854722b */ /* 0x000fe4000000002e */
[C---:B----4-:R-:W-:Y:S01]  /*29f0*/  DFMA R60, R56.reuse, R60, R64 ;  /* 0x0000003c383c722b */ /* 0x050fe20000000040 */
[----:B------:R-:W2:Y:S01]  /*2a00*/  LDS.128 R44, [R4+0x190] ;  /* 0x00019000042c7984 */ /* 0x000ea20000000c00 */
[----:B------:R-:W-:-:S02]  /*2a10*/  DFMA R62, R56, R62, R66 ;  /* 0x0000003e383e722b */ /* 0x000fc40000000042 */
[----:B------:R-:W-:Y:S02]  /*2a20*/  DFMA R68, R56, R48, R68 ;  /* 0x000000303844722b */ /* 0x000fe40000000044 */
[-C--:B------:R-:W-:Y:S02]  /*2a30*/  DFMA R72, R72, R50.reuse, R78 ;  /* 0x000000324848722b */ /* 0x080fe4000000004e */
[----:B------:R-:W-:Y:S02]  /*2a40*/  DFMA R56, R56, R50, R70 ;  /* 0x000000323838722b */ /* 0x000fe40000000046 */
[----:B-----5:R-:W-:Y:S01]  /*2a50*/  DFMA R8, R28, R14, R8 ;  /* 0x0000000e1c08722b */ /* 0x020fe20000000008 */
[----:B------:R-:W3:Y:S01]  /*2a60*/  LDS.128 R48, [R3+0x600] ;  /* 0x0006000003307984 */ /* 0x000ee20000000c00 */
[----:B------:R-:W-:Y:S02]  /*2a70*/  DFMA R76, R14, R30, R76 ;  /* 0x0000001e0e4c722b */ /* 0x000fe4000000004c */
[----:B------:R-:W-:-:S02]  /*2a80*/  DFMA R80, R40, R14, R80 ;  /* 0x0000000e2850722b */ /* 0x000fc40000000050 */
[----:B------:R-:W-:Y:S01]  /*2a90*/  DFMA R64, R14, R42, R12 ;  /* 0x0000002a0e40722b */ /* 0x000fe2000000000c */
[----:B------:R-:W4:Y:S01]  /*2aa0*/  LDS.128 R12, [R3+0x610] ;  /* 0x00061000030c7984 */ /* 0x000f220000000c00 */
[----:B------:R-:W-:Y:S02]  /*2ab0*/  DFMA R86, R28, R26, R86 ;  /* 0x0000001a1c56722b */ /* 0x000fe40000000056 */
[----:B------:R-:W-:Y:S02]  /*2ac0*/  DFMA R90, R26, R30, R90 ;  /* 0x0000001e1a5a722b */ /* 0x000fe4000000005a */
[----:B------:R-:W-:Y:S02]  /*2ad0*/  DFMA R88, R40, R26, R88 ;  /* 0x0000001a2858722b */ /* 0x000fe40000000058 */
[----:B------:R-:W-:Y:S02]  /*2ae0*/  DFMA R24, R26, R42, R24 ;  /* 0x0000002a1a18722b */ /* 0x000fe40000000018 */
[----:B------:R-:W-:-:S02]  /*2af0*/  DFMA R92, R28, R74, R92 ;  /* 0x0000004a1c5c722b */ /* 0x000fc4000000005c */
[----:B------:R-:W-:Y:S02]  /*2b00*/  DFMA R60, R28, R58, R60 ;  /* 0x0000003a1c3c722b */ /* 0x000fe4000000003c */
[-C--:B------:R-:W-:Y:S02]  /*2b10*/  DFMA R82, R74, R30.reuse, R82 ;  /* 0x0000001e4a52722b */ /* 0x080fe40000000052 */
[----:B------:R-:W-:Y:S02]  /*2b20*/  DFMA R62, R58, R30, R62 ;  /* 0x0000001e3a3e722b */ /* 0x000fe4000000003e */
[C---:B------:R-:W-:Y:S01]  /*2b30*/  DFMA R86, R52.reuse, R32, R86 ;  /* 0x000000203456722b */ /* 0x040fe20000000056 */
[----:B------:R-:W-:Y:S01]  /*2b40*/  LDS.128 R28, [R4+0x20] ;  /* 0x00002000041c7984 */ /* 0x000fe20000000c00 */
        /* <DEDUP_REMOVED lines=8> */
[----:B0-----:R-:W-:-:S02]  /*2bd0*/  DFMA R8, R16, R32, R8 ;  /* 0x000000201008722b */ /* 0x001fc40000000008 */
[C---:B------:R-:W-:Y:S01]  /*2be0*/  DFMA R76, R16.reuse, R34, R76 ;  /* 0x00000022104c722b */ /* 0x040fe2000000004c */
[----:B------:R-:W-:Y:S01]  /*2bf0*/  LDS.128 R24, [R3+0x800] ;  /* 0x0008000003187984 */ /* 0x000fe20000000c00 */
[C---:B------:R-:W-:Y:S02]  /*2c00*/  DFMA R80, R16.reuse, R36, R80 ;  /* 0x000000241050722b */ /* 0x040fe40000000050 */
[----:B------:R-:W-:Y:S01]  /*2c10*/  DFMA R16, R16, R38, R64 ;  /* 0x000000261010722b */ /* 0x000fe20000000040 */
[----:B------:R-:W0:Y:S01]  /*2c20*/  LDS.128 R56, [R4+0xa0] ;  /* 0x0000a00004387984 */ /* 0x000e220000000c00 */
[-C--:B-1----:R-:W-:Y:S02]  /*2c30*/  DFMA R92, R20, R32.reuse, R92 ;  /* 0x00000020145c722b */ /* 0x082fe4000000005c */
[----:B--2---:R-:W-:Y:S01]  /*2c40*/  DFMA R60, R44, R32, R60 ;  /* 0x000000202c3c722b */ /* 0x004fe2000000003c */
[----:B------:R-:W1:Y:S01]  /*2c50*/  LDS.128 R64, [R4+0x120] ;  /* 0x0001200004407984 */ /* 0x000e620000000c00 */
[----:B------:R-:W-:-:S02]  /*2c60*/  DFMA R82, R20, R34, R82 ;  /* 0x000000221452722b */ /* 0x000fc40000000052 */
[----:B------:R-:W-:Y:S01]  /*2c70*/  DFMA R62, R44, R34, R62 ;  /* 0x000000222c3e722b */ /* 0x000fe2000000003e */
[----:B------:R-:W2:Y:S01]  /*2c80*/  LDS.128 R32, [R4+0x1a0] ;  /* 0x0001a00004207984 */ /* 0x000ea20000000c00 */
[C---:B---3--:R-:W-:Y:S02]  /*2c90*/  DFMA R86, R48.reuse, R54, R86 ;  /* 0x000000363056722b */ /* 0x048fe40000000056 */
[C---:B------:R-:W-:Y:S02]  /*2ca0*/  DFMA R8, R48.reuse, R18, R8 ;  /* 0x000000123008722b */ /* 0x040fe40000000008 */
[C---:B------:R-:W-:Y:S02]  /*2cb0*/  DFMA R92, R48.reuse, R22, R92 ;  /* 0x00000016305c722b */ /* 0x040fe4000000005c */
[----:B------:R-:W-:Y:S02]  /*2cc0*/  DFMA R60, R48, R46, R60 ;  /* 0x0000002e303c722b */ /* 0x000fe4000000003c */
[----:B------:R-:W-:-:S02]  /*2cd0*/  DFMA R84, R20, R36, R84 ;  /* 0x000000241454722b */ /* 0x000fc40000000054 */
[----:B------:R-:W-:Y:S02]  /*2ce0*/  DFMA R72, R20, R38, R72 ;  /* 0x000000261448722b */ /* 0x000fe40000000048 */
[C---:B------:R-:W-:Y:S02]  /*2cf0*/  DFMA R68, R44.reuse, R36, R68 ;  /* 0x000000242c44722b */ /* 0x040fe40000000044 */
[----:B------:R-:W-:Y:S02]  /*2d00*/  DFMA R70, R44, R38, R70 ;  /* 0x000000262c46722b */ /* 0x000fe40000000046 */
[----:B------:R-:W-:Y:S01]  /*2d10*/  DFMA R76, R18, R50, R76 ;  /* 0x00000032124c722b */ /* 0x000fe2000000004c */
[----:B------:R-:W3:Y:S01]  /*2d20*/  LDS.128 R36, [R3+0xa00] ;  /* 0x000a000003247984 */ /* 0x000ee20000000c00 */
[----:B----4-:R-:W-:Y:S02]  /*2d30*/  DFMA R80, R12, R18, R80 ;  /* 0x000000120c50722b */ /* 0x010fe40000000050 */
[----:B------:R-:W-:Y:S01]  /*2d40*/  DFMA R48, R18, R14, R16 ;  /* 0x0000000e1230722b */ /* 0x000fe20000000010 */
[----:B------:R-:W4:Y:S01]  /*2d50*/  LDS.128 R16, [R3+0xa10] ;  /* 0x000a100003107984 */ /* 0x000f220000000c00 */
[----:B------:R-:W-:-:S02]  /*2d60*/  DFMA R82, R22, R50, R82 ;  /* 0x000000321652722b */ /* 0x000fc40000000052 */
[----:B------:R-:W-:Y:S02]  /*2d70*/  DFMA R62, R46, R50, R62 ;  /* 0x000000322e3e722b */ /* 0x000fe4000000003e */
[----:B------:R-:W-:Y:S02]  /*2d80*/  DFMA R88, R12, R54, R88 ;  /* 0x000000360c58722b */ /* 0x000fe40000000058 */
[----:B------:R-:W-:Y:S02]  /*2d90*/  DFMA R52, R54, R14, R52 ;  /* 0x0000000e3634722b */ /* 0x000fe40000000034 */
[----:B------:R-:W-:Y:S02]  /*2da0*/  DFMA R84, R12, R22, R84 ;  /* 0x000000160c54722b */ /* 0x000fe40000000054 */
[----:B------:R-:W-:Y:S02]  /*2db0*/  DFMA R72, R22, R14, R72 ;  /* 0x0000000e1648722b */ /* 0x000fe40000000048 */
[----:B------:R-:W-:Y:S01]  /*2dc0*/  DFMA R68, R12, R46, R68 ;  /* 0x0000002e0c44722b */ /* 0x000fe20000000044 */
[----:B------:R-:W-:Y:S01]  /*2dd0*/  LDS.128 R20, [R3+0xc00] ;  /* 0x000c000003147984 */ /* 0x000fe20000000c00 */
[----:B------:R-:W-:-:S02]  /*2de0*/  DFMA R70, R46, R14, R70 ;  /* 0x0000000e2e46722b */ /* 0x000fc40000000046 */
[----:B------:R-:W-:Y:S01]  /*2df0*/  DFMA R90, R54, R50, R90 ;  /* 0x00000032365a722b */ /* 0x000fe2000000005a */
[----:B------:R-:W5:Y:S01]  /*2e00*/  LDS.128 R12, [R4+0x30] ;  /* 0x00003000040c7984 */ /* 0x000f620000000c00 */
[C---:B0-----:R-:W-:Y:S02]  /*2e10*/  DFMA R8, R56.reuse, R24, R8 ;  /* 0x000000183808722b */ /* 0x041fe40000000008 */
[C---:B------:R-:W-:Y:S01]  /*2e20*/  DFMA R76, R56.reuse, R26, R76 ;  /* 0x0000001a384c722b */ /* 0x040fe2000000004c */
[----:B------:R-:W0:Y:S01]  /*2e30*/  LDS.128 R44, [R3+0xc10] ;  /* 0x000c1000032c7984 */ /* 0x000e220000000c00 */
[----:B------:R-:W-:Y:S02]  /*2e40*/  DFMA R80, R56, R40, R80 ;  /* 0x000000283850722b */ /* 0x000fe40000000050 */
[C---:B------:R-:W-:Y:S02]  /*2e50*/  DFMA R86, R28.reuse, R24, R86 ;  /* 0x000000181c56722b */ /* 0x040fe40000000056 */
[----:B------:R-:W-:-:S02]  /*2e60*/  DFMA R90, R28, R26, R90 ;  /* 0x0000001a1c5a722b */ /* 0x000fc4000000005a */
[----:B------:R-:W-:Y:S02]  /*2e70*/  DFMA R88, R28, R40, R88 ;  /* 0x000000281c58722b */ /* 0x000fe40000000058 */
[-C--:B------:R-:W-:Y:S02]  /*2e80*/  DFMA R56, R56, R42.reuse, R48 ;  /* 0x0000002a3838722b */ /* 0x080fe40000000030 */
[----:B------:R-:W-:Y:S01]  /*2e90*/  DFMA R28, R28, R42, R52 ;  /* 0x0000002a1c1c722b */ /* 0x000fe20000000034 */
[----:B------:R-:W0:Y:S01]  /*2ea0*/  LDS.128 R48, [R4+0xb0] ;  /* 0x0000b00004307984 */ /* 0x000e220000000c00 */
[C---:B-1----:R-:W-:Y:S02]  /*2eb0*/  DFMA R92, R64.reuse, R24, R92 ;  /* 0x00000018405c722b */ /* 0x042fe4000000005c */
[----:B------:R-:W-:Y:S01]  /*2ec0*/  DFMA R82, R64, R26, R82 ;  /* 0x0000001a4052722b */ /* 0x000fe20000000052 */
[----:B------:R-:W1:Y:S01]  /*2ed0*/  LDS.128 R52, [R4+0x130] ;  /* 0x0001300004347984 */ /* 0x000e620000000c00 */
[----:B--2---:R-:W-:-:S02]  /*2ee0*/  DFMA R60, R32, R24, R60 ;  /* 0x00000018203c722b */ /* 0x004fc4000000003c */
[C---:B------:R-:W-:Y:S01]  /*2ef0*/  DFMA R62, R32.reuse, R26, R62 ;  /* 0x0000001a203e722b */ /* 0x040fe2000000003e */
[----:B------:R-:W2:Y:S01]  /*2f00*/  LDS.128 R24, [R4+0x1b0] ;  /* 0x0001b00004187984 */ /* 0x000ea20000000c00 */
[C---:B------:R-:W-:Y:S02]  /*2f10*/  DFMA R68, R32.reuse, R40, R68 ;  /* 0x000000282044722b */ /* 0x040fe40000000044 */
[----:B------:R-:W-:Y:S02]  /*2f20*/  DFMA R70, R32, R42, R70 ;  /* 0x0000002a2046722b */ /* 0x000fe40000000046 */
[C---:B------:R-:W-:Y:S02]  /*2f30*/  DFMA R84, R64.reuse, R40, R84 ;  /* 0x000000284054722b */ /* 0x040fe40000000054 */
[----:B------:R-:W-:Y:S02]  /*2f40*/  DFMA R72, R64, R42, R72 ;  /* 0x0000002a4048722b */ /* 0x000fe40000000048 */
[----:B---3--:R-:W-:Y:S01]  /*2f50*/  DFMA R86, R36, R30, R86 ;  /* 0x0000001e2456722b */ /* 0x008fe20000000056 */
[----:B------:R-:W3:Y:S01]  /*2f60*/  LDS.128 R40, [R3+0xe00] ;  /* 0x000e000003287984 */ /* 0x000ee20000000c00 */
[----:B------:R-:W-:-:S02]  /*2f70*/  DFMA R90, R30, R38, R90 ;  /* 0x000000261e5a722b */ /* 0x000fc4000000005a */
[----:B----4-:R-:W-:Y:S02]  /*2f80*/  DFMA R88, R16, R30, R88 ;  /* 0x0000001e1058722b */ /* 0x010fe40000000058 */
[----:B------:R-:W-:Y:S01]  /*2f90*/  DFMA R32, R30, R18, R28 ;  /* 0x000000121e20722b */ /* 0x000fe2000000001c */
[----:B------:R-:W4:Y:S01]  /*2fa0*/  LDS.128 R28, [R3+0xe10] ;  /* 0x000e1000031c7984 */ /* 0x000f220000000c00 */
[C---:B-----5:R-:W-:Y:S02]  /*2fb0*/  DFMA R86, R12.reuse, R20, R86 ;  /* 0x000000140c56722b */ /* 0x060fe40000000056 */
[C---:B------:R-:W-:Y:S02]  /*2fc0*/  DFMA R90, R12.reuse, R22, R90 ;  /* 0x000000160c5a722b */ /* 0x040fe4000000005a */
[----:B0-----:R-:W-:Y:S02]  /*2fd0*/  DFMA R88, R12, R44, R88 ;  /* 0x0000002c0c58722b */ /* 0x001fe40000000058 */
[----:B------:R-:W-:-:S02]  /*2fe0*/  DFMA R8, R36, R58, R8 ;  /* 0x0000003a2408722b */ /* 0x000fc40000000008 */
[C---:B------:R-:W-:Y:S02]  /*2ff0*/  DFMA R92, R36.reuse, R66, R92 ;  /* 0x00000042245c722b */ /* 0x040fe4000000005c */
[----:B------:R-:W-:Y:S02]  /*3000*/  DFMA R60, R36, R34, R60 ;  /* 0x00000022243c722b */ /* 0x000fe4000000003c */
[-C--:B------:R-:W-:Y:S02]  /*3010*/  DFMA R76, R58, R38.reuse, R76 ;  /* 0x000000263a4c722b */ /* 0x080fe4000000004c */
[-C--:B------:R-:W-:Y:S02]  /*3020*/  DFMA R82, R66, R38.reuse, R82 ;  /* 0x000000264252722b */ /* 0x080fe40000000052 */
[----:B------:R-:W-:Y:S02]  /*3030*/  DFMA R62, R34, R38, R62 ;  /* 0x00000026223e722b */ /* 0x000fe4000000003e */
[----:B------:R-:W-:Y:S01]  /*3040*/  DFMA R80, R16, R58, R80 ;  /* 0x0000003a1050722b */ /* 0x000fe20000000050 */
[----:B------:R-:W-:Y:S01]  /*3050*/  LDS.128 R36, [R3+0x1010] ;  /* 0x0010100003247984 */ /* 0x000fe20000000c00 */
[----:B------:R-:W-:-:S02]  /*3060*/  DFMA R56, R58, R18, R56 ;  /* 0x000000123a38722b */ /* 0x000fc40000000038 */
[----:B------:R-:W-:Y:S02]  /*3070*/  DFMA R84, R16, R66, R84 ;  /* 0x000000421054722b */ /* 0x000fe40000000054 */
[----:B------:R-:W-:Y:S02]  /*3080*/  DFMA R72, R66, R18, R72 ;  /* 0x000000124248722b */ /* 0x000fe40000000048 */
[----:B------:R-:W-:Y:S01]  /*3090*/  DFMA R68, R16, R34, R68 ;  /* 0x000000221044722b */ /* 0x000fe20000000044 */
[----:B------:R-:W-:Y:S01]  /*30a0*/  LDS.128 R64, [R4+0x140] ;  /* 0x0001400004407984 */ /* 0x000fe20000000c00 */
[----:B------:R-:W-:Y:S02]  /*30b0*/  DFMA R70, R34, R18, R70 ;  /* 0x000000122246722b */ /* 0x000fe40000000046 */
[----:B------:R-:W-:Y:S01]  /*30c0*/  DFMA R12, R12, R46, R32 ;  /* 0x0000002e0c0c722b */ /* 0x000fe20000000020 */
[----:B------:R-:W0:Y:S01]  /*30d0*/  LDS.128 R16, [R4+0x40] ;  /* 0x0000400004107984 */ /* 0x000e220000000c00 */
[----:B------:R-:W-:-:S02]  /*30e0*/  DFMA R8, R48, R20, R8 ;  /* 0x000000143008722b */ /* 0x000fc40000000008 */
[C---:B------:R-:W-:Y:S01]  /*30f0*/  DFMA R76, R48.reuse, R22, R76 ;  /* 0x00000016304c722b */ /* 0x040fe2000000004c */
[----:B------:R-:W5:Y:S01]  /*3100*/  LDS.128 R32, [R3+0x1000] ;  /* 0x0010000003207984 */ /* 0x000f620000000c00 */
[C---:B------:R-:W-:Y:S02]  /*3110*/  DFMA R80, R48.reuse, R44, R80 ;  /* 0x0000002c3050722b */ /* 0x040fe40000000050 */
[----:B------:R-:W-:Y:S02]  /*3120*/  DFMA R48, R48, R46, R56 ;  /* 0x0000002e3030722b */ /* 0x000fe40000000038 */
[-C--:B-1----:R-:W-:Y:S01]  /*3130*/  DFMA R92, R52, R20.reuse, R92 ;  /* 0x00000014345c722b */ /* 0x082fe2000000005c */
[----:B------:R-:W1:Y:S01]  /*3140*/  LDS.128 R56, [R4+0xc0] ;  /* 0x0000c00004387984 */ /* 0x000e620000000c00 */
[----:B--2---:R-:W-:Y:S02]  /*3150*/  DFMA R60, R24, R20, R60 ;  /* 0x00000014183c722b */ /* 0x004fe4000000003c */
        /* <DEDUP_REMOVED lines=8> */
[----:B----4-:R-:W-:Y:S02]  /*31e0*/  DFMA R88, R28, R14, R88 ;  /* 0x0000000e1c58722b */ /* 0x010fe40000000058 */
[----:B------:R-:W-:Y:S02]  /*31f0*/  DFMA R40, R14, R30, R12 ;  /* 0x0000001e0e28722b */ /* 0x000fe4000000000c */
[C---:B------:R-:W-:Y:S01]  /*3200*/  DFMA R84, R52.reuse, R44, R84 ;  /* 0x0000002c3454722b */ /* 0x040fe20000000054 */
[----:B------:R-:W-:Y:S01]  /*3210*/  LDS.128 R12, [R3+0x1210] ;  /* 0x00121000030c7984 */ /* 0x000fe20000000c00 */
[----:B------:R-:W-:Y:S02]  /*3220*/  DFMA R72, R52, R46, R72 ;  /* 0x0000002e3448722b */ /* 0x000fe40000000048 */
[C---:B------:R-:W-:Y:S02]  /*3230*/  DFMA R68, R24.reuse, R44, R68 ;  /* 0x0000002c1844722b */ /* 0x040fe40000000044 */
[----:B------:R-:W-:Y:S01]  /*3240*/  DFMA R70, R24, R46, R70 ;  /* 0x0000002e1846722b */ /* 0x000fe20000000046 */
[----:B------:R-:W3:Y:S01]  /*3250*/  LDS.128 R44, [R3+0x1200] ;  /* 0x00120000032c7984 */ /* 0x000ee20000000c00 */
[----:B0-----:R-:W-:-:S02]  /*3260*/  DFMA R88, R16, R36, R88 ;  /* 0x000000241058722b */ /* 0x001fc40000000058 */
[----:B------:R-:W-:Y:S02]  /*3270*/  DFMA R76, R50, R42, R76 ;  /* 0x0000002a324c722b */ /* 0x000fe4000000004c */
[C---:B-----5:R-:W-:Y:S02]  /*3280*/  DFMA R86, R16.reuse, R32, R86 ;  /* 0x000000201056722b */ /* 0x060fe40000000056 */
[----:B------:R-:W-:Y:S02]  /*3290*/  DFMA R90, R16, R34, R90 ;  /* 0x00000022105a722b */ /* 0x000fe4000000005a */
[-C--:B------:R-:W-:Y:S02]  /*32a0*/  DFMA R82, R54, R42.reuse, R82 ;  /* 0x0000002a3652722b */ /* 0x080fe40000000052 */
[----:B------:R-:W-:Y:S02]  /*32b0*/  DFMA R62, R26, R42, R62 ;  /* 0x0000002a1a3e722b */ /* 0x000fe4000000003e */
[----:B------:R-:W-:-:S02]  /*32c0*/  DFMA R80, R28, R50, R80 ;  /* 0x000000321c50722b */ /* 0x000fc40000000050 */
[----:B------:R-:W-:Y:S02]  /*32d0*/  DFMA R52, R50, R30, R48 ;  /* 0x0000001e3234722b */ /* 0x000fe40000000030 */
[----:B------:R-:W-:Y:S01]  /*32e0*/  DFMA R84, R28, R54, R84 ;  /* 0x000000361c54722b */ /* 0x000fe20000000054 */
[----:B------:R-:W-:Y:S01]  /*32f0*/  LDS.128 R48, [R4+0xd0] ;  /* 0x0000d00004307984 */ /* 0x000fe20000000c00 */
[----:B------:R-:W-:Y:S02]  /*3300*/  DFMA R72, R54, R30, R72 ;  /* 0x0000001e3648722b */ /* 0x000fe40000000048 */
[----:B------:R-:W-:Y:S02]  /*3310*/  DFMA R68, R28, R26, R68 ;  /* 0x0000001a1c44722b */ /* 0x000fe40000000044 */
[----:B------:R-:W-:Y:S02]  /*3320*/  DFMA R70, R26, R30, R70 ;  /* 0x0000001e1a46722b */ /* 0x000fe40000000046 */
[----:B------:R-:W-:Y:S01]  /*3330*/  DFMA R16, R16, R38, R40 ;  /* 0x000000261010722b */ /* 0x000fe20000000028 */
[----:B------:R-:W-:Y:S01]  /*3340*/  LDS.128 R24, [R4+0x50] ;  /* 0x0000500004187984 */ /* 0x000fe20000000c00 */
[----:B-1----:R-:W-:-:S02]  /*3350*/  DFMA R8, R56, R32, R8 ;  /* 0x000000203808722b */ /* 0x002fc40000000008 */
[C---:B------:R-:W-:Y:S01]  /*3360*/  DFMA R76, R56.reuse, R34, R76 ;  /* 0x00000022384c722b */ /* 0x040fe2000000004c */
[----:B------:R-:W0:Y:S01]  /*3370*/  LDS.128 R28, [R3+0x1400] ;  /* 0x00140000031c7984 */ /* 0x000e220000000c00 */
[C---:B------:R-:W-:Y:S02]  /*3380*/  DFMA R80, R56.reuse, R36, R80 ;  /* 0x000000243850722b */ /* 0x040fe40000000050 */
[----:B------:R-:W-:Y:S01]  /*3390*/  DFMA R56, R56, R38, R52 ;  /* 0x000000263838722b */ /* 0x000fe20000000034 */
[----:B------:R-:W1:Y:S01]  /*33a0*/  LDS.128 R40, [R3+0x1410] ;  /* 0x0014100003287984 */ /* 0x000e620000000c00 */
[C---:B------:R-:W-:Y:S02]  /*33b0*/  DFMA R92, R64.reuse, R32, R92 ;  /* 0x00000020405c722b */ /* 0x040fe4000000005c */
[----:B------:R-:W-:Y:S01]  /*33c0*/  DFMA R82, R64, R34, R82 ;  /* 0x000000224052722b */ /* 0x000fe20000000052 */
[----:B------:R-:W4:Y:S01]  /*33d0*/  LDS.128 R52, [R4+0x150] ;  /* 0x0001500004347984 */ /* 0x000f220000000c00 */
[----:B--2---:R-:W-:-:S02]  /*33e0*/  DFMA R60, R20, R32, R60 ;  /* 0x00000020143c722b */ /* 0x004fc4000000003c */
[----:B------:R-:W-:Y:S01]  /*33f0*/  DFMA R62, R20, R34, R62 ;  /* 0x00000022143e722b */ /* 0x000fe2000000003e */
        /* <DEDUP_REMOVED lines=15> */
[----:B------:R-:W-:Y:S01]  /*34f0*/  DFMA R70, R22, R14, R70 ;  /* 0x0000000e1646722b */ /* 0x000fe20000000046 */
[----:B------:R-:W5:Y:S01]  /*3500*/  LDS.128 R12, [R3+0x1610] ;  /* 0x00161000030c7984 */ /* 0x000f620000000c00 */
[C---:B0-----:R-:W-:Y:S02]  /*3510*/  DFMA R86, R24.reuse, R28, R86 ;  /* 0x0000001c1856722b */ /* 0x041fe40000000056 */
[C---:B------:R-:W-:Y:S02]  /*3520*/  DFMA R90, R24.reuse, R30, R90 ;  /* 0x0000001e185a722b */ /* 0x040fe4000000005a */
[----:B-1----:R-:W-:Y:S02]  /*3530*/  DFMA R88, R24, R40, R88 ;  /* 0x000000281858722b */ /* 0x002fe40000000058 */
[----:B------:R-:W-:-:S02]  /*3540*/  DFMA R8, R44, R58, R8 ;  /* 0x0000003a2c08722b */ /* 0x000fc40000000008 */
[C---:B------:R-:W-:Y:S02]  /*3550*/  DFMA R92, R44.reuse, R66, R92 ;  /* 0x000000422c5c722b */ /* 0x040fe4000000005c */
[----:B------:R-:W-:Y:S02]  /*3560*/  DFMA R60, R44, R22, R60 ;  /* 0x000000162c3c722b */ /* 0x000fe4000000003c */
[-C--:B------:R-:W-:Y:S02]  /*3570*/  DFMA R76, R58, R46.reuse, R76 ;  /* 0x0000002e3a4c722b */ /* 0x080fe4000000004c */
[-C--:B------:R-:W-:Y:S02]  /*3580*/  DFMA R82, R66, R46.reuse, R82 ;  /* 0x0000002e4252722b */ /* 0x080fe40000000052 */
[----:B------:R-:W-:Y:S01]  /*3590*/  DFMA R62, R22, R46, R62 ;  /* 0x0000002e163e722b */ /* 0x000fe2000000003e */
[----:B------:R-:W-:Y:S01]  /*35a0*/  LDS.128 R64, [R4+0x160] ;  /* 0x0001600004407984 */ /* 0x000fe20000000c00 */
[----:B------:R-:W-:-:S02]  /*35b0*/  DFMA R24, R24, R42, R16 ;  /* 0x0000002a1818722b */ /* 0x000fc40000000010 */
[C---:B------:R-:W-:Y:S01]  /*35c0*/  DFMA R8, R48.reuse, R28, R8 ;  /* 0x0000001c3008722b */ /* 0x040fe20000000008 */
[----:B------:R-:W-:Y:S01]  /*35d0*/  LDS.128 R16, [R4+0x60] ;  /* 0x0000600004107984 */ /* 0x000fe20000000c00 */
[C---:B------:R-:W-:Y:S02]  /*35e0*/  DFMA R76, R48.reuse, R30, R76 ;  /* 0x0000001e304c722b */ /* 0x040fe4000000004c */
[C---:B------:R-:W-:Y:S01]  /*35f0*/  DFMA R80, R48.reuse, R40, R80 ;  /* 0x000000283050722b */ /* 0x040fe20000000050 */
[----:B------:R-:W0:Y:S01]  /*3600*/  LDS.128 R20, [R3+0x1800] ;  /* 0x0018000003147984 */ /* 0x000e220000000c00 */
[----:B------:R-:W-:Y:S02]  /*3610*/  DFMA R48, R48, R42, R56 ;  /* 0x0000002a3030722b */ /* 0x000fe40000000038 */
[C---:B----4-:R-:W-:Y:S01]  /*3620*/  DFMA R92, R52.reuse, R28, R92 ;  /* 0x0000001c345c722b */ /* 0x050fe2000000005c */
[----:B------:R-:W1:Y:S01]  /*3630*/  LDS.128 R44, [R3+0x1810] ;  /* 0x00181000032c7984 */ /* 0x000e620000000c00 */
[----:B------:R-:W-:-:S02]  /*3640*/  DFMA R82, R52, R30, R82 ;  /* 0x0000001e3452722b */ /* 0x000fc40000000052 */
[C---:B--2---:R-:W-:Y:S01]  /*3650*/  DFMA R60, R32.reuse, R28, R60 ;  /* 0x0000001c203c722b */ /* 0x044fe2000000003c */
[----:B------:R-:W2:Y:S01]  /*3660*/  LDS.128 R56, [R4+0xe0] ;  /* 0x0000e00004387984 */ /* 0x000ea20000000c00 */
[----:B------:R-:W-:Y:S02]  /*3670*/  DFMA R62, R32, R30, R62 ;  /* 0x0000001e203e722b */ /* 0x000fe4000000003e */
[C---:B------:R-:W-:Y:S01]  /*3680*/  DFMA R84, R52.reuse, R40, R84 ;  /* 0x000000283454722b */ /* 0x040fe20000000054 */
[----:B------:R-:W4:Y:S01]  /*3690*/  LDS.128 R28, [R4+0x1e0] ;  /* 0x0001e000041c7984 */ /* 0x000f220000000c00 */
[----:B------:R-:W-:Y:S02]  /*36a0*/  DFMA R72, R52, R42, R72 ;  /* 0x0000002a3448722b */ /* 0x000fe40000000048 */
[C---:B------:R-:W-:Y:S01]  /*36b0*/  DFMA R68, R32.reuse, R40, R68 ;  /* 0x000000282044722b */ /* 0x040fe20000000044 */
[----:B------:R-:W-:Y:S01]  /*36c0*/  VIADD R53, R7, 0x2 ;  /* 0x0000000207357836 */ /* 0x000fe20000000000 */
[----:B------:R-:W-:Y:S01]  /*36d0*/  DFMA R70, R32, R42, R70 ;  /* 0x0000002a2046722b */ /* 0x000fe20000000046 */
[----:B------:R-:W4:Y:S01]  /*36e0*/  LDS.128 R40, [R3+0x1a00] ;  /* 0x001a000003287984 */ /* 0x000f220000000c00 */
[----:B---3--:R-:W-:-:S02]  /*36f0*/  DFMA R86, R36, R26, R86 ;  /* 0x0000001a2456722b */ /* 0x008fc40000000056 */
[----:B------:R-:W-:Y:S01]  /*3700*/  VIMNMX R6, PT, PT, R2, R53, !PT ;  /* 0x0000003502067248 */ /* 0x000fe20007fe0100 */
[----:B------:R-:W-:Y:S02]  /*3710*/  DFMA R90, R26, R38, R90 ;  /* 0x000000261a5a722b */ /* 0x000fe4000000005a */
[----:B-----5:R-:W-:Y:S01]  /*3720*/  DFMA R88, R12, R26, R88 ;  /* 0x0000001a0c58722b */ /* 0x020fe20000000058 */
[----:B------:R-:W-:Y:S01]  /*3730*/  ISETP.GE.AND P4, PT, R6, UR9, PT ;  /* 0x0000000906007c0c */ /* 0x000fe2000bf86270 */
[----:B------:R-:W-:Y:S01]  /*3740*/  DFMA R24, R26, R14, R24 ;  /* 0x0000000e1a18722b */ /* 0x000fe20000000018 */
[----:B------:R-:W-:Y:S01]  /*3750*/  IMAD R6, R2, UR9, RZ ;  /* 0x0000000902067c24 */ /* 0x000fe2000f8e02ff */
[-C--:B------:R-:W-:Y:S02]  /*3760*/  DFMA R8, R36, R50.reuse, R8 ;  /* 0x000000322408722b */ /* 0x080fe40000000008 */
[----:B------:R-:W-:Y:S02]  /*3770*/  DFMA R80, R12, R50, R80 ;  /* 0x000000320c50722b */ /* 0x000fe40000000050 */
[----:B------:R-:W-:-:S02]  /*3780*/  DFMA R48, R50, R14, R48 ;  /* 0x0000000e3230722b */ /* 0x000fc40000000030 */
[----:B------:R-:W-:Y:S02]  /*3790*/  DFMA R84, R12, R54, R84 ;  /* 0x000000360c54722b */ /* 0x000fe40000000054 */
[----:B------:R-:W-:Y:S02]  /*37a0*/  DFMA R72, R54, R14, R72 ;  /* 0x0000000e3648722b */ /* 0x000fe40000000048 */
[----:B------:R-:W-:Y:S02]  /*37b0*/  DFMA R68, R12, R34, R68 ;  /* 0x000000220c44722b */ /* 0x000fe40000000044 */
[C---:B0-----:R-:W-:Y:S02]  /*37c0*/  DFMA R86, R16.reuse, R20, R86 ;  /* 0x000000141056722b */ /* 0x041fe40000000056 */
[C---:B------:R-:W-:Y:S02]  /*37d0*/  DFMA R90, R16.reuse, R22, R90 ;  /* 0x00000016105a722b */ /* 0x040fe4000000005a */
[----:B-1----:R-:W-:-:S02]  /*37e0*/  DFMA R88, R16, R44, R88 ;  /* 0x0000002c1058722b */ /* 0x002fc40000000058 */
[----:B------:R-:W-:Y:S02]  /*37f0*/  DFMA R70, R34, R14, R70 ;  /* 0x0000000e2246722b */ /* 0x000fe40000000046 */
[----:B------:R-:W-:Y:S01]  /*3800*/  DFMA R16, R16, R46, R24 ;  /* 0x0000002e1010722b */ /* 0x000fe20000000018 */
[----:B------:R-:W-:Y:S01]  /*3810*/  LDS.128 R12, [R4+0x70] ;  /* 0x00007000040c7984 */ /* 0x000fe20000000c00 */
[C---:B------:R-:W-:Y:S02]  /*3820*/  DFMA R92, R36.reuse, R54, R92 ;  /* 0x00000036245c722b */ /* 0x040fe4000000005c */
[----:B------:R-:W-:Y:S01]  /*3830*/  DFMA R60, R36, R34, R60 ;  /* 0x00000022243c722b */ /* 0x000fe2000000003c */
[----:B------:R-:W0:Y:S01]  /*3840*/  LDS.128 R24, [R3+0x1c00] ;  /* 0x001c000003187984 */ /* 0x000e220000000c00 */
[----:B------:R-:W-:Y:S02]  /*3850*/  DFMA R62, R34, R38, R62 ;  /* 0x00000026223e722b */ /* 0x000fe4000000003e */
[----:B--2---:R-:W-:Y:S01]  /*3860*/  DFMA R36, R56, R20, R8 ;  /* 0x000000143824722b */ /* 0x004fe20000000008 */
[----:B------:R-:W1:Y:S01]  /*3870*/  LDS.128 R32, [R3+0x1a10] ;  /* 0x001a100003207984 */ /* 0x000e620000000c00 */
[----:B------:R-:W-:-:S02]  /*3880*/  DFMA R76, R50, R38, R76 ;  /* 0x00000026324c722b */ /* 0x000fc4000000004c */
[----:B------:R-:W-:Y:S01]  /*3890*/  DFMA R82, R54, R38, R82 ;  /* 0x000000263652722b */ /* 0x000fe20000000052 */
[----:B------:R-:W2:Y:S01]  /*38a0*/  LDS.128 R8, [R3+0x1e00] ;  /* 0x001e000003087984 */ /* 0x000ea20000000c00 */
[-C--:B------:R-:W-:Y:S01]  /*38b0*/  DFMA R92, R64, R20.reuse, R92 ;  /* 0x00000014405c722b */ /* 0x080fe2000000005c */
[----:B------:R-:W-:Y:S01]  /*38c0*/  VIADD R55, R7, 0x3 ;  /* 0x0000000307377836 */ /* 0x000fe20000000000 */
[----:B----4-:R-:W-:Y:S02]  /*38d0*/  DFMA R50, R28, R20, R60 ;  /* 0x000000141c32722b */ /* 0x010fe4000000003c */
[-C--:B------:R-:W-:Y:S02]  /*38e0*/  DFMA R76, R56, R22.reuse, R76 ;  /* 0x00000016384c722b */ /* 0x080fe4000000004c */
[-C--:B------:R-:W-:Y:S01]  /*38f0*/  DFMA R82, R64, R22.reuse, R82 ;  /* 0x000000164052722b */ /* 0x080fe20000000052 */
[----:B------:R-:W-:Y:S01]  /*3900*/  VIMNMX R0, PT, PT, R2, R55, !PT ;  /* 0x0000003702007248 */ /* 0x000fe20007fe0100 */
[C---:B------:R-:W-:Y:S01]  /*3910*/  DFMA R62, R28.reuse, R22, R62 ;  /* 0x000000161c3e722b */ /* 0x040fe2000000003e */
[----:B------:R-:W3:Y:S01]  /*3920*/  LDS.128 R20, [R3+0x1c10] ;  /* 0x001c100003147984 */ /* 0x000ee20000000c00 */
[C---:B------:R-:W-:Y:S01]  /*3930*/  DFMA R68, R28.reuse, R44, R68 ;  /* 0x0000002c1c44722b */ /* 0x040fe20000000044 */
[----:B------:R-:W-:Y:S01]  /*3940*/  ISETP.GE.AND P0, PT, R0, UR9, PT ;  /* 0x0000000900007c0c */ /* 0x000fe2000bf06270 */
[----:B------:R-:W-:Y:S01]  /*3950*/  DFMA R70, R28, R46, R70 ;  /* 0x0000002e1c46722b */ /* 0x000fe20000000046 */
[----:B------:R-:W-:Y:S01]  /*3960*/  VIADD R0, R2, 0x1 ;  /* 0x0000000102007836 */ /* 0x000fe20000000000 */
[----:B------:R-:W-:-:S02]  /*3970*/  DFMA R86, R40, R18, R86 ;  /* 0x000000122856722b */ /* 0x000fc40000000056 */
[C---:B------:R-:W-:Y:S02]  /*3980*/  DFMA R28, R40.reuse, R58, R36 ;  /* 0x0000003a281c722b */ /* 0x040fe40000000024 */
[C---:B------:R-:W-:Y:S01]  /*3990*/  DFMA R92, R40.reuse, R66, R92 ;  /* 0x00000042285c722b */ /* 0x040fe2000000005c */
[----:B------:R4:W5:Y:S01]  /*39a0*/  LDS.128 R36, [R3+0x1e10] ;  /* 0x001e100003247984 */ /* 0x0009620000000c00 */
[----:B------:R-:W-:Y:S01]  /*39b0*/  DFMA R50, R40, R30, R50 ;  /* 0x0000001e2832722b */ /* 0x000fe20000000032 */
[----:B------:R-:W-:Y:S01]  /*39c0*/  VIMNMX R52, PT, PT, R53, R0, !PT ;  /* 0x0000000035347248 */ /* 0x000fe20007fe0100 */
[-C--:B------:R-:W-:Y:S02]  /*39d0*/  DFMA R90, R18, R42.reuse, R90 ;  /* 0x0000002a125a722b */ /* 0x080fe4000000005a */
[-C--:B------:R-:W-:Y:S01]  /*39e0*/  DFMA R76, R58, R42.reuse, R76 ;  /* 0x0000002a3a4c722b */ /* 0x080fe2000000004c */
[----:B------:R-:W-:Y:S01]  /*39f0*/  ISETP.GE.AND P5, PT, R52, UR9, PT ;  /* 0x0000000934007c0c */ /* 0x000fe2000bfa6270 */
[-C--:B------:R-:W-:Y:S01]  /*3a00*/  DFMA R82, R66, R42.reuse, R82 ;  /* 0x0000002a4252722b */ /* 0x080fe20000000052 */
[----:B----4-:R-:W-:Y:S01]  /*3a10*/  SHF.R.S32.HI R3, RZ, 0x1f, R7 ;  /* 0x0000001fff037819 */ /* 0x010fe20000011407 */
[----:B------:R-:W-:Y:S01]  /*3a20*/  DFMA R62, R30, R42, R62 ;  /* 0x0000002a1e3e722b */ /* 0x000fe2000000003e */
[----:B------:R-:W4:Y:S01]  /*3a30*/  LDS.128 R40, [R4+0xf0] ;  /* 0x0000f00004287984 */ /* 0x000f220000000c00 */
[----:B0-----:R-:W-:-:S02]  /*3a40*/  DFMA R60, R12, R24, R86 ;  /* 0x000000180c3c722b */ /* 0x001fc40000000056 */
[C---:B------:R-:W-:Y:S02]  /*3a50*/  DFMA R80, R56.reuse, R44, R80 ;  /* 0x0000002c3850722b */ /* 0x040fe40000000050 */
[----:B------:R-:W-:Y:S02]  /*3a60*/  DFMA R48, R56, R46, R48 ;  /* 0x0000002e3830722b */ /* 0x000fe40000000030 */
[C---:B------:R-:W-:Y:S01]  /*3a70*/  DFMA R84, R64.reuse, R44, R84 ;  /* 0x0000002c4054722b */ /* 0x040fe20000000054 */
[----:B------:R-:W-:Y:S01]  /*3a80*/  IMAD.MOV.U32 R57, RZ, RZ, 0x8 ;  /* 0x00000008ff397424 */ /* 0x000fe200078e00ff */
[----:B------:R-:W-:Y:S01]  /*3a90*/  DFMA R72, R64, R46, R72 ;  /* 0x0000002e4048722b */ /* 0x000fe20000000048 */
[C---:B------:R-:W-:Y:S01]  /*3aa0*/  @!P2 IMAD.IADD R56, R7.reuse, 0x1, R6 ;  /* 0x000000010738a824 */ /* 0x040fe200078e0206 */
[----:B-1----:R-:W-:Y:S01]  /*3ab0*/  DFMA R64, R18, R34, R16 ;  /* 0x000000221240722b */ /* 0x002fe20000000010 */
[-C--:B------:R-:W-:Y:S01]  /*3ac0*/  VIMNMX R44, PT, PT, R7, R0.reuse, !PT ;  /* 0x00000000072c7248 */ /* 0x080fe20007fe0100 */
[----:B--2---:R-:W-:Y:S01]  /*3ad0*/  DFMA R60, R8, R14, R60 ;  /* 0x0000000e083c722b */ /* 0x004fe2000000003c */
[-C--:B------:R-:W-:Y:S01]  /*3ae0*/  VIMNMX R16, PT, PT, R5, R0.reuse, !PT ;  /* 0x0000000005107248 */ /* 0x080fe20007fe0100 */
[----:B------:R-:W-:Y:S01]  /*3af0*/  @!P2 IMAD.WIDE R56, R56, R57, UR12 ;  /* 0x0000000c3838ae25 */ /* 0x000fe2000f8e0239 */
[C---:B------:R-:W-:Y:S01]  /*3b00*/  DFMA R88, R32.reuse, R18, R88 ;  /* 0x000000122058722b */ /* 0x040fe20000000058 */
[----:B------:R-:W-:Y:S01]  /*3b10*/  ISETP.GE.AND P3, PT, R44, UR9, PT ;  /* 0x000000092c007c0c */ /* 0x000fe2000bf66270 */
[----:B------:R-:W-:Y:S01]  /*3b20*/  DFMA R80, R32, R58, R80 ;  /* 0x0000003a2050722b */ /* 0x000fe20000000050 */
[----:B------:R-:W-:Y:S01]  /*3b30*/  ISETP.GE.AND P6, PT, R16, UR9, PT ;  /* 0x0000000910007c0c */ /* 0x000fe2000bfc6270 */
[----:B------:R-:W-:Y:S01]  /*3b40*/  LDS.128 R44, [R4+0x1f0] ;  /* 0x0001f000042c7984 */ /* 0x000fe20000000c00 */
[----:B------:R-:W-:Y:S01]  /*3b50*/  DFMA R48, R58, R34, R48 ;  /* 0x000000223a30722b */ /* 0x000fe20000000030 */
[----:B------:R-:W-:Y:S01]  /*3b60*/  VIMNMX R0, PT, PT, R55, R0, !PT ;  /* 0x0000000037007248 */ /* 0x000fe20007fe0100 */
[C---:B------:R-:W-:Y:S01]  /*3b70*/  DFMA R90, R12.reuse, R26, R90 ;  /* 0x0000001a0c5a722b */ /* 0x040fe2000000005a */
[----:B------:R0:W1:Y:S01]  /*3b80*/  LDS.128 R16, [R4+0x170] ;  /* 0x0001700004107984 */ /* 0x0000620000000c00 */
[----:B---3--:R-:W-:-:S02]  /*3b90*/  DFMA R88, R12, R20, R88 ;  /* 0x000000140c58722b */ /* 0x008fc40000000058 */
[----:B------:R-:W-:Y:S01]  /*3ba0*/  DFMA R64, R12, R22, R64 ;  /* 0x000000160c40722b */ /* 0x000fe20000000040 */
[----:B------:R-:W-:Y:S01]  /*3bb0*/  @!P2 ST.E.64 desc[UR16][R56.64], R60 ;  /* 0x0000003c3800a985 */ /* 0x000fe2000c101b10 */
[C---:B------:R-:W-:Y:S01]  /*3bc0*/  IADD3 R54, P2, PT, R7.reuse, R6, RZ ;  /* 0x0000000607367210 */ /* 0x040fe20007f5e0ff */
[----:B------:R-:W-:Y:S02]  /*3bd0*/  DFMA R68, R32, R30, R68 ;  /* 0x0000001e2044722b */ /* 0x000fe40000000044 */
[----:B------:R-:W-:Y:S01]  /*3be0*/  DFMA R90, R14, R10, R90 ;  /* 0x0000000a0e5a722b */ /* 0x000fe2000000005a */
[C---:B------:R-:W-:Y:S01]  /*3bf0*/  LEA.HI.X.SX32 R59, R6.reuse, R3, 0x1, P2 ;  /* 0x00000003063b7211 */ /* 0x040fe200010f0eff */
[----:B------:R-:W-:Y:S01]  /*3c00*/  VIADD R6, R6, UR9 ;  /* 0x0000000906067c36 */ /* 0x000fe20008000000 */
[C---:B------:R-:W-:Y:S01]  /*3c10*/  LEA R58, P2, R54.reuse, UR12, 0x3 ;  /* 0x0000000c363a7c11 */ /* 0x040fe2000f8418ff */
[----:B-----5:R-:W-:Y:S02]  /*3c20*/  DFMA R88, R36, R14, R88 ;  /* 0x0000000e2458722b */ /* 0x020fe40000000058 */
[----:B------:R-:W-:Y:S01]  /*3c30*/  DFMA R64, R14, R38, R64 ;  /* 0x000000260e40722b */ /* 0x000fe20000000040 */
[----:B------:R-:W-:Y:S01]  /*3c40*/  LEA.HI.X R59, R54, UR13, R59, 0x3, P2 ;  /* 0x0000000d363b7c11 */ /* 0x000fe200090f1c3b */
[C---:B----4-:R-:W-:Y:S01]  /*3c50*/  DFMA R28, R40.reuse, R24, R28 ;  /* 0x00000018281c722b */ /* 0x050fe2000000001c */
[----:B------:R-:W-:Y:S01]  /*3c60*/  ISETP.GE.AND P2, PT, R0, UR9, PT ;  /* 0x0000000900007c0c */ /* 0x000fe2000bf46270 */
[----:B------:R-:W-:Y:S01]  /*3c70*/  VIADD R0, R2, 0x2 ;  /* 0x0000000202007836 */ /* 0x000fe20000000000 */
[C---:B------:R-:W-:Y:S01]  /*3c80*/  DFMA R76, R40.reuse, R26, R76 ;  /* 0x0000001a284c722b */ /* 0x040fe2000000004c */
[----:B------:R-:W-:Y:S01]  /*3c90*/  @!P1 ST.E.64 desc[UR16][R58.64+0x8], R90 ;  /* 0x0000085a3a009985 */ /* 0x000fe2000c101b10 */
[----:B------:R-:W-:Y:S01]  /*3ca0*/  IMAD.MOV.U32 R15, RZ, RZ, 0x8 ;  /* 0x00000008ff0f7424 */ /* 0x000fe200078e00ff */
[----:B------:R-:W-:Y:S01]  /*3cb0*/  DFMA R48, R40, R22, R48 ;  /* 0x000000162830722b */ /* 0x000fe20000000030 */
[CC--:B0-----:R-:W-:Y:S01]  /*3cc0*/  VIMNMX R4, PT, PT, R7.reuse, R0.reuse, !PT ;  /* 0x0000000007047248 */ /* 0x0c1fe20007fe0100 */
[----:B------:R-:W-:Y:S01]  /*3cd0*/  @!P3 IMAD.IADD R14, R7, 0x1, R6 ;  /* 0x00000001070eb824 */ /* 0x000fe200078e0206 */
[----:B------:R-:W-:Y:S01]  /*3ce0*/  DFMA R28, R8, R42, R28 ;  /* 0x0000002a081c722b */ /* 0x000fe2000000001c */
[----:B------:R-:W-:Y:S01]  /*3cf0*/  @!P4 ST.E.64 desc[UR16][R58.64+0x10], R88 ;  /* 0x000010583a00c985 */ /* 0x000fe2000c101b10 */
[----:B------:R-:W-:Y:S01]  /*3d00*/  ISETP.GE.AND P1, PT, R4, UR9, PT ;  /* 0x0000000904007c0c */ /* 0x000fe2000bf26270 */
[----:B------:R-:W-:Y:S01]  /*3d10*/  @!P3 IMAD.WIDE R14, R14, R15, UR12 ;  /* 0x0000000c0e0ebe25 */ /* 0x000fe2000f8e020f */
[----:B------:R-:W-:Y:S01]  /*3d20*/  VIMNMX R4, PT, PT, R5, R0, !PT ;  /* 0x0000000005047248 */ /* 0x000fe20007fe0100 */
[----:B------:R-:W-:Y:S01]  /*3d30*/  @!P0 ST.E.64 desc[UR16][R58.64+0x18], R64 ;  /* 0x000018403a008985 */ /* 0x000fe2000c101b10 */
[----:B------:R-:W-:Y:S01]  /*3d40*/  IADD3 R13, P0, PT, R7, R6, RZ ;  /* 0x00000006070d7210 */ /* 0x000fe20007f1e0ff */
[----:B------:R-:W-:Y:S01]  /*3d50*/  DFMA R70, R30, R34, R70 ;  /* 0x000000221e46722b */ /* 0x000fe20000000046 */
[----:B------:R-:W-:Y:S01]  /*3d60*/  ISETP.GE.AND P4, PT, R4, UR9, PT ;  /* 0x0000000904007c0c */ /* 0x000fe2000bf86270 */
[----:B------:R0:W-:Y:S01]  /*3d70*/  @!P3 ST.E.64 desc[UR16][R14.64], R28 ;  /* 0x0000001c0e00b985 */ /* 0x0001e2000c101b10 */
[-C--:B------:R-:W-:Y:S01]  /*3d80*/  VIMNMX R4, PT, PT, R53, R0.reuse, !PT ;  /* 0x0000000035047248 */ /* 0x080fe20007fe0100 */
[C---:B------:R-:W-:Y:S01]  /*3d90*/  DFMA R76, R42.reuse, R10, R76 ;  /* 0x0000000a2a4c722b */ /* 0x040fe2000000004c */
[C---:B------:R-:W-:Y:S01]  /*3da0*/  LEA.HI.X.SX32 R30, R6.reuse, R3, 0x1, P0 ;  /* 0x00000003061e7211 */ /* 0x040fe200000f0eff */
[----:B------:R-:W-:Y:S01]  /*3db0*/  DFMA R48, R42, R38, R48 ;  /* 0x000000262a30722b */ /* 0x000fe20000000030 */
[----:B------:R-:W-:Y:S01]  /*3dc0*/  LEA R12, P3, R13, UR12, 0x3 ;  /* 0x0000000c0d0c7c11 */ /* 0x000fe2000f8618ff */
[----:B------:R-:W-:Y:S01]  /*3dd0*/  VIADD R6, R6, UR9 ;  /* 0x0000000906067c36 */ /* 0x000fe20008000000 */
[----:B------:R-:W-:Y:S01]  /*3de0*/  ISETP.GE.AND P0, PT, R4, UR9, PT ;  /* 0x0000000904007c0c */ /* 0x000fe2000bf06270 */
[----:B------:R-:W-:Y:S01]  /*3df0*/  VIADD R4, R2, 0x3 ;  /* 0x0000000302047836 */ /* 0x000fe20000000000 */
[----:B------:R-:W-:Y:S01]  /*3e00*/  VIMNMX R0, PT, PT, R55, R0, !PT ;  /* 0x0000000037007248 */ /* 0x000fe20007fe0100 */
[----:B------:R-:W-:Y:S01]  /*3e10*/  DFMA R80, R40, R20, R80 ;  /* 0x000000142850722b */ /* 0x000fe20000000050 */
[----:B------:R-:W-:Y:S01]  /*3e20*/  LEA.HI.X R13, R13, UR13, R30, 0x3, P3 ;  /* 0x0000000d0d0d7c11 */ /* 0x000fe200098f1c1e */
[----:B-1----:R-:W-:Y:S01]  /*3e30*/  DFMA R92, R16, R24, R92 ;  /* 0x00000018105c722b */ /* 0x002fe2000000005c */
[----:B------:R-:W-:Y:S01]  /*3e40*/  ISETP.GE.AND P3, PT, R0, UR9, PT ;  /* 0x0000000900007c0c */ /* 0x000fe2000bf66270 */
[----:B0-----:R-:W-:Y:S01]  /*3e50*/  IMAD.MOV.U32 R15, RZ, RZ, 0x8 ;  /* 0x00000008ff0f7424 */ /* 0x001fe200078e00ff */
[-C--:B------:R-:W-:Y:S01]  /*3e60*/  VIMNMX R0, PT, PT, R7, R4.reuse, !PT ;  /* 0x0000000407007248 */ /* 0x080fe20007fe0100 */
[----:B------:R-:W-:Y:S01]  /*3e70*/  @!P6 ST.E.64 desc[UR16][R12.64+0x8], R76 ;  /* 0x0000084c0c00e985 */ /* 0x000fe2000c101b10 */
[-C--:B------:R-:W-:Y:S01]  /*3e80*/  VIMNMX R2, PT, PT, R5, R4.reuse, !PT ;  /* 0x0000000405027248 */ /* 0x080fe20007fe0100 */
[----:B------:R-:W-:Y:S01]  /*3e90*/  DFMA R84, R32, R66, R84 ;  /* 0x000000422054722b */ /* 0x000fe20000000054 */
[-C--:B------:R-:W-:Y:S01]  /*3ea0*/  VIMNMX R53, PT, PT, R53, R4.reuse, !PT ;  /* 0x0000000435357248 */ /* 0x080fe20007fe0100 */
[----:B------:R-:W-:Y:S01]  /*3eb0*/  @!P2 ST.E.64 desc[UR16][R12.64+0x18], R48 ;  /* 0x000018300c00a985 */ /* 0x000fe2000c101b10 */
[----:B------:R-:W-:Y:S01]  /*3ec0*/  VIMNMX R55, PT, PT, R55, R4, !PT ;  /* 0x0000000437377248 */ /* 0x000fe20007fe0100 */
[C---:B------:R-:W-:Y:S01]  /*3ed0*/  @!P1 IMAD.IADD R4, R7.reuse, 0x1, R6 ;  /* 0x0000000107049824 */ /* 0x040fe200078e0206 */
[----:B------:R-:W-:Y:S01]  /*3ee0*/  ISETP.GE.AND P6, PT, R0, UR9, PT ;  /* 0x0000000900007c0c */ /* 0x000fe2000bfc6270 */
[----:B------:R-:W-:Y:S01]  /*3ef0*/  DFMA R72, R66, R34, R72 ;  /* 0x000000224248722b */ /* 0x000fe20000000048 */
[----:B------:R-:W-:Y:S01]  /*3f00*/  IADD3 R0, P2, PT, R7, R6, RZ ;  /* 0x0000000607007210 */ /* 0x000fe20007f5e0ff */
[----:B------:R-:W-:Y:S01]  /*3f10*/  DFMA R82, R16, R26, R82 ;  /* 0x0000001a1052722b */ /* 0x000fe20000000052 */
[----:B------:R-:W-:Y:S01]  /*3f20*/  @!P1 IMAD.WIDE R4, R4, R15, UR12 ;  /* 0x0000000c04049e25 */ /* 0x000fe2000f8e020f */
[----:B------:R-:W-:Y:S01]  /*3f30*/  DFMA R80, R36, R42, R80 ;  /* 0x0000002a2450722b */ /* 0x000fe20000000050 */
[----:B------:R-:W-:Y:S01]  /*3f40*/  LEA.HI.X.SX32 R15, R6, R3, 0x1, P2 ;  /* 0x00000003060f7211 */ /* 0x000fe200010f0eff */
[----:B------:R-:W-:Y:S01]  /*3f50*/  DFMA R92, R8, R18, R92 ;  /* 0x00000012085c722b */ /* 0x000fe2000000005c */
[----:B------:R-:W-:Y:S01]  /*3f60*/  LEA R14, P2, R0, UR12, 0x3 ;  /* 0x0000000c000e7c11 */ /* 0x000fe2000f8418ff */
[----:B------:R-:W-:Y:S01]  /*3f70*/  VIADD R6, R6, UR9 ;  /* 0x0000000906067c36 */ /* 0x000fe20008000000 */
[----:B------:R-:W-:-:S02]  /*3f80*/  DFMA R84, R16, R20, R84 ;  /* 0x000000141054722b */ /* 0x000fc40000000054 */
[----:B------:R-:W-:Y:S01]  /*3f90*/  LEA.HI.X R15, R0, UR13, R15, 0x3, P2 ;  /* 0x0000000d000f7c11 */ /* 0x000fe200090f1c0f */
[----:B------:R-:W-:Y:S01]  /*3fa0*/  DFMA R72, R16, R22, R72 ;  /* 0x000000161048722b */ /* 0x000fe20000000048 */
[----:B------:R-:W-:Y:S01]  /*3fb0*/  IADD3 R0, P2, PT, R7, R6, RZ ;  /* 0x0000000607007210 */ /* 0x000fe20007f5e0ff */
[----:B------:R-:W-:Y:S01]  /*3fc0*/  DFMA R82, R18, R10, R82 ;  /* 0x0000000a1252722b */ /* 0x000fe20000000052 */
[----:B------:R-:W-:Y:S01]  /*3fd0*/  @!P5 ST.E.64 desc[UR16][R12.64+0x10], R80 ;  /* 0x000010500c00d985 */ /* 0x000fe2000c101b10 */
[C---:B------:R-:W-:Y:S01]  /*3fe0*/  DFMA R50, R44.reuse, R24, R50 ;  /* 0x000000182c32722b */ /* 0x040fe20000000032 */
[----:B------:R-:W-:Y:S01]  /*3ff0*/  ISETP.GE.AND P5, PT, R2, UR9, PT ;  /* 0x0000000902007c0c */ /* 0x000fe2000bfa6270 */
[C---:B------:R-:W-:Y:S01]  /*4000*/  DFMA R62, R44.reuse, R26, R62 ;  /* 0x0000001a2c3e722b */ /* 0x040fe2000000003e */
[----:B------:R0:W-:Y:S01]  /*4010*/  @!P1 ST.E.64 desc[UR16][R4.64], R92 ;  /* 0x0000005c04009985 */ /* 0x0001e2000c101b10 */
[----:B------:R-:W-:Y:S01]  /*4020*/  DFMA R68, R44, R20, R68 ;  /* 0x000000142c44722b */ /* 0x000fe20000000044 */
[----:B------:R-:W-:Y:S01]  /*4030*/  ISETP.GE.AND P1, PT, R53, UR9, PT ;  /* 0x0000000935007c0c */ /* 0x000fe2000bf26270 */
[----:B------:R-:W-:Y:S01]  /*4040*/  @!P6 IMAD.IADD R2, R7, 0x1, R6 ;  /* 0x000000010702e824 */ /* 0x000fe200078e0206 */
        /* <DEDUP_REMOVED lines=11> */
[----:B------:R-:W-:Y:S01]  /*4100*/  LEA R4, P4, R0, UR12, 0x3 ;  /* 0x0000000c00047c11 */ /* 0x000fe2000f8818ff */
        /* <DEDUP_REMOVED lines=10> */
.L_x_8:
        /* <DEDUP_REMOVED lines=13> */
.L_x_11:


//--------------------- .nv.shared._Z37square_dgemm_kernel_2d_blocktiling_16iiPPKdS1_PPd --------------------------
	.section	.nv.shared._Z37square_dgemm_kernel_2d_blocktiling_16iiPPKdS1_PPd,"aw",@nobits
	.sectionflags	@""
	.align	8
.nv.shared._Z37square_dgemm_kernel_2d_blocktiling_16iiPPKdS1_PPd:
	.zero		9216


//--------------------- .nv.shared.reserved.0     --------------------------
	.section	.nv.shared.reserved.0,"aw",@nobits
	.weak		__nv_reservedSMEM_offset_0_alias
	.size		__nv_reservedSMEM_offset_0_alias, 0, 64
	.other		__nv_reservedSMEM_offset_0_alias,@"STO_CUDA_RESERVED_SHARED STV_DEFAULT"
__nv_reservedSMEM_offset_0_alias:
	.zero		0
	.zero		64


//--------------------- .nv.shared._Z37square_dgemm_kernel_2d_blocktiling_32iiPPKdS1_PPd --------------------------
	.section	.nv.shared._Z37square_dgemm_kernel_2d_blocktiling_32iiPPKdS1_PPd,"aw",@nobits
	.sectionflags	@""
	.align	8
.nv.shared._Z37square_dgemm_kernel_2d_blocktiling_32iiPPKdS1_PPd:
	.zero		17408


//--------------------- .nv.shared._Z37square_dgemm_kernel_2d_blocktiling_64iiPPKdS1_PPd --------------------------
	.section	.nv.shared._Z37square_dgemm_kernel_2d_blocktiling_64iiPPKdS1_PPd,"aw",@nobits
	.sectionflags	@""
	.align	8
.nv.shared._Z37square_dgemm_kernel_2d_blocktiling_64iiPPKdS1_PPd:
	.zero		33792


//--------------------- .nv.constant0._Z37square_dgemm_kernel_2d_blocktiling_16iiPPKdS1_PPd --------------------------
	.section	.nv.constant0._Z37square_dgemm_kernel_2d_blocktiling_16iiPPKdS1_PPd,"a",@progbits
	.sectionflags	@""
	.align	4
.nv.constant0._Z37square_dgemm_kernel_2d_blocktiling_16iiPPKdS1_PPd:
	.zero		928


//--------------------- .nv.constant0._Z37square_dgemm_kernel_2d_blocktiling_32iiPPKdS1_PPd --------------------------
	.section	.nv.constant0._Z37square_dgemm_kernel_2d_blocktiling_32iiPPKdS1_PPd,"a",@progbits
	.sectionflags	@""
	.align	4
.nv.constant0._Z37square_dgemm_kernel_2d_blocktiling_32iiPPKdS1_PPd:
	.zero		928


//--------------------- .nv.constant0._Z37square_dgemm_kernel_2d_blocktiling_64iiPPKdS1_PPd --------------------------
	.section	.nv.constant0._Z37square_dgemm_kernel_2d_blocktiling_64iiPPKdS1_PPd,"a",@progbits
	.sectionflags	@""
	.align	4
.nv.constant0._Z37square_dgemm_kernel_2d_blocktiling_64iiPPKdS1_PPd:
	.zero		928


//--------------------- SYMBOLS --------------------------

	.type		.nv.reservedSmem.offset0,@object
	.size		.nv.reservedSmem.offset0,0x4
	.type		.nv.reservedSmem.cap,@object
	.size		.nv.reservedSmem.cap,0x4
